def matmul_kernel(
    a_ptr,
    b_ptr,
    c_ptr,
    M,
    N,
    K,
    stride_am,
    stride_ak,
    stride_bk,
    stride_bn,
    stride_cm,
    stride_cn,
    BLOCK_M: tl.constexpr,
    BLOCK_N: tl.constexpr,
    BLOCK_K: tl.constexpr,
    GROUP_M: tl.constexpr,
):
    pid = tl.program_id(axis=0)
    num_pid_m = tl.cdiv(M, BLOCK_M)
    num_pid_n = tl.cdiv(N, BLOCK_N)
    num_pid_in_group = GROUP_M * num_pid_n
    group_id = pid // num_pid_in_group
    first_pid_m = group_id * GROUP_M
    group_size_m = min(num_pid_m - first_pid_m, GROUP_M)
    pid_m = first_pid_m + ((pid % num_pid_in_group) % group_size_m)
    pid_n = (pid % num_pid_in_group) // group_size_m

    offs_am = (pid_m * BLOCK_M + tl.arange(0, BLOCK_M)) % M
    offs_bn = (pid_n * BLOCK_N + tl.arange(0, BLOCK_N)) % N
    offs_k = tl.arange(0, BLOCK_K)
    a_ptrs = a_ptr + offs_am[:, None] * stride_am + offs_k[None, :] * stride_ak
    b_ptrs = b_ptr + offs_k[:, None] * stride_bk + offs_bn[None, :] * stride_bn

    acc = tl.zeros((BLOCK_M, BLOCK_N), dtype=tl.float32)
    for kk in range(0, tl.cdiv(K, BLOCK_K)):
        a = tl.load(a_ptrs, mask=offs_k[None, :] < K - kk * BLOCK_K, other=0.0)
        b = tl.load(b_ptrs, mask=offs_k[:, None] < K - kk * BLOCK_K, other=0.0)
        acc = tl.dot(a, b, acc)
        a_ptrs += BLOCK_K * stride_ak
        b_ptrs += BLOCK_K * stride_bk

    c = acc.to(c_ptr.dtype.element_ty)
    offs_cm = pid_m * BLOCK_M + tl.arange(0, BLOCK_M)
    offs_cn = pid_n * BLOCK_N + tl.arange(0, BLOCK_N)
    c_ptrs = c_ptr + offs_cm[:, None] * stride_cm + offs_cn[None, :] * stride_cn
    mask = (offs_cm[:, None] < M) & (offs_cn[None, :] < N)
    tl.store(c_ptrs, c, mask=mask)

# config = {"BLOCK_K": 32, "BLOCK_M": 256, "BLOCK_N": 128, "GROUP_M": 8, "arch": "sm_100", "dtype": "fp32", "num_ctas": 1, "num_stages": 3, "num_warps": 4}
# arch = sm_100


// ===== COMPILED SASS (sm_100a) =====

	.target	sm_100a

	.elftype	@"ET_EXEC"


//--------------------- .note.nv.tkinfo           --------------------------
	.section	.note.nv.tkinfo,"",@"SHT_NOTE"
	.sectionflags	@"SHF_NOTE_NV_TKINFO"
	.tkinfo
        /*0018*/ 	.word	0x00000081
        /*0030*/ 	.string	""
        /*0030*/ 	.string	"ptxas-blackwell"
        /*0030*/ 	.string	"Cuda compilation tools, release 12.9, V12.9.86"
        /*0030*/ 	.string	"Build cuda_12.9.r12.9/compiler.36037853_0"
        /*0030*/ 	.string	"-v  -suppress-debug-info  -lineinfo  -arch sm_100a "



//--------------------- .note.nv.cuver            --------------------------
	.section	.note.nv.cuver,"",@"SHT_NOTE"
	.sectionflags	@"SHF_NOTE_NV_CUVER"
        /*0018*/ 	.short	0x0001
        /*001a*/ 	.short	0x0064
        /*001c*/ 	.short	0x0001
        /*001e*/ 	.short	0x0000
        /*0020*/ 	.short	0x0001
        /*0022*/ 	.short	0x0000


//--------------------- .nv.info                  --------------------------
	.section	.nv.info,"",@"SHT_CUDA_INFO"
	.align	4


	//----- nvinfo : EIATTR_REGCOUNT
	.align		4
        /*0000*/ 	.byte	0x04, 0x2f
        /*0002*/ 	.short	(.L_4 - .L_3)
	.align		4
.L_3:
        /*0004*/ 	.word	index@(matmul_kernel)
        /*0008*/ 	.word	0x000000ff


	//----- nvinfo : EIATTR_FRAME_SIZE
	.align		4
.L_4:
        /*000c*/ 	.byte	0x04, 0x11
        /*000e*/ 	.short	(.L_6 - .L_5)
	.align		4
.L_5:
        /*0010*/ 	.word	index@($__internal_2_$__cuda_sm10x_tcgen05_guardrail_trap_unallocated_columns_being_dealloced)
        /*0014*/ 	.word	0x000001d8


	//----- nvinfo : EIATTR_FRAME_SIZE
	.align		4
.L_6:
        /*0018*/ 	.byte	0x04, 0x11
        /*001a*/ 	.short	(.L_8 - .L_7)
	.align		4
.L_7:
        /*001c*/ 	.word	index@($__internal_1_$__cuda_sm10x_tcgen05_guardrail_trap_phase_invalid_during_alloc)
        /*0020*/ 	.word	0x000001d8


	//----- nvinfo : EIATTR_FRAME_SIZE
	.align		4
.L_8:
        /*0024*/ 	.byte	0x04, 0x11
        /*0026*/ 	.short	(.L_10 - .L_9)
	.align		4
.L_9:
        /*0028*/ 	.word	index@($__internal_0_$__cuda_sm10x_tcgen05_guardrail_trap_col_being_dealloced_not_returned_by_alloc)
        /*002c*/ 	.word	0x000001d8


	//----- nvinfo : EIATTR_FRAME_SIZE
	.align		4
.L_10:
        /*0030*/ 	.byte	0x04, 0x11
        /*0032*/ 	.short	(.L_12 - .L_11)
	.align		4
.L_11:
        /*0034*/ 	.word	index@(matmul_kernel)
        /*0038*/ 	.word	0x000001d8


	//----- nvinfo : EIATTR_MIN_STACK_SIZE
	.align		4
.L_12:
        /*003c*/ 	.byte	0x04, 0x12
        /*003e*/ 	.short	(.L_14 - .L_13)
	.align		4
.L_13:
        /*0040*/ 	.word	index@(matmul_kernel)
        /*0044*/ 	.word	0x000001d8
.L_14:


//--------------------- .nv.info.matmul_kernel    --------------------------
	.section	.nv.info.matmul_kernel,"",@"SHT_CUDA_INFO"
	.sectionflags	@""
	.align	4


	//----- nvinfo : EIATTR_CUDA_API_VERSION
	.align		4
        /*0000*/ 	.byte	0x04, 0x37
        /*0002*/ 	.short	(.L_16 - .L_15)
.L_15:
        /*0004*/ 	.word	0x00000081


	//----- nvinfo : EIATTR_KPARAM_INFO
	.align		4
.L_16:
        /*0008*/ 	.byte	0x04, 0x17
        /*000a*/ 	.short	(.L_18 - .L_17)
.L_17:
        /*000c*/ 	.word	0x00000000
        /*0010*/ 	.short	0x000d
        /*0012*/ 	.short	0x0048
        /*0014*/ 	.byte	0x00, 0xf4, 0x21, 0x00


	//----- nvinfo : EIATTR_KPARAM_INFO
	.align		4
.L_18:
        /*0018*/ 	.byte	0x04, 0x17
        /*001a*/ 	.short	(.L_20 - .L_19)
.L_19:
        /*001c*/ 	.word	0x00000000
        /*0020*/ 	.short	0x000c
        /*0022*/ 	.short	0x0040
        /*0024*/ 	.byte	0x00, 0xf4, 0x21, 0x00


	//----- nvinfo : EIATTR_KPARAM_INFO
	.align		4
.L_20:
        /*0028*/ 	.byte	0x04, 0x17
        /*002a*/ 	.short	(.L_22 - .L_21)
.L_21:
        /*002c*/ 	.word	0x00000000
        /*0030*/ 	.short	0x000b
        /*0032*/ 	.short	0x0038
        /*0034*/ 	.byte	0x00, 0xf0, 0x11, 0x00


	//----- nvinfo : EIATTR_KPARAM_INFO
	.align		4
.L_22:
        /*0038*/ 	.byte	0x04, 0x17
        /*003a*/ 	.short	(.L_24 - .L_23)
.L_23:
        /*003c*/ 	.word	0x00000000
        /*0040*/ 	.short	0x000a
        /*0042*/ 	.short	0x0034
        /*0044*/ 	.byte	0x00, 0xf0, 0x11, 0x00


	//----- nvinfo : EIATTR_KPARAM_INFO
	.align		4
.L_24:
        /*0048*/ 	.byte	0x04, 0x17
        /*004a*/ 	.short	(.L_26 - .L_25)
.L_25:
        /*004c*/ 	.word	0x00000000
        /*0050*/ 	.short	0x0009
        /*0052*/ 	.short	0x0030
        /*0054*/ 	.byte	0x00, 0xf0, 0x11, 0x00


	//----- nvinfo : EIATTR_KPARAM_INFO
	.align		4
.L_26:
        /*0058*/ 	.byte	0x04, 0x17
        /*005a*/ 	.short	(.L_28 - .L_27)
.L_27:
        /*005c*/ 	.word	0x00000000
        /*0060*/ 	.short	0x0008
        /*0062*/ 	.short	0x002c
        /*0064*/ 	.byte	0x00, 0xf0, 0x11, 0x00


	//----- nvinfo : EIATTR_KPARAM_INFO
	.align		4
.L_28:
        /*0068*/ 	.byte	0x04, 0x17
        /*006a*/ 	.short	(.L_30 - .L_29)
.L_29:
        /*006c*/ 	.word	0x00000000
        /*0070*/ 	.short	0x0007
        /*0072*/ 	.short	0x0028
        /*0074*/ 	.byte	0x00, 0xf0, 0x11, 0x00


	//----- nvinfo : EIATTR_KPARAM_INFO
	.align		4
.L_30:
        /*0078*/ 	.byte	0x04, 0x17
        /*007a*/ 	.short	(.L_32 - .L_31)
.L_31:
        /*007c*/ 	.word	0x00000000
        /*0080*/ 	.short	0x0006
        /*0082*/ 	.short	0x0024
        /*0084*/ 	.byte	0x00, 0xf0, 0x11, 0x00


	//----- nvinfo : EIATTR_KPARAM_INFO
	.align		4
.L_32:
        /*0088*/ 	.byte	0x04, 0x17
        /*008a*/ 	.short	(.L_34 - .L_33)
.L_33:
        /*008c*/ 	.word	0x00000000
        /*0090*/ 	.short	0x0005
        /*0092*/ 	.short	0x0020
        /*0094*/ 	.byte	0x00, 0xf0, 0x11, 0x00


	//----- nvinfo : EIATTR_KPARAM_INFO
	.align		4
.L_34:
        /*0098*/ 	.byte	0x04, 0x17
        /*009a*/ 	.short	(.L_36 - .L_35)
.L_35:
        /*009c*/ 	.word	0x00000000
        /*00a0*/ 	.short	0x0004
        /*00a2*/ 	.short	0x001c
        /*00a4*/ 	.byte	0x00, 0xf0, 0x11, 0x00


	//----- nvinfo : EIATTR_KPARAM_INFO
	.align		4
.L_36:
        /*00a8*/ 	.byte	0x04, 0x17
        /*00aa*/ 	.short	(.L_38 - .L_37)
.L_37:
        /*00ac*/ 	.word	0x00000000
        /*00b0*/ 	.short	0x0003
        /*00b2*/ 	.short	0x0018
        /*00b4*/ 	.byte	0x00, 0xf0, 0x11, 0x00


	//----- nvinfo : EIATTR_KPARAM_INFO
	.align		4
.L_38:
        /*00b8*/ 	.byte	0x04, 0x17
        /*00ba*/ 	.short	(.L_40 - .L_39)
.L_39:
        /*00bc*/ 	.word	0x00000000
        /*00c0*/ 	.short	0x0002
        /*00c2*/ 	.short	0x0010
        /*00c4*/ 	.byte	0x00, 0xf4, 0x21, 0x00


	//----- nvinfo : EIATTR_KPARAM_INFO
	.align		4
.L_40:
        /*00c8*/ 	.byte	0x04, 0x17
        /*00ca*/ 	.short	(.L_42 - .L_41)
.L_41:
        /*00cc*/ 	.word	0x00000000
        /*00d0*/ 	.short	0x0001
        /*00d2*/ 	.short	0x0008
        /*00d4*/ 	.byte	0x00, 0xf4, 0x21, 0x00


	//----- nvinfo : EIATTR_KPARAM_INFO
	.align		4
.L_42:
        /*00d8*/ 	.byte	0x04, 0x17
        /*00da*/ 	.short	(.L_44 - .L_43)
.L_43:
        /*00dc*/ 	.word	0x00000000
        /*00e0*/ 	.short	0x0000
        /*00e2*/ 	.short	0x0000
        /*00e4*/ 	.byte	0x00, 0xf4, 0x21, 0x00


	//----- nvinfo : EIATTR_AT_ENTRY_FRAGMENTS
	.align		4
.L_44:
        /*00e8*/ 	.byte	0x04, 0x4f
        /*00ea*/ 	.short	(.L_46 - .L_45)


	//   ....[0]....
.L_45:
        /*00ec*/ 	.word	0x00000004


	//----- nvinfo : EIATTR_RESERVED_SMEM_USED
	.align		4
.L_46:
        /*00f0*/ 	.byte	0x01, 0x41
	.zero		2


	//----- nvinfo : EIATTR_SPARSE_MMA_MASK
	.align		4
        /*00f4*/ 	.byte	0x03, 0x50
        /*00f6*/ 	.short	0x0000


	//----- nvinfo : EIATTR_TCGEN05_1CTA_USED
	.align		4
        /*00f8*/ 	.byte	0x01, 0x51
	.zero		2


	//----- nvinfo : EIATTR_MAXREG_COUNT
	.align		4
        /*00fc*/ 	.byte	0x03, 0x1b
        /*00fe*/ 	.short	0x00ff


	//----- nvinfo : EIATTR_NUM_BARRIERS
	.align		4
        /*0100*/ 	.byte	0x02, 0x4c
        /*0102*/ 	.byte	0x01
	.zero		1


	//----- nvinfo : EIATTR_ANNOTATIONS
	.align		4
        /*0104*/ 	.byte	0x04, 0x55
        /*0106*/ 	.short	(.L_48 - .L_47)


	//   ....[0]....
.L_47:
        /*0108*/ 	.word	0x00000001
        /*010c*/ 	.byte	0xd0, 0x0e, 0x00, 0x00, 0x01, 0x00, 0x00, 0x00, 0x20, 0x25, 0x00, 0x00, 0x01, 0x00, 0x00, 0x00
        /* <DEDUP_REMOVED lines=119> */
        /*088c*/ 	.byte	0x40, 0xde, 0x00, 0x00, 0x01, 0x00, 0x00, 0x00, 0x50, 0xde, 0x00, 0x00


	//----- nvinfo : EIATTR_INT_WARP_WIDE_INSTR_OFFSETS
	.align		4
.L_48:
        /*0898*/ 	.byte	0x04, 0x31
        /*089a*/ 	.short	(.L_50 - .L_49)


	//   ....[0]....
.L_49:
        /*089c*/ 	.word	0x00002980


	//   ....[1]....
        /*08a0*/ 	.word	0x00002a00


	//   ....[2]....
        /*08a4*/ 	.word	0x00002a90


	//   ....[3]....
        /*08a8*/ 	.word	0x000135d0


	//   ....[4]....
        /*08ac*/ 	.word	0x00013620


	//----- nvinfo : EIATTR_COOP_GROUP_MASK_REGIDS
	.align		4
.L_50:
        /*08b0*/ 	.byte	0x04, 0x29
        /*08b2*/ 	.short	(.L_52 - .L_51)


	//   ....[0]....
.L_51:
        /*08b4*/ 	.word	0xffffffff


	//   ....[1]....
        /*08b8*/ 	.word	0xffffffff


	//   ....[2]....
        /*08bc*/ 	.word	0xffffffff


	//   ....[3]....
        /*08c0*/ 	.word	0xffffffff


	//----- nvinfo : EIATTR_COOP_GROUP_INSTR_OFFSETS
	.align		4
.L_52:
        /*08c4*/ 	.byte	0x04, 0x28
        /*08c6*/ 	.short	(.L_54 - .L_53)


	//   ....[0]....
.L_53:
        /*08c8*/ 	.word	0x00000070


	//   ....[1]....
        /*08cc*/ 	.word	0x00000330


	//   ....[2]....
        /*08d0*/ 	.word	0x00013460


	//   ....[3]....
        /*08d4*/ 	.word	0x000136d0


	//----- nvinfo : EIATTR_VRC_CTA_INIT_COUNT
	.align		4
.L_54:
        /*08d8*/ 	.byte	0x02, 0x4a
        /*08da*/ 	.byte	0x80
	.zero		1


	//----- nvinfo : EIATTR_MBARRIER_INSTR_OFFSETS
	.align		4
        /*08dc*/ 	.byte	0x04, 0x39
        /*08de*/ 	.short	(.L_56 - .L_55)


	//   ....[0]....
.L_55:
        /*08e0*/ 	.word	0x00002b30
        /*08e4*/ 	.word	0x000000ff
        /*08e8*/ 	.word	0x00000000
        /*08ec*/ 	.short	0x0100
        /*08ee*/ 	.byte	0x0c
	.zero		1


	//   ....[1]....
        /*08f0*/ 	.word	0x00002be0
        /*08f4*/ 	.word	0x000000ff
        /*08f8*/ 	.word	0x0001c008
        /*08fc*/ 	.short	0x0100
        /*08fe*/ 	.byte	0x0a
	.zero		1


	//   ....[2]....
        /*0900*/ 	.word	0x0000a8b0
        /*0904*/ 	.word	0x000000ff
        /*0908*/ 	.word	0x00000000
        /*090c*/ 	.short	0x010a
        /*090e*/ 	.byte	0x0c
	.zero		1


	//   ....[3]....
        /*0910*/ 	.word	0x0000d060
        /*0914*/ 	.word	0x000000ff
        /*0918*/ 	.word	0x00000000
        /*091c*/ 	.short	0x010a
        /*091e*/ 	.byte	0x0c
	.zero		1


	//   ....[4]....
        /*0920*/ 	.word	0x0000d120
        /*0924*/ 	.word	0x000000ff
        /*0928*/ 	.word	0x0001c000
        /*092c*/ 	.short	0x0108
        /*092e*/ 	.byte	0x0a
	.zero		1


	//   ....[5]....
        /*0930*/ 	.word	0x0000d1d0
        /*0934*/ 	.word	0x000000ff
        /*0938*/ 	.word	0x0001c008
        /*093c*/ 	.short	0x0108
        /*093e*/ 	.byte	0x0a
	.zero		1


	//   ....[6]....
        /*0940*/ 	.word	0x000136f0
        /*0944*/ 	.word	0x000000ff
        /*0948*/ 	.word	0x00000000
        /*094c*/ 	.short	0x010a
        /*094e*/ 	.byte	0x0c
	.zero		1


	//   ....[7]....
        /*0950*/ 	.word	0x00013720
        /*0954*/ 	.word	0x000000ff
        /*0958*/ 	.word	0x00000000
        /*095c*/ 	.short	0x010a
        /*095e*/ 	.byte	0x0c
	.zero		1


	//----- nvinfo : EIATTR_NUM_MBARRIERS
	.align		4
.L_56:
        /*0960*/ 	.byte	0x03, 0x38
        /*0962*/ 	.short	0x0002


	//----- nvinfo : EIATTR_EXIT_INSTR_OFFSETS
	.align		4
        /*0964*/ 	.byte	0x04, 0x1c
        /*0966*/ 	.short	(.L_58 - .L_57)


	//   ....[0]....
.L_57:
        /*0968*/ 	.word	0x000136e0


	//----- nvinfo : EIATTR_REQNTID
	.align		4
.L_58:
        /*096c*/ 	.byte	0x04, 0x10
        /*096e*/ 	.short	(.L_60 - .L_59)
.L_59:
        /*0970*/ 	.word	0x00000080
        /*0974*/ 	.word	0x00000001
        /*0978*/ 	.word	0x00000001


	//----- nvinfo : EIATTR_CRS_STACK_SIZE
	.align		4
.L_60:
        /*097c*/ 	.byte	0x04, 0x1e
        /*097e*/ 	.short	(.L_62 - .L_61)
.L_61:
        /*0980*/ 	.word	0x00000000


	//----- nvinfo : EIATTR_CBANK_PARAM_SIZE
	.align		4
.L_62:
        /*0984*/ 	.byte	0x03, 0x19
        /*0986*/ 	.short	0x0050


	//----- nvinfo : EIATTR_PARAM_CBANK
	.align		4
        /*0988*/ 	.byte	0x04, 0x0a
        /*098a*/ 	.short	(.L_64 - .L_63)
	.align		4
.L_63:
        /*098c*/ 	.word	index@(.nv.constant0.matmul_kernel)
        /*0990*/ 	.short	0x0380
        /*0992*/ 	.short	0x0050


	//----- nvinfo : EIATTR_SW_WAR
	.align		4
.L_64:
        /*0994*/ 	.byte	0x04, 0x36
        /*0996*/ 	.short	(.L_66 - .L_65)
.L_65:
        /*0998*/ 	.word	0x00000008
.L_66:


//--------------------- .nv.compat                --------------------------
	.section	.nv.compat,"",@"SHT_CUDA_COMPAT_INFO"
	.align	4
        /*0000*/ 	.byte	0x02, 0x02, 0x02, 0x00, 0x02, 0x05, 0x05, 0x00, 0x02, 0x03, 0x00, 0x00, 0x02, 0x06, 0x01, 0x00


//--------------------- .nv.callgraph             --------------------------
	.section	.nv.callgraph,"",@"SHT_CUDA_CALLGRAPH"
	.align	4
	.sectionentsize	8
	.align		4
        /*0000*/ 	.word	0x00000000
	.align		4
        /*0004*/ 	.word	0xffffffff
	.align		4
        /*0008*/ 	.word	0x00000000
	.align		4
        /*000c*/ 	.word	0xfffffffe
	.align		4
        /*0010*/ 	.word	0x00000000
	.align		4
        /*0014*/ 	.word	0xfffffffd
	.align		4
        /*0018*/ 	.word	0x00000000
	.align		4
        /*001c*/ 	.word	0xfffffffc


//--------------------- .text.matmul_kernel       --------------------------
	.section	.text.matmul_kernel,"ax",@progbits
	.align	128
        .global         matmul_kernel
        .type           matmul_kernel,@function
        .size           matmul_kernel,(.L_x_21 - matmul_kernel)
        .other          matmul_kernel,@"STO_CUDA_ENTRY STV_DEFAULT"
matmul_kernel:
.text.matmul_kernel:
[----:B------:R-:W1:Y:S01]  /*0000*/  LDC R1, c[0x0][0x37c] ;  /* 0x0000df00ff017b82 */ /* 0x000e620000000800 */
[----:B------:R-:W2:Y:S01]  /*0010*/  S2R R61, SR_TID.X ;  /* 0x00000000003d7919 */ /* 0x000ea20000002100 */
[----:B-1----:R-:W-:Y:S01]  /*0020*/  VIADD R1, R1, 0xfffffe28 ;  /* 0xfffffe2801017836 */ /* 0x002fe20000000000 */
[----:B--2---:R-:W-:-:S13]  /*0030*/  ISETP.GE.U32.AND P0, PT, R61, 0x20, PT ;  /* 0x000000203d00780c */ /* 0x004fda0003f06070 */
[----:B------:R-:W-:Y:S02]  /*0040*/  VOTEU.ANY UP0, P0 ;  /* 0x0000000000ff7886 */ /* 0x000fe40000000100 */
[----:B------:R-:W-:Y:S05]  /*0050*/  BRA.U UP0, `(.L_x_0) ;  /* 0x0000000100b87547 */ /* 0x000fea000b800000 */
[----:B------:R-:W1:Y:S01]  /*0060*/  S2UR UR6, SR_CgaCtaId ;  /* 0x00000000000679c3 */ /* 0x000e620000008800 */
[----:B------:R-:W-:Y:S01]  /*0070*/  NOP ;  /* 0x0000000000007918 */ /* 0x000fe20000000000 */
[----:B------:R-:W-:Y:S02]  /*0080*/  UMOV UR4, 0x40 ;  /* 0x0000004000047882 */ /* 0x000fe40000000000 */
[----:B-1----:R-:W-:-:S09]  /*0090*/  ULEA UR4, UR6, UR4, 0x18 ;  /* 0x0000000406047291 */ /* 0x002fd2000f8ec0ff */
[----:B------:R-:W1:Y:S01]  /*00a0*/  LDS.U8 R0, [UR4] ;  /* 0x00000004ff007984 */ /* 0x000e620008000000 */
[----:B------:R-:W-:Y:S02]  /*00b0*/  UMOV UR4, 0x400 ;  /* 0x0000040000047882 */ /* 0x000fe40000000000 */
[----:B------:R-:W-:Y:S01]  /*00c0*/  ULEA UR4, UR6, UR4, 0x18 ;  /* 0x0000000406047291 */ /* 0x000fe2000f8ec0ff */
[----:B-1----:R-:W-:-:S13]  /*00d0*/  ISETP.NE.AND P0, PT, R0, RZ, PT ;  /* 0x000000ff0000720c */ /* 0x002fda0003f05270 */
[----:B------:R-:W-:Y:S05]  /*00e0*/  @P0 BRA `(.L_x_1) ;  /* 0x00000000007c0947 */ /* 0x000fea0003800000 */
[----:B------:R-:W-:-:S13]  /*00f0*/  ELECT P0, URZ, PT ;  /* 0x0000000000ff782f */ /* 0x000fda0003800000 */
[----:B------:R-:W-:Y:S05]  /*0100*/  @!P0 BRA `(.L_x_2) ;  /* 0x0000000000848947 */ /* 0x000fea0003800000 */
[----:B------:R-:W-:Y:S01]  /*0110*/  UMOV UR5, 0x10 ;  /* 0x0000001000057882 */ /* 0x000fe20000000000 */
[----:B------:R-:W-:Y:S02]  /*0120*/  IMAD.MOV.U32 R4, RZ, RZ, 0x1 ;  /* 0x00000001ff047424 */ /* 0x000fe400078e00ff */
[----:B------:R-:W-:Y:S02]  /*0130*/  IMAD.MOV.U32 R5, RZ, RZ, 0xffff ;  /* 0x0000ffffff057424 */ /* 0x000fe400078e00ff */
[----:B------:R-:W-:Y:S04]  /*0140*/  DEPBAR.LE SB1, 0x36 ;  /* 0x00009d800000791a */ /* 0x000fe80000000000 */
[----:B------:R-:W1:Y:S02]  /*0150*/  UTCATOMSWS.FIND_AND_SET.ALIGN UP1, UR5, UR5 ;  /* 0x00000005000575e3 */ /* 0x000e640008020800 */
[----:B-1----:R-:W-:-:S04]  /*0160*/  PLOP3.LUT P0, PT, PT, PT, UP1, 0x80, 0x8 ;  /* 0x000000000008781c */ /* 0x002fc80003f0f018 */
[----:B------:R-:W-:-:S04]  /*0170*/  SEL R0, RZ, 0xffffffff, !P0 ;  /* 0xffffffffff007807 */ /* 0x000fc80004000000 */
[----:B------:R-:W-:Y:S01]  /*0180*/  ISETP.NE.AND P0, PT, R0, RZ, PT ;  /* 0x000000ff0000720c */ /* 0x000fe20003f05270 */
[----:B------:R-:W-:-:S12]  /*0190*/  IMAD.U32 R0, RZ, RZ, UR5 ;  /* 0x00000005ff007e24 */ /* 0x000fd8000f8e00ff */
[----:B------:R-:W-:Y:S05]  /*01a0*/  @P0 BRA `(.L_x_3) ;  /* 0x0000000000240947 */ /* 0x000fea0003800000 */
.L_x_4:
[----:B------:R-:W-:Y:S05]  /*01b0*/  NANOSLEEP 0x64 ;  /* 0x000000640000795d */ /* 0x000fea0003800000 */
[----:B------:R-:W-:-:S05]  /*01c0*/  UMOV UR5, 0x10 ;  /* 0x0000001000057882 */ /* 0x000fca0000000000 */
[----:B------:R-:W-:Y:S04]  /*01d0*/  DEPBAR.LE SB1, 0x36 ;  /* 0x00009d800000791a */ /* 0x000fe80000000000 */
[----:B------:R-:W1:Y:S02]  /*01e0*/  UTCATOMSWS.FIND_AND_SET.ALIGN UP1, UR5, UR5 ;  /* 0x00000005000575e3 */ /* 0x000e640008020800 */
[----:B-1----:R-:W-:-:S04]  /*01f0*/  PLOP3.LUT P0, PT, PT, PT, UP1, 0x80, 0x8 ;  /* 0x000000000008781c */ /* 0x002fc80003f0f018 */
[----:B------:R-:W-:-:S04]  /*0200*/  SEL R0, RZ, 0xffffffff, !P0 ;  /* 0xffffffffff007807 */ /* 0x000fc80004000000 */
[----:B------:R-:W-:Y:S01]  /*0210*/  ISETP.NE.AND P0, PT, R0, RZ, PT ;  /* 0x000000ff0000720c */ /* 0x000fe20003f05270 */
[----:B------:R-:W-:-:S12]  /*0220*/  IMAD.U32 R0, RZ, RZ, UR5 ;  /* 0x00000005ff007e24 */ /* 0x000fd8000f8e00ff */
[----:B------:R-:W-:Y:S05]  /*0230*/  @!P0 BRA `(.L_x_4) ;  /* 0xfffffffc00dc8947 */ /* 0x000fea000383ffff */
.L_x_3:
[C---:B------:R-:W-:Y:S01]  /*0240*/  VIADD R3, R0.reuse, 0x10 ;  /* 0x0000001000037836 */ /* 0x040fe20000000000 */
[----:B------:R-:W-:Y:S01]  /*0250*/  UMOV UR5, 0x50 ;  /* 0x0000005000057882 */ /* 0x000fe20000000000 */
[----:B------:R-:W-:Y:S01]  /*0260*/  SHF.L.U32 R2, R5, R0, RZ ;  /* 0x0000000005027219 */ /* 0x000fe200000006ff */
[----:B------:R-:W-:Y:S01]  /*0270*/  ULEA UR5, UR6, UR5, 0x18 ;  /* 0x0000000506057291 */ /* 0x000fe2000f8ec0ff */
[----:B------:R-:W-:Y:S01]  /*0280*/  IMAD.SHL.U32 R0, R0, 0x20, RZ ;  /* 0x0000002000007824 */ /* 0x000fe200078e00ff */
[----:B------:R-:W-:-:S04]  /*0290*/  SHF.L.U32 R3, R4, R3, RZ ;  /* 0x0000000304037219 */ /* 0x000fc800000006ff */
[----:B------:R-:W-:-:S05]  /*02a0*/  LOP3.LUT R2, R3, R2, RZ, 0xfc, !PT ;  /* 0x0000000203027212 */ /* 0x000fca00078efcff */
[----:B------:R1:W-:Y:S04]  /*02b0*/  ATOMS.OR RZ, [UR5], R2 ;  /* 0x00000002ffff798c */ /* 0x0003e8000b000005 */
[----:B------:R1:W-:Y:S01]  /*02c0*/  STS [UR4], R0 ;  /* 0x00000000ff007988 */ /* 0x0003e20008000804 */
[----:B------:R-:W-:Y:S05]  /*02d0*/  BRA `(.L_x_2) ;  /* 0x0000000000107947 */ /* 0x000fea0003800000 */
.L_x_1:
[----:B------:R-:W-:Y:S01]  /*02e0*/  IMAD.MOV.U32 R0, RZ, RZ, -0x1 ;  /* 0xffffffffff007424 */ /* 0x000fe200078e00ff */
[----:B------:R-:W-:-:S04]  /*02f0*/  MOV R2, 0x320 ;  /* 0x0000032000027802 */ /* 0x000fc80000000f00 */
[----:B------:R1:W-:Y:S03]  /*0300*/  STS [UR4], R0 ;  /* 0x00000000ff007988 */ /* 0x0003e60008000804 */
[----:B-1----:R-:W-:Y:S05]  /*0310*/  CALL.REL.NOINC `($__internal_1_$__cuda_sm10x_tcgen05_guardrail_trap_phase_invalid_during_alloc) ;  /* 0x0000013400187944 */ /* 0x002fea0003c00000 */
.L_x_2:
[----:B------:R-:W-:Y:S05]  /*0320*/  WARPSYNC.ALL ;  /* 0x0000000000007948 */ /* 0x000fea0003800000 */
[----:B------:R-:W-:Y:S01]  /*0330*/  NOP ;  /* 0x0000000000007918 */ /* 0x000fe20000000000 */
.L_x_0:
[----:B-1----:R-:W1:Y:S01]  /*0340*/  LDC.64 R2, c[0x0][0x398] ;  /* 0x0000e600ff027b82 */ /* 0x002e620000000a00 */
[----:B------:R-:W2:Y:S01]  /*0350*/  S2R R7, SR_CTAID.X ;  /* 0x0000000000077919 */ /* 0x000ea20000002500 */
[----:B------:R-:W-:Y:S01]  /*0360*/  LOP3.LUT R68, R61, 0x7f, RZ, 0xc0, !PT ;  /* 0x0000007f3d447812 */ /* 0x000fe200078ec0ff */
[----:B------:R-:W-:Y:S01]  /*0370*/  UMOV UR10, 0x400 ;  /* 0x00000400000a7882 */ /* 0x000fe20000000000 */
[----:B------:R-:W3:Y:S04]  /*0380*/  LDCU UR6, c[0x0][0x3a4] ;  /* 0x00007480ff0677ac */ /* 0x000ee80008000800 */
[----:B------:R-:W4:Y:S01]  /*0390*/  S2UR UR5, SR_CgaCtaId ;  /* 0x00000000000579c3 */ /* 0x000f220000008800 */
[----:B------:R-:W5:Y:S07]  /*03a0*/  LDCU.128 UR20, c[0x0][0x380] ;  /* 0x00007000ff1477ac */ /* 0x000f6e0008000c00 */
[----:B------:R-:W3:Y:S01]  /*03b0*/  LDC R66, c[0x0][0x3a0] ;  /* 0x0000e800ff427b82 */ /* 0x000ee20000000800 */
[----:B-1----:R-:W-:-:S05]  /*03c0*/  VIADD R0, R3, 0x7f ;  /* 0x0000007f03007836 */ /* 0x002fca0000000000 */
[----:B------:R-:W-:Y:S01]  /*03d0*/  SHF.R.S32.HI R5, RZ, 0x1f, R0 ;  /* 0x0000001fff057819 */ /* 0x000fe20000011400 */
[----:B----4-:R-:W-:-:S03]  /*03e0*/  ULEA UR10, UR5, UR10, 0x18 ;  /* 0x0000000a050a7291 */ /* 0x010fc6000f8ec0ff */
[----:B------:R-:W-:Y:S02]  /*03f0*/  LEA.HI R5, R5, R0, RZ, 0x7 ;  /* 0x0000000005057211 */ /* 0x000fe400078f38ff */
[----:B--2---:R-:W-:Y:S01]  /*0400*/  IABS R10, R7 ;  /* 0x00000007000a7213 */ /* 0x004fe20000000000 */
[----:B------:R-:W-:Y:S01]  /*0410*/  UIADD3 UR12, UPT, UPT, UR10, 0x1c000, URZ ;  /* 0x0001c0000a0c7890 */ /* 0x000fe2000fffe0ff */
[----:B------:R-:W-:-:S05]  /*0420*/  SHF.R.S32.HI R5, RZ, 0x7, R5 ;  /* 0x00000007ff057819 */ /* 0x000fca0000011405 */
[----:B------:R-:W-:-:S05]  /*0430*/  IMAD.SHL.U32 R6, R5, 0x8, RZ ;  /* 0x0000000805067824 */ /* 0x000fca00078e00ff */
[-C--:B------:R-:W-:Y:S02]  /*0440*/  IABS R9, R6.reuse ;  /* 0x0000000600097213 */ /* 0x080fe40000000000 */
[----:B------:R-:W-:Y:S02]  /*0450*/  IABS R12, R6 ;  /* 0x00000006000c7213 */ /* 0x000fe40000000000 */
[----:B------:R-:W1:Y:S08]  /*0460*/  I2F.RP R0, R9 ;  /* 0x0000000900007306 */ /* 0x000e700000209400 */
[----:B-1----:R-:W1:Y:S02]  /*0470*/  MUFU.RCP R0, R0 ;  /* 0x0000000000007308 */ /* 0x002e640000001000 */
[----:B-1----:R-:W-:-:S02]  /*0480*/  VIADD R4, R0, 0xffffffe ;  /* 0x0ffffffe00047836 */ /* 0x002fc40000000000 */
[----:B------:R-:W-:-:S04]  /*0490*/  IMAD.MOV R0, RZ, RZ, -R12 ;  /* 0x000000ffff007224 */ /* 0x000fc800078e0a0c */
[----:B------:R1:W2:Y:S02]  /*04a0*/  F2I.FTZ.U32.TRUNC.NTZ R5, R4 ;  /* 0x0000000400057305 */ /* 0x0002a4000021f000 */
[----:B-1----:R-:W-:Y:S02]  /*04b0*/  IMAD.MOV.U32 R4, RZ, RZ, RZ ;  /* 0x000000ffff047224 */ /* 0x002fe400078e00ff */
[----:B--2---:R-:W-:-:S04]  /*04c0*/  IMAD.MOV R8, RZ, RZ, -R5 ;  /* 0x000000ffff087224 */ /* 0x004fc800078e0a05 */
[----:B------:R-:W-:Y:S02]  /*04d0*/  IMAD R11, R8, R9, RZ ;  /* 0x00000009080b7224 */ /* 0x000fe400078e02ff */
[----:B------:R-:W-:Y:S02]  /*04e0*/  IMAD.MOV.U32 R8, RZ, RZ, R10 ;  /* 0x000000ffff087224 */ /* 0x000fe400078e000a */
[----:B------:R-:W-:Y:S01]  /*04f0*/  IMAD.HI.U32 R5, R5, R11, R4 ;  /* 0x0000000b05057227 */ /* 0x000fe200078e0004 */
[----:B------:R-:W-:-:S05]  /*0500*/  IABS R11, R2 ;  /* 0x00000002000b7213 */ /* 0x000fca0000000000 */
[----:B------:R-:W-:-:S04]  /*0510*/  IMAD.HI.U32 R5, R5, R8, RZ ;  /* 0x0000000805057227 */ /* 0x000fc800078e00ff */
[----:B------:R-:W-:Y:S01]  /*0520*/  IMAD R0, R5, R0, R8 ;  /* 0x0000000005007224 */ /* 0x000fe200078e0208 */
[----:B------:R-:W-:Y:S04]  /*0530*/  BAR.SYNC.DEFER_BLOCKING 0x0 ;  /* 0x0000000000007b1d */ /* 0x000fe80000010000 */
[----:B------:R-:W-:-:S13]  /*0540*/  ISETP.GT.U32.AND P1, PT, R9, R0, PT ;  /* 0x000000000900720c */ /* 0x000fda0003f24070 */
[----:B------:R-:W-:Y:S01]  /*0550*/  @!P1 IMAD.IADD R0, R0, 0x1, -R9 ;  /* 0x0000000100009824 */ /* 0x000fe200078e0a09 */
[----:B------:R-:W-:Y:S02]  /*0560*/  @!P1 IADD3 R5, PT, PT, R5, 0x1, RZ ;  /* 0x0000000105059810 */ /* 0x000fe40007ffe0ff */
[----:B------:R-:W-:Y:S02]  /*0570*/  ISETP.NE.AND P1, PT, R6, RZ, PT ;  /* 0x000000ff0600720c */ /* 0x000fe40003f25270 */
[----:B------:R-:W-:Y:S02]  /*0580*/  ISETP.GE.U32.AND P0, PT, R0, R9, PT ;  /* 0x000000090000720c */ /* 0x000fe40003f06070 */
[----:B------:R-:W-:-:S04]  /*0590*/  LOP3.LUT R0, R7, R6, RZ, 0x3c, !PT ;  /* 0x0000000607007212 */ /* 0x000fc800078e3cff */
[----:B------:R-:W-:Y:S01]  /*05a0*/  ISETP.GE.AND P2, PT, R0, RZ, PT ;  /* 0x000000ff0000720c */ /* 0x000fe20003f46270 */
[----:B------:R-:W-:-:S06]  /*05b0*/  VIADD R0, R2, 0xff ;  /* 0x000000ff02007836 */ /* 0x000fcc0000000000 */
[----:B------:R-:W-:-:S04]  /*05c0*/  @P0 VIADD R5, R5, 0x1 ;  /* 0x0000000105050836 */ /* 0x000fc80000000000 */
[----:B------:R-:W-:Y:S01]  /*05d0*/  IMAD.MOV.U32 R4, RZ, RZ, R5 ;  /* 0x000000ffff047224 */ /* 0x000fe200078e0005 */
[----:B------:R-:W-:-:S03]  /*05e0*/  SHF.R.S32.HI R5, RZ, 0x1f, R0 ;  /* 0x0000001fff057819 */ /* 0x000fc60000011400 */
[----:B------:R-:W-:Y:S01]  /*05f0*/  @!P2 IMAD.MOV R4, RZ, RZ, -R4 ;  /* 0x000000ffff04a224 */ /* 0x000fe200078e0a04 */
[----:B------:R-:W-:Y:S02]  /*0600*/  @!P1 LOP3.LUT R4, RZ, R6, RZ, 0x33, !PT ;  /* 0x00000006ff049212 */ /* 0x000fe400078e33ff */
[----:B------:R-:W-:-:S03]  /*0610*/  LEA.HI R5, R5, R0, RZ, 0x8 ;  /* 0x0000000005057211 */ /* 0x000fc600078f40ff */
[----:B------:R-:W-:Y:S02]  /*0620*/  IMAD.SHL.U32 R12, R4, 0x8, RZ ;  /* 0x00000008040c7824 */ /* 0x000fe400078e00ff */
[----:B------:R-:W-:-:S03]  /*0630*/  IMAD.MOV R4, RZ, RZ, -R4 ;  /* 0x000000ffff047224 */ /* 0x000fc600078e0a04 */
[----:B------:R-:W-:Y:S01]  /*0640*/  LEA.HI.SX32 R5, R5, -R12, 0x18 ;  /* 0x8000000c05057211 */ /* 0x000fe200078fc2ff */
[----:B------:R-:W-:Y:S02]  /*0650*/  IMAD R14, R6, R4, R7 ;  /* 0x00000004060e7224 */ /* 0x000fe400078e0207 */
[----:B------:R-:W-:Y:S01]  /*0660*/  IMAD.MOV.U32 R4, RZ, RZ, RZ ;  /* 0x000000ffff047224 */ /* 0x000fe200078e00ff */
[----:B------:R-:W-:Y:S02]  /*0670*/  VIMNMX R13, PT, PT, R5, 0x8, PT ;  /* 0x00000008050d7848 */ /* 0x000fe40003fe0100 */
[----:B------:R-:W-:Y:S02]  /*0680*/  IABS R9, R14 ;  /* 0x0000000e00097213 */ /* 0x000fe40000000000 */
[-C--:B------:R-:W-:Y:S02]  /*0690*/  IABS R10, R13.reuse ;  /* 0x0000000d000a7213 */ /* 0x080fe40000000000 */
[----:B------:R-:W-:-:S02]  /*06a0*/  IABS R6, R13 ;  /* 0x0000000d00067213 */ /* 0x000fc40000000000 */
[----:B------:R-:W1:Y:S08]  /*06b0*/  I2F.RP R0, R10 ;  /* 0x0000000a00007306 */ /* 0x000e700000209400 */
[----:B-1----:R-:W1:Y:S02]  /*06c0*/  MUFU.RCP R0, R0 ;  /* 0x0000000000007308 */ /* 0x002e640000001000 */
[----:B-1----:R-:W-:-:S06]  /*06d0*/  VIADD R5, R0, 0xffffffe ;  /* 0x0ffffffe00057836 */ /* 0x002fcc0000000000 */
[----:B------:R-:W1:Y:S02]  /*06e0*/  F2I.FTZ.U32.TRUNC.NTZ R5, R5 ;  /* 0x0000000500057305 */ /* 0x000e64000021f000 */
[----:B-1----:R-:W-:-:S04]  /*06f0*/  IMAD.MOV R8, RZ, RZ, -R5 ;  /* 0x000000ffff087224 */ /* 0x002fc800078e0a05 */
[----:B------:R-:W-:Y:S02]  /*0700*/  IMAD.MOV.U32 R7, RZ, RZ, R8 ;  /* 0x000000ffff077224 */ /* 0x000fe400078e0008 */
[----:B------:R-:W1:Y:S02]  /*0710*/  I2F.RP R8, R11 ;  /* 0x0000000b00087306 */ /* 0x000e640000209400 */
[----:B------:R-:W-:-:S04]  /*0720*/  IMAD R7, R7, R10, RZ ;  /* 0x0000000a07077224 */ /* 0x000fc800078e02ff */
[----:B------:R-:W-:-:S04]  /*0730*/  IMAD.HI.U32 R4, R5, R7, R4 ;  /* 0x0000000705047227 */ /* 0x000fc800078e0004 */
[----:B------:R-:W-:Y:S02]  /*0740*/  IMAD.MOV R5, RZ, RZ, -R6 ;  /* 0x000000ffff057224 */ /* 0x000fe400078e0a06 */
[----:B------:R-:W-:Y:S01]  /*0750*/  IMAD.HI.U32 R0, R4, R9, RZ ;  /* 0x0000000904007227 */ /* 0x000fe200078e00ff */
[----:B------:R-:W-:Y:S01]  /*0760*/  IABS R4, R3 ;  /* 0x0000000300047213 */ /* 0x000fe20000000000 */
[----:B-1----:R-:W1:Y:S02]  /*0770*/  MUFU.RCP R8, R8 ;  /* 0x0000000800087308 */ /* 0x002e640000001000 */
[----:B------:R-:W-:-:S05]  /*0780*/  IMAD R5, R0, R5, R9 ;  /* 0x0000000500057224 */ /* 0x000fca00078e0209 */
[----:B------:R-:W-:Y:S01]  /*0790*/  ISETP.GT.U32.AND P1, PT, R10, R5, PT ;  /* 0x000000050a00720c */ /* 0x000fe20003f24070 */
[----:B------:R-:W2:Y:S01]  /*07a0*/  I2F.RP R9, R4 ;  /* 0x0000000400097306 */ /* 0x000ea20000209400 */
[----:B-1----:R-:W-:-:S11]  /*07b0*/  IADD3 R6, PT, PT, R8, 0xffffffe, RZ ;  /* 0x0ffffffe08067810 */ /* 0x002fd60007ffe0ff */
[----:B------:R-:W-:Y:S02]  /*07c0*/  @!P1 IMAD.IADD R5, R5, 0x1, -R10 ;  /* 0x0000000105059824 */ /* 0x000fe400078e0a0a */
[----:B------:R-:W-:Y:S01]  /*07d0*/  @!P1 VIADD R0, R0, 0x1 ;  /* 0x0000000100009836 */ /* 0x000fe20000000000 */
[----:B------:R-:W-:Y:S01]  /*07e0*/  ISETP.NE.AND P1, PT, R13, RZ, PT ;  /* 0x000000ff0d00720c */ /* 0x000fe20003f25270 */
[----:B------:R1:W-:Y:S01]  /*07f0*/  F2I.FTZ.U32.TRUNC.NTZ R7, R6 ;  /* 0x0000000600077305 */ /* 0x0003e2000021f000 */
[----:B------:R-:W-:Y:S02]  /*0800*/  ISETP.GE.U32.AND P0, PT, R5, R10, PT ;  /* 0x0000000a0500720c */ /* 0x000fe40003f06070 */
[----:B------:R-:W-:-:S04]  /*0810*/  LOP3.LUT R5, R14, R13, RZ, 0x3c, !PT ;  /* 0x0000000d0e057212 */ /* 0x000fc800078e3cff */
[----:B------:R-:W-:Y:S01]  /*0820*/  ISETP.GE.AND P2, PT, R5, RZ, PT ;  /* 0x000000ff0500720c */ /* 0x000fe20003f46270 */
[----:B--2---:R-:W2:Y:S01]  /*0830*/  MUFU.RCP R9, R9 ;  /* 0x0000000900097308 */ /* 0x004ea20000001000 */
[----:B-1----:R-:W-:-:S05]  /*0840*/  IMAD.MOV.U32 R6, RZ, RZ, RZ ;  /* 0x000000ffff067224 */ /* 0x002fca00078e00ff */
[----:B------:R-:W-:-:S04]  /*0850*/  @P0 VIADD R0, R0, 0x1 ;  /* 0x0000000100000836 */ /* 0x000fc80000000000 */
[----:B------:R-:W-:-:S04]  /*0860*/  IMAD.MOV.U32 R10, RZ, RZ, R0 ;  /* 0x000000ffff0a7224 */ /* 0x000fc800078e0000 */
[----:B------:R-:W-:Y:S01]  /*0870*/  @!P2 IMAD.MOV R10, RZ, RZ, -R10 ;  /* 0x000000ffff0aa224 */ /* 0x000fe200078e0a0a */
[----:B------:R-:W-:Y:S01]  /*0880*/  @!P1 LOP3.LUT R10, RZ, R13, RZ, 0x33, !PT ;  /* 0x0000000dff0a9212 */ /* 0x000fe200078e33ff */
[----:B--2---:R-:W-:-:S04]  /*0890*/  VIADD R9, R9, 0xffffffe ;  /* 0x0ffffffe09097836 */ /* 0x004fc80000000000 */
[----:B------:R-:W-:Y:S02]  /*08a0*/  IMAD.MOV R0, RZ, RZ, -R10 ;  /* 0x000000ffff007224 */ /* 0x000fe400078e0a0a */
[----:B------:R-:W1:Y:S02]  /*08b0*/  F2I.FTZ.U32.TRUNC.NTZ R9, R9 ;  /* 0x0000000900097305 */ /* 0x000e64000021f000 */
[----:B------:R-:W-:-:S04]  /*08c0*/  IMAD R0, R13, R0, R14 ;  /* 0x000000000d007224 */ /* 0x000fc800078e020e */
[----:B------:R-:W-:Y:S02]  /*08d0*/  IMAD.IADD R5, R12, 0x1, R0 ;  /* 0x000000010c057824 */ /* 0x000fe400078e0200 */
[--C-:B------:R-:W-:Y:S01]  /*08e0*/  IMAD.MOV R0, RZ, RZ, -R7.reuse ;  /* 0x000000ffff007224 */ /* 0x100fe200078e0a07 */
[----:B------:R-:W2:Y:S01]  /*08f0*/  LDS R12, [UR10] ;  /* 0x0000000aff0c7984 */ /* 0x000ea20008000800 */
[----:B------:R-:W-:Y:S02]  /*0900*/  IMAD R198, R5, 0x100, R68 ;  /* 0x0000010005c67824 */ /* 0x000fe400078e0244 */
[----:B------:R-:W-:Y:S02]  /*0910*/  IMAD R5, R0, R11, RZ ;  /* 0x0000000b00057224 */ /* 0x000fe400078e02ff */
[C---:B------:R-:W-:Y:S01]  /*0920*/  VIADD R199, R198.reuse, 0x80 ;  /* 0x00000080c6c77836 */ /* 0x040fe20000000000 */
[----:B------:R-:W-:Y:S01]  /*0930*/  IABS R0, R198 ;  /* 0x000000c600007213 */ /* 0x000fe20000000000 */
[----:B------:R-:W-:Y:S01]  /*0940*/  IMAD.HI.U32 R6, R7, R5, R6 ;  /* 0x0000000507067227 */ /* 0x000fe200078e0006 */
[----:B------:R-:W-:Y:S01]  /*0950*/  BAR.SYNC.DEFER_BLOCKING 0x0 ;  /* 0x0000000000007b1d */ /* 0x000fe20000010000 */
[----:B------:R-:W-:-:S02]  /*0960*/  ISETP.GE.AND P2, PT, R198, RZ, PT ;  /* 0x000000ffc600720c */ /* 0x000fc40003f46270 */
[----:B------:R-:W-:Y:S01]  /*0970*/  IABS R8, R199 ;  /* 0x000000c700087213 */ /* 0x000fe20000000000 */
[----:B------:R-:W-:Y:S01]  /*0980*/  IMAD.MOV.U32 R5, RZ, RZ, R0 ;  /* 0x000000ffff057224 */ /* 0x000fe200078e0000 */
[----:B------:R-:W-:Y:S01]  /*0990*/  ISETP.GE.AND P4, PT, R199, RZ, PT ;  /* 0x000000ffc700720c */ /* 0x000fe20003f86270 */
[----:B-1----:R-:W-:Y:S02]  /*09a0*/  IMAD.MOV R13, RZ, RZ, -R9 ;  /* 0x000000ffff0d7224 */ /* 0x002fe400078e0a09 */
[----:B------:R-:W-:Y:S01]  /*09b0*/  IMAD.MOV.U32 R7, RZ, RZ, R8 ;  /* 0x000000ffff077224 */ /* 0x000fe200078e0008 */
[----:B------:R-:W-:Y:S01]  /*09c0*/  SHF.R.U32.HI R8, RZ, 0x5, R61 ;  /* 0x00000005ff087819 */ /* 0x000fe2000001163d */
[----:B------:R-:W-:-:S03]  /*09d0*/  IMAD.HI.U32 R0, R6, R5, RZ ;  /* 0x0000000506007227 */ /* 0x000fc600078e00ff */
[----:B------:R-:W-:Y:S01]  /*09e0*/  R2UR UR7, R8 ;  /* 0x00000000080772ca */ /* 0x000fe200000e0000 */
[----:B------:R-:W-:Y:S01]  /*09f0*/  IMAD.HI.U32 R6, R6, R7, RZ ;  /* 0x0000000706067227 */ /* 0x000fe200078e00ff */
[----:B------:R-:W-:-:S03]  /*0a00*/  SHF.R.U32.HI R8, RZ, 0x5, R61 ;  /* 0x00000005ff087819 */ /* 0x000fc6000001163d */
[----:B------:R-:W-:Y:S02]  /*0a10*/  IMAD.MOV R0, RZ, RZ, -R0 ;  /* 0x000000ffff007224 */ /* 0x000fe400078e0a00 */
[----:B------:R-:W-:Y:S02]  /*0a20*/  IMAD.MOV R6, RZ, RZ, -R6 ;  /* 0x000000ffff067224 */ /* 0x000fe400078e0a06 */
[C---:B------:R-:W-:Y:S02]  /*0a30*/  IMAD R5, R11.reuse, R0, R5 ;  /* 0x000000000b057224 */ /* 0x040fe400078e0205 */
[C---:B------:R-:W-:Y:S01]  /*0a40*/  IMAD R6, R11.reuse, R6, R7 ;  /* 0x000000060b067224 */ /* 0x040fe200078e0207 */
[----:B------:R-:W-:Y:S01]  /*0a50*/  SGXT.U32 R7, R8, 0x2 ;  /* 0x000000020807781a */ /* 0x000fe20000000000 */
[----:B------:R-:W-:Y:S01]  /*0a60*/  IMAD.SHL.U32 R0, R10, 0x80, RZ ;  /* 0x000000800a007824 */ /* 0x000fe200078e00ff */
[----:B------:R-:W-:Y:S01]  /*0a70*/  ISETP.GT.U32.AND P0, PT, R11, R5, PT ;  /* 0x000000050b00720c */ /* 0x000fe20003f04070 */
[----:B------:R-:W-:Y:S01]  /*0a80*/  IMAD R13, R13, R4, RZ ;  /* 0x000000040d0d7224 */ /* 0x000fe200078e02ff */
[----:B------:R-:W-:Y:S01]  /*0a90*/  ISETP.GT.U32.AND P1, PT, R11, R6, PT ;  /* 0x000000060b00720c */ /* 0x000fe20003f24070 */
[----:B------:R-:W-:Y:S01]  /*0aa0*/  IMAD.MOV.U32 R8, RZ, RZ, RZ ;  /* 0x000000ffff087224 */ /* 0x000fe200078e00ff */
[----:B------:R-:W-:Y:S01]  /*0ab0*/  LOP3.LUT R7, R0, R7, RZ, 0xfc, !PT ;  /* 0x0000000700077212 */ /* 0x000fe200078efcff */
[----:B------:R-:W-:Y:S01]  /*0ac0*/  USHF.L.U32 UR4, UR7, 0x15, URZ ;  /* 0x0000001507047899 */ /* 0x000fe200080006ff */
[----:B--2---:R-:W-:Y:S01]  /*0ad0*/  R2UR UR15, R12 ;  /* 0x000000000c0f72ca */ /* 0x004fe200000e0000 */
[----:B------:R-:W-:Y:S01]  /*0ae0*/  IMAD.HI.U32 R8, R9, R13, R8 ;  /* 0x0000000d09087227 */ /* 0x000fe200078e0008 */
[C---:B------:R-:W-:Y:S01]  /*0af0*/  LOP3.LUT R10, R7.reuse, 0x4, RZ, 0xfc, !PT ;  /* 0x00000004070a7812 */ /* 0x040fe200078efcff */
[----:B------:R-:W-:Y:S01]  /*0b00*/  ULOP3.LUT UR4, UR4, 0x600000, URZ, 0xc0, !UPT ;  /* 0x0060000004047892 */ /* 0x000fe2000f8ec0ff */
[----:B------:R-:W-:-:S02]  /*0b10*/  LOP3.LUT R12, R7, 0x8, RZ, 0xfc, !PT ;  /* 0x00000008070c7812 */ /* 0x000fc400078efcff */
[----:B------:R-:W-:Y:S01]  /*0b20*/  IABS R15, R10 ;  /* 0x0000000a000f7213 */ /* 0x000fe20000000000 */
[--C-:B------:R-:W-:Y:S01]  /*0b30*/  @!P0 IMAD.IADD R5, R5, 0x1, -R11.reuse ;  /* 0x0000000105058824 */ /* 0x100fe200078e0a0b */
[----:B------:R-:W-:Y:S01]  /*0b40*/  IABS R13, R7 ;  /* 0x00000007000d7213 */ /* 0x000fe20000000000 */
[----:B------:R-:W-:Y:S01]  /*0b50*/  @!P1 IMAD.IADD R6, R6, 0x1, -R11 ;  /* 0x0000000106069824 */ /* 0x000fe200078e0a0b */
[----:B------:R-:W-:Y:S01]  /*0b60*/  ISETP.GE.AND P1, PT, R10, RZ, PT ;  /* 0x000000ff0a00720c */ /* 0x000fe20003f26270 */
[C---:B------:R-:W-:Y:S01]  /*0b70*/  IMAD.HI.U32 R10, R8.reuse, R15, RZ ;  /* 0x0000000f080a7227 */ /* 0x040fe200078e00ff */
[C---:B------:R-:W-:Y:S01]  /*0b80*/  ISETP.GT.U32.AND P0, PT, R11.reuse, R5, PT ;  /* 0x000000050b00720c */ /* 0x040fe20003f04070 */
[----:B------:R-:W-:Y:S01]  /*0b90*/  UIADD3 UR11, UPT, UPT, UR15, UR4, URZ ;  /* 0x000000040f0b7290 */ /* 0x000fe2000fffe0ff */
[----:B------:R-:W-:Y:S01]  /*0ba0*/  ISETP.GT.U32.AND P3, PT, R11, R6, PT ;  /* 0x000000060b00720c */ /* 0x000fe20003f64070 */
[----:B------:R-:W-:Y:S01]  /*0bb0*/  IMAD.HI.U32 R9, R8, R13, RZ ;  /* 0x0000000d08097227 */ /* 0x000fe200078e00ff */
[----:B------:R-:W-:-:S02]  /*0bc0*/  IABS R17, R12 ;  /* 0x0000000c00117213 */ /* 0x000fc40000000000 */
[----:B------:R-:W-:Y:S01]  /*0bd0*/  ISETP.GE.AND P6, PT, R12, RZ, PT ;  /* 0x000000ff0c00720c */ /* 0x000fe20003fc6270 */
[----:B------:R-:W-:Y:S01]  /*0be0*/  IMAD.MOV R12, RZ, RZ, -R10 ;  /* 0x000000ffff0c7224 */ /* 0x000fe200078e0a0a */
[----:B------:R-:W-:Y:S01]  /*0bf0*/  IADD3 R9, PT, PT, -R9, RZ, RZ ;  /* 0x000000ff09097210 */ /* 0x000fe20007ffe1ff */
[----:B------:R-:W-:Y:S01]  /*0c00*/  IMAD.HI.U32 R10, R8, R17, RZ ;  /* 0x00000011080a7227 */ /* 0x000fe200078e00ff */
[C---:B------:R-:W-:Y:S02]  /*0c10*/  LOP3.LUT R14, R7.reuse, 0x1c, RZ, 0xfc, !PT ;  /* 0x0000001c070e7812 */ /* 0x040fe400078efcff */
[----:B------:R-:W-:Y:S01]  /*0c20*/  LOP3.LUT R16, R7, 0x20, RZ, 0xfc, !PT ;  /* 0x0000002007107812 */ /* 0x000fe200078efcff */
[--C-:B------:R-:W-:Y:S01]  /*0c30*/  @!P0 IMAD.IADD R5, R5, 0x1, -R11.reuse ;  /* 0x0000000105058824 */ /* 0x100fe200078e0a0b */
[----:B------:R-:W-:Y:S01]  /*0c40*/  ISETP.NE.AND P0, PT, R2, RZ, PT ;  /* 0x000000ff0200720c */ /* 0x000fe20003f05270 */
[----:B------:R-:W-:Y:S01]  /*0c50*/  @!P3 IMAD.IADD R6, R6, 0x1, -R11 ;  /* 0x000000010606b824 */ /* 0x000fe200078e0a0b */
[----:B------:R-:W-:Y:S01]  /*0c60*/  LOP3.LUT R2, RZ, R2, RZ, 0x33, !PT ;  /* 0x00000002ff027212 */ /* 0x000fe200078e33ff */
[----:B------:R-:W-:Y:S01]  /*0c70*/  IMAD.MOV R10, RZ, RZ, -R10 ;  /* 0x000000ffff0a7224 */ /* 0x000fe200078e0a0a */
[----:B------:R-:W-:Y:S01]  /*0c80*/  IABS R21, R14 ;  /* 0x0000000e00157213 */ /* 0x000fe20000000000 */
[----:B------:R-:W-:Y:S01]  /*0c90*/  @!P2 IMAD.MOV R5, RZ, RZ, -R5 ;  /* 0x000000ffff05a224 */ /* 0x000fe200078e0a05 */
[----:B------:R-:W-:Y:S01]  /*0ca0*/  IABS R23, R16 ;  /* 0x0000001000177213 */ /* 0x000fe20000000000 */
[----:B------:R-:W-:Y:S01]  /*0cb0*/  @!P4 IMAD.MOV R6, RZ, RZ, -R6 ;  /* 0x000000ffff06c224 */ /* 0x000fe200078e0a06 */
[C---:B------:R-:W-:Y:S01]  /*0cc0*/  LOP3.LUT R18, R7.reuse, 0x28, RZ, 0xfc, !PT ;  /* 0x0000002807127812 */ /* 0x040fe200078efcff */
[----:B------:R-:W-:Y:S01]  /*0cd0*/  IMAD R9, R4, R9, R13 ;  /* 0x0000000904097224 */ /* 0x000fe200078e020d */
[----:B------:R-:W-:Y:S01]  /*0ce0*/  SEL R212, R2, R5, !P0 ;  /* 0x0000000502d47207 */ /* 0x000fe20004000000 */
[----:B------:R-:W-:Y:S01]  /*0cf0*/  IMAD R13, R4, R10, R17 ;  /* 0x0000000a040d7224 */ /* 0x000fe200078e0211 */
[----:B------:R-:W-:Y:S01]  /*0d00*/  SEL R218, R2, R6, !P0 ;  /* 0x0000000602da7207 */ /* 0x000fe20004000000 */
[C---:B---3--:R-:W-:Y:S01]  /*0d10*/  VIADD R10, R66.reuse, 0xffffffec ;  /* 0xffffffec420a7836 */ /* 0x048fe20000000000 */
[----:B------:R-:W-:Y:S01]  /*0d20*/  LOP3.LUT R20, R7, 0x2c, RZ, 0xfc, !PT ;  /* 0x0000002c07147812 */ /* 0x000fe200078efcff */
[C---:B------:R-:W-:Y:S01]  /*0d30*/  VIADD R2, R66.reuse, 0xffffffed ;  /* 0xffffffed42027836 */ /* 0x040fe20000000000 */
[----:B------:R-:W-:Y:S01]  /*0d40*/  IABS R27, R18 ;  /* 0x00000012001b7213 */ /* 0x000fe20000000000 */
[----:B------:R-:W-:Y:S01]  /*0d50*/  VIADD R5, R66, 0xffffffe8 ;  /* 0xffffffe842057836 */ /* 0x000fe20000000000 */
[----:B------:R-:W-:Y:S01]  /*0d60*/  ISETP.GE.U32.AND P4, PT, R10, 0x7fffffcd, PT ;  /* 0x7fffffcd0a00780c */ /* 0x000fe20003f86070 */
[----:B------:R-:W-:Y:S01]  /*0d70*/  VIADD R10, R66, 0xffffffee ;  /* 0xffffffee420a7836 */ /* 0x000fe20000000000 */
[----:B------:R-:W-:Y:S01]  /*0d80*/  ISETP.GE.U32.AND P0, PT, R2, 0x7fffffce, PT ;  /* 0x7fffffce0200780c */ /* 0x000fe20003f06070 */
[C---:B------:R-:W-:Y:S01]  /*0d90*/  VIADD R6, R66.reuse, 0xffffffef ;  /* 0xffffffef42067836 */ /* 0x040fe20000000000 */
[----:B------:R-:W-:Y:S01]  /*0da0*/  ISETP.GE.U32.AND P3, PT, R5, 0x7fffffc9, PT ;  /* 0x7fffffc90500780c */ /* 0x000fe20003f66070 */
[----:B------:R-:W-:Y:S01]  /*0db0*/  VIADD R2, R66, 0xffffffe9 ;  /* 0xffffffe942027836 */ /* 0x000fe20000000000 */
[----:B------:R-:W-:Y:S01]  /*0dc0*/  ISETP.GE.U32.AND P5, PT, R10, 0x7fffffcf, PT ;  /* 0x7fffffcf0a00780c */ /* 0x000fe20003fa6070 */
[----:B------:R-:W-:Y:S01]  /*0dd0*/  VIADD R5, R66, 0xffffffeb ;  /* 0xffffffeb42057836 */ /* 0x000fe20000000000 */
[----:B------:R-:W-:Y:S01]  /*0de0*/  ISETP.GE.U32.AND P2, PT, R6, 0x7fffffd0, PT ;  /* 0x7fffffd00600780c */ /* 0x000fe20003f46070 */
[----:B------:R-:W-:Y:S01]  /*0df0*/  VIADD R6, R66, 0xffffffea ;  /* 0xffffffea42067836 */ /* 0x000fe20000000000 */
[----:B------:R-:W-:Y:S01]  /*0e00*/  SEL R40, RZ, 0x1, P4 ;  /* 0x00000001ff287807 */ /* 0x000fe20002000000 */
[----:B------:R-:W-:Y:S01]  /*0e10*/  IMAD R11, R4, R12, R15 ;  /* 0x0000000c040b7224 */ /* 0x000fe200078e020f */
[----:B------:R-:W-:Y:S01]  /*0e20*/  ISETP.GE.U32.AND P4, PT, R2, 0x7fffffca, PT ;  /* 0x7fffffca0200780c */ /* 0x000fe20003f86070 */
[----:B------:R-:W-:Y:S01]  /*0e30*/  IMAD R212, R212, UR6, RZ ;  /* 0x00000006d4d47c24 */ /* 0x000fe2000f8e02ff */
[----:B------:R-:W-:Y:S01]  /*0e40*/  SEL R2, RZ, 0x4, P5 ;  /* 0x00000004ff027807 */ /* 0x000fe20002800000 */
[----:B------:R-:W-:Y:S01]  /*0e50*/  IMAD R218, R218, UR6, RZ ;  /* 0x00000006dada7c24 */ /* 0x000fe2000f8e02ff */
[----:B------:R-:W-:Y:S01]  /*0e60*/  SEL R43, RZ, 0x1fffe, P0 ;  /* 0x0001fffeff2b7807 */ /* 0x000fe20000000000 */
[----:B------:R-:W-:Y:S01]  /*0e70*/  IMAD.SHL.U32 R52, R212, 0x4, RZ ;  /* 0x00000004d4347824 */ /* 0x000fe200078e00ff */
[----:B------:R-:W-:Y:S01]  /*0e80*/  ISETP.GE.U32.AND P5, PT, R5, 0x7fffffcc, PT ;  /* 0x7fffffcc0500780c */ /* 0x000fe20003fa6070 */
[----:B------:R-:W-:Y:S01]  /*0e90*/  VIADD R5, R66, 0xffffffe5 ;  /* 0xffffffe542057836 */ /* 0x000fe20000000000 */
[----:B------:R-:W-:Y:S01]  /*0ea0*/  ISETP.GE.U32.AND P0, PT, R6, 0x7fffffcb, PT ;  /* 0x7fffffcb0600780c */ /* 0x000fe20003f06070 */
[C---:B------:R-:W-:Y:S01]  /*0eb0*/  VIADD R6, R66.reuse, 0xffffffe4 ;  /* 0xffffffe442067836 */ /* 0x040fe20000000000 */
[----:B------:R-:W-:Y:S01]  /*0ec0*/  SEL R46, RZ, 0x1, P3 ;  /* 0x00000001ff2e7807 */ /* 0x000fe20001800000 */
[----:B------:R1:W-:Y:S01]  /*0ed0*/  STL [R1+0xe4], R52 ;  /* 0x0000e43401007387 */ /* 0x0003e20000100800 */
[----:B------:R-:W-:Y:S01]  /*0ee0*/  SEL R35, RZ, 0x7fff8, P2 ;  /* 0x0007fff8ff237807 */ /* 0x000fe20001000000 */
[----:B------:R-:W-:Y:S01]  /*0ef0*/  UMOV UR6, 0x1 ;  /* 0x0000000100067882 */ /* 0x000fe20000000000 */
[----:B------:R-:W-:Y:S01]  /*0f00*/  ISETP.GE.U32.AND P3, PT, R5, 0x7fffffc6, PT ;  /* 0x7fffffc60500780c */ /* 0x000fe20003f66070 */
[----:B------:R-:W-:Y:S01]  /*0f10*/  VIADD R5, R66, 0xffffffe1 ;  /* 0xffffffe142057836 */ /* 0x000fe20000000000 */
[----:B------:R-:W-:-:S02]  /*0f20*/  ISETP.GE.U32.AND P2, PT, R6, 0x7fffffc5, PT ;  /* 0x7fffffc50600780c */ /* 0x000fc40003f46070 */
[----:B------:R-:W-:Y:S02]  /*0f30*/  SEL R38, RZ, 0x4, P0 ;  /* 0x00000004ff267807 */ /* 0x000fe40000000000 */
[----:B------:R-:W-:Y:S02]  /*0f40*/  SEL R44, RZ, 0x1, P2 ;  /* 0x00000001ff2c7807 */ /* 0x000fe40001000000 */
[----:B------:R-:W-:Y:S01]  /*0f50*/  ISETP.GE.U32.AND P2, PT, R5, 0x7fffffc2, PT ;  /* 0x7fffffc20500780c */ /* 0x000fe20003f46070 */
[----:B------:R-:W-:Y:S01]  /*0f60*/  VIADD R5, R66, 0xffffffe2 ;  /* 0xffffffe242057836 */ /* 0x000fe20000000000 */
[C---:B------:R-:W-:Y:S02]  /*0f70*/  ISETP.GT.U32.AND P0, PT, R4.reuse, R9, PT ;  /* 0x000000090400720c */ /* 0x040fe40003f04070 */
[----:B------:R-:W-:Y:S02]  /*0f80*/  SEL R42, RZ, 0x1fffe, P2 ;  /* 0x0001fffeff2a7807 */ /* 0x000fe40001000000 */
[----:B------:R-:W-:-:S02]  /*0f90*/  ISETP.GT.U32.AND P2, PT, R4, R13, PT ;  /* 0x0000000d0400720c */ /* 0x000fc40003f44070 */
[----:B------:R-:W-:Y:S02]  /*0fa0*/  IADD3 R6, PT, PT, R66, -0x1a, RZ ;  /* 0xffffffe642067810 */ /* 0x000fe40007ffe0ff */
[----:B------:R-:W-:Y:S02]  /*0fb0*/  LOP3.LUT R10, R7, 0xc, RZ, 0xfc, !PT ;  /* 0x0000000c070a7812 */ /* 0x000fe400078efcff */
[----:B------:R-:W-:Y:S02]  /*0fc0*/  SEL R47, RZ, 0x1fffe, P4 ;  /* 0x0001fffeff2f7807 */ /* 0x000fe40002000000 */
[----:B------:R-:W-:Y:S01]  /*0fd0*/  SEL R45, RZ, 0x1fffe, P3 ;  /* 0x0001fffeff2d7807 */ /* 0x000fe20001800000 */
[--C-:B------:R-:W-:Y:S01]  /*0fe0*/  @!P0 IMAD.IADD R9, R9, 0x1, -R4.reuse ;  /* 0x0000000109098824 */ /* 0x100fe200078e0a04 */
[----:B------:R-:W-:Y:S01]  /*0ff0*/  ISETP.GE.U32.AND P4, PT, R6, 0x7fffffc7, PT ;  /* 0x7fffffc70600780c */ /* 0x000fe20003f86070 */
[----:B------:R-:W-:Y:S01]  /*1000*/  VIADD R6, R66, 0xffffffe7 ;  /* 0xffffffe742067836 */ /* 0x000fe20000000000 */
[----:B------:R-:W-:Y:S01]  /*1010*/  ISETP.GT.U32.AND P3, PT, R4, R11, PT ;  /* 0x0000000b0400720c */ /* 0x000fe20003f64070 */
[----:B------:R-:W-:Y:S01]  /*1020*/  @!P2 IMAD.IADD R13, R13, 0x1, -R4 ;  /* 0x000000010d0da824 */ /* 0x000fe200078e0a04 */
[----:B------:R-:W-:-:S02]  /*1030*/  IABS R15, R10 ;  /* 0x0000000a000f7213 */ /* 0x000fc40000000000 */
[----:B------:R-:W-:Y:S02]  /*1040*/  SEL R34, RZ, 0x4, P4 ;  /* 0x00000004ff227807 */ /* 0x000fe40002000000 */
[----:B------:R-:W-:Y:S01]  /*1050*/  ISETP.GE.U32.AND P4, PT, R5, 0x7fffffc3, PT ;  /* 0x7fffffc30500780c */ /* 0x000fe20003f86070 */
[----:B------:R-:W-:Y:S01]  /*1060*/  IMAD.HI.U32 R5, R8, R15, RZ ;  /* 0x0000000f08057227 */ /* 0x000fe200078e00ff */
[----:B------:R-:W-:Y:S02]  /*1070*/  ISETP.GT.U32.AND P2, PT, R4, R13, PT ;  /* 0x0000000d0400720c */ /* 0x000fe40003f44070 */
[----:B------:R-:W-:Y:S01]  /*1080*/  SEL R39, RZ, 0x7fff8, P5 ;  /* 0x0007fff8ff277807 */ /* 0x000fe20002800000 */
[----:B------:R-:W-:Y:S01]  /*1090*/  IMAD.MOV R5, RZ, RZ, -R5 ;  /* 0x000000ffff057224 */ /* 0x000fe200078e0a05 */
[----:B------:R-:W-:Y:S01]  /*10a0*/  ISETP.GE.U32.AND P5, PT, R6, 0x7fffffc8, PT ;  /* 0x7fffffc80600780c */ /* 0x000fe20003fa6070 */
[----:B------:R-:W-:Y:S01]  /*10b0*/  VIADD R6, R66, 0xffffffe3 ;  /* 0xffffffe342067836 */ /* 0x000fe20000000000 */
[C---:B------:R-:W-:Y:S01]  /*10c0*/  ISETP.GT.U32.AND P0, PT, R4.reuse, R9, PT ;  /* 0x000000090400720c */ /* 0x040fe20003f04070 */
[----:B------:R-:W-:Y:S01]  /*10d0*/  @!P3 IMAD.IADD R11, R11, 0x1, -R4 ;  /* 0x000000010b0bb824 */ /* 0x000fe200078e0a04 */
[----:B------:R-:W-:Y:S01]  /*10e0*/  SEL R37, RZ, 0x7fff8, P5 ;  /* 0x0007fff8ff257807 */ /* 0x000fe20002800000 */
[----:B------:R-:W-:Y:S01]  /*10f0*/  IMAD R5, R4, R5, R15 ;  /* 0x0000000504057224 */ /* 0x000fe200078e020f */
[----:B------:R-:W-:-:S02]  /*1100*/  ISETP.GE.U32.AND P5, PT, R6, 0x7fffffc4, PT ;  /* 0x7fffffc40600780c */ /* 0x000fc40003fa6070 */
[----:B------:R-:W-:Y:S01]  /*1110*/  ISETP.GE.AND P3, PT, R7, RZ, PT ;  /* 0x000000ff0700720c */ /* 0x000fe20003f66270 */
[--C-:B------:R-:W-:Y:S01]  /*1120*/  @!P2 IMAD.IADD R13, R13, 0x1, -R4.reuse ;  /* 0x000000010d0da824 */ /* 0x100fe200078e0a04 */
[----:B------:R-:W-:Y:S02]  /*1130*/  LOP3.LUT R6, R7, 0x10, RZ, 0xfc, !PT ;  /* 0x0000001007067812 */ /* 0x000fe400078efcff */
[----:B------:R-:W-:Y:S01]  /*1140*/  SEL R41, RZ, 0x7fff8, P5 ;  /* 0x0007fff8ff297807 */ /* 0x000fe20002800000 */
[----:B------:R-:W-:Y:S01]  /*1150*/  @!P6 IMAD.MOV R13, RZ, RZ, -R13 ;  /* 0x000000ffff0de224 */ /* 0x000fe200078e0a0d */
[----:B------:R-:W-:Y:S01]  /*1160*/  SEL R36, RZ, 0x4, P4 ;  /* 0x00000004ff247807 */ /* 0x000fe20002000000 */
[----:B------:R-:W-:Y:S01]  /*1170*/  @!P0 IMAD.IADD R9, R9, 0x1, -R4 ;  /* 0x0000000109098824 */ /* 0x000fe200078e0a04 */
[----:B------:R-:W-:Y:S02]  /*1180*/  ISETP.GT.U32.AND P5, PT, R4, R11, PT ;  /* 0x0000000b0400720c */ /* 0x000fe40003fa4070 */
[----:B------:R-:W-:-:S02]  /*1190*/  ISETP.GE.AND P4, PT, R10, RZ, PT ;  /* 0x000000ff0a00720c */ /* 0x000fc40003f86270 */
[----:B------:R-:W-:Y:S01]  /*11a0*/  IABS R15, R6 ;  /* 0x00000006000f7213 */ /* 0x000fe20000000000 */
[----:B------:R-:W-:Y:S01]  /*11b0*/  @!P3 IMAD.MOV R9, RZ, RZ, -R9 ;  /* 0x000000ffff09b224 */ /* 0x000fe200078e0a09 */
[----:B------:R-:W-:Y:S02]  /*11c0*/  ISETP.GT.U32.AND P2, PT, R4, R5, PT ;  /* 0x000000050400720c */ /* 0x000fe40003f44070 */
[C---:B------:R-:W-:Y:S02]  /*11d0*/  LOP3.LUT R10, R7.reuse, 0x14, RZ, 0xfc, !PT ;  /* 0x00000014070a7812 */ /* 0x040fe400078efcff */
[----:B------:R-:W-:Y:S01]  /*11e0*/  ISETP.GE.AND P0, PT, R6, RZ, PT ;  /* 0x000000ff0600720c */ /* 0x000fe20003f06270 */
[----:B------:R-:W-:Y:S01]  /*11f0*/  IMAD.HI.U32 R6, R8, R15, RZ ;  /* 0x0000000f08067227 */ /* 0x000fe200078e00ff */
[----:B------:R-:W-:Y:S02]  /*1200*/  IABS R17, R10 ;  /* 0x0000000a00117213 */ /* 0x000fe40000000000 */
[----:B------:R-:W-:Y:S01]  /*1210*/  ISETP.GE.AND P3, PT, R10, RZ, PT ;  /* 0x000000ff0a00720c */ /* 0x000fe20003f66270 */
[----:B------:R-:W-:Y:S01]  /*1220*/  IMAD.MOV R6, RZ, RZ, -R6 ;  /* 0x000000ffff067224 */ /* 0x000fe200078e0a06 */
[----:B------:R-:W-:Y:S01]  /*1230*/  LOP3.LUT R12, R7, 0x18, RZ, 0xfc, !PT ;  /* 0x00000018070c7812 */ /* 0x000fe200078efcff */
[----:B------:R-:W-:Y:S01]  /*1240*/  IMAD.HI.U32 R10, R8, R17, RZ ;  /* 0x00000011080a7227 */ /* 0x000fe200078e00ff */
[----:B------:R-:W-:-:S02]  /*1250*/  IABS R29, R20 ;  /* 0x00000014001d7213 */ /* 0x000fc40000000000 */
[----:B------:R-:W-:Y:S01]  /*1260*/  IABS R19, R12 ;  /* 0x0000000c00137213 */ /* 0x000fe20000000000 */
[--C-:B------:R-:W-:Y:S01]  /*1270*/  @!P5 IMAD.IADD R11, R11, 0x1, -R4.reuse ;  /* 0x000000010b0bd824 */ /* 0x100fe200078e0a04 */
[----:B------:R-:W-:Y:S01]  /*1280*/  ISETP.GE.AND P5, PT, R12, RZ, PT ;  /* 0x000000ff0c00720c */ /* 0x000fe20003fa6270 */
[C---:B------:R-:W-:Y:S01]  /*1290*/  IMAD R15, R4.reuse, R6, R15 ;  /* 0x00000006040f7224 */ /* 0x040fe200078e020f */
[----:B------:R-:W-:Y:S01]  /*12a0*/  LOP3.LUT R22, R7, 0x54, RZ, 0xfc, !PT ;  /* 0x0000005407167812 */ /* 0x000fe200078efcff */
[----:B------:R-:W-:Y:S01]  /*12b0*/  @!P2 IMAD.IADD R5, R5, 0x1, -R4 ;  /* 0x000000010505a824 */ /* 0x000fe200078e0a04 */
[----:B------:R-:W-:Y:S01]  /*12c0*/  @!P1 IADD3 R11, PT, PT, -R11, RZ, RZ ;  /* 0x000000ff0b0b9210 */ /* 0x000fe20007ffe1ff */
[----:B------:R-:W-:Y:S01]  /*12d0*/  IMAD.MOV R10, RZ, RZ, -R10 ;  /* 0x000000ffff0a7224 */ /* 0x000fe200078e0a0a */
[----:B------:R-:W-:Y:S01]  /*12e0*/  ISETP.GT.U32.AND P2, PT, R4, R15, PT ;  /* 0x0000000f0400720c */ /* 0x000fe20003f44070 */
[----:B------:R-:W-:Y:S01]  /*12f0*/  IMAD.HI.U32 R6, R8, R21, RZ ;  /* 0x0000001508067227 */ /* 0x000fe200078e00ff */
[----:B------:R-:W-:-:S02]  /*1300*/  ISETP.GT.U32.AND P1, PT, R4, R5, PT ;  /* 0x000000050400720c */ /* 0x000fc40003f24070 */
[C---:B------:R-:W-:Y:S01]  /*1310*/  LOP3.LUT R24, R7.reuse, 0x58, RZ, 0xfc, !PT ;  /* 0x0000005807187812 */ /* 0x040fe200078efcff */
[----:B------:R-:W-:Y:S01]  /*1320*/  IMAD R17, R4, R10, R17 ;  /* 0x0000000a04117224 */ /* 0x000fe200078e0211 */
[----:B------:R-:W-:Y:S01]  /*1330*/  IABS R73, R22 ;  /* 0x0000001600497213 */ /* 0x000fe20000000000 */
[----:B------:R-:W-:Y:S01]  /*1340*/  IMAD.HI.U32 R12, R8, R19, RZ ;  /* 0x00000013080c7227 */ /* 0x000fe200078e00ff */
[----:B------:R-:W-:Y:S02]  /*1350*/  IABS R77, R24 ;  /* 0x00000018004d7213 */ /* 0x000fe40000000000 */
[C---:B------:R-:W-:Y:S01]  /*1360*/  ISETP.GT.U32.AND P6, PT, R4.reuse, R17, PT ;  /* 0x000000110400720c */ /* 0x040fe20003fc4070 */
[----:B------:R-:W-:Y:S01]  /*1370*/  IMAD.MOV R6, RZ, RZ, -R6 ;  /* 0x000000ffff067224 */ /* 0x000fe200078e0a06 */
[C---:B------:R-:W-:Y:S01]  /*1380*/  LOP3.LUT R26, R7.reuse, 0x5c, RZ, 0xfc, !PT ;  /* 0x0000005c071a7812 */ /* 0x040fe200078efcff */
[----:B------:R-:W-:Y:S01]  /*1390*/  IMAD.MOV R12, RZ, RZ, -R12 ;  /* 0x000000ffff0c7224 */ /* 0x000fe200078e0a0c */
[C---:B------:R-:W-:Y:S01]  /*13a0*/  LOP3.LUT R28, R7.reuse, 0x60, RZ, 0xfc, !PT ;  /* 0x00000060071c7812 */ /* 0x040fe200078efcff */
[C---:B------:R-:W-:Y:S01]  /*13b0*/  IMAD R21, R4.reuse, R6, R21 ;  /* 0x0000000604157224 */ /* 0x040fe200078e0215 */
[----:B------:R-:W-:Y:S01]  /*13c0*/  LOP3.LUT R30, R7, 0x64, RZ, 0xfc, !PT ;  /* 0x00000064071e7812 */ /* 0x000fe200078efcff */
[--C-:B------:R-:W-:Y:S01]  /*13d0*/  @!P1 IMAD.IADD R5, R5, 0x1, -R4.reuse ;  /* 0x0000000105059824 */ /* 0x100fe200078e0a04 */
[----:B------:R-:W-:Y:S01]  /*13e0*/  IABS R81, R28 ;  /* 0x0000001c00517213 */ /* 0x000fe20000000000 */
[--C-:B------:R-:W-:Y:S01]  /*13f0*/  @!P2 IMAD.IADD R15, R15, 0x1, -R4.reuse ;  /* 0x000000010f0fa824 */ /* 0x100fe200078e0a04 */
[----:B------:R-:W-:Y:S01]  /*1400*/  IABS R83, R30 ;  /* 0x0000001e00537213 */ /* 0x000fe20000000000 */
[C---:B------:R-:W-:Y:S01]  /*1410*/  IMAD R19, R4.reuse, R12, R19 ;  /* 0x0000000c04137224 */ /* 0x040fe200078e0213 */
[----:B------:R-:W-:Y:S01]  /*1420*/  LOP3.LUT R12, R7, 0x24, RZ, 0xfc, !PT ;  /* 0x00000024070c7812 */ /* 0x000fe200078efcff */
[----:B------:R-:W-:Y:S01]  /*1430*/  @!P4 IMAD.MOV R5, RZ, RZ, -R5 ;  /* 0x000000ffff05c224 */ /* 0x000fe200078e0a05 */
[C---:B------:R-:W-:Y:S01]  /*1440*/  ISETP.GT.U32.AND P2, PT, R4.reuse, R15, PT ;  /* 0x0000000f0400720c */ /* 0x040fe20003f44070 */
[----:B------:R-:W-:Y:S01]  /*1450*/  @!P6 IMAD.IADD R17, R17, 0x1, -R4 ;  /* 0x000000011111e824 */ /* 0x000fe200078e0a04 */
[----:B------:R-:W-:Y:S01]  /*1460*/  ISETP.GT.U32.AND P4, PT, R4, R21, PT ;  /* 0x000000150400720c */ /* 0x000fe20003f84070 */
[----:B------:R-:W-:Y:S01]  /*1470*/  IMAD.HI.U32 R10, R8, R23, RZ ;  /* 0x00000017080a7227 */ /* 0x000fe200078e00ff */
[----:B------:R-:W-:-:S02]  /*1480*/  IABS R25, R12 ;  /* 0x0000000c00197213 */ /* 0x000fc40000000000 */
[C---:B------:R-:W-:Y:S01]  /*1490*/  ISETP.GT.U32.AND P6, PT, R4.reuse, R17, PT ;  /* 0x000000110400720c */ /* 0x040fe20003fc4070 */
[----:B------:R-:W-:Y:S01]  /*14a0*/  IMAD.MOV R10, RZ, RZ, -R10 ;  /* 0x000000ffff0a7224 */ /* 0x000fe200078e0a0a */
[----:B------:R-:W-:Y:S01]  /*14b0*/  ISETP.GT.U32.AND P1, PT, R4, R19, PT ;  /* 0x000000130400720c */ /* 0x000fe20003f24070 */
[----:B------:R-:W-:Y:S01]  /*14c0*/  IMAD.HI.U32 R6, R8, R25, RZ ;  /* 0x0000001908067227 */ /* 0x000fe200078e00ff */
[C---:B------:R-:W-:Y:S02]  /*14d0*/  LOP3.LUT R32, R7.reuse, 0x68, RZ, 0xfc, !PT ;  /* 0x0000006807207812 */ /* 0x040fe400078efcff */
[C---:B------:R-:W-:Y:S01]  /*14e0*/  LOP3.LUT R48, R7.reuse, 0x74, RZ, 0xfc, !PT ;  /* 0x0000007407307812 */ /* 0x040fe200078efcff */
[----:B------:R-:W-:Y:S01]  /*14f0*/  IMAD.MOV R6, RZ, RZ, -R6 ;  /* 0x000000ffff067224 */ /* 0x000fe200078e0a06 */
[----:B------:R-:W-:Y:S01]  /*1500*/  LOP3.LUT R50, R7, 0x78, RZ, 0xfc, !PT ;  /* 0x0000007807327812 */ /* 0x000fe200078efcff */
[--C-:B------:R-:W-:Y:S01]  /*1510*/  @!P2 IMAD.IADD R15, R15, 0x1, -R4.reuse ;  /* 0x000000010f0fa824 */ /* 0x100fe200078e0a04 */
[----:B------:R-:W-:Y:S01]  /*1520*/  IABS R85, R32 ;  /* 0x0000002000557213 */ /* 0x000fe20000000000 */
[--C-:B------:R-:W-:Y:S01]  /*1530*/  @!P4 IMAD.IADD R21, R21, 0x1, -R4.reuse ;  /* 0x000000011515c824 */ /* 0x100fe200078e0a04 */
[----:B------:R-:W-:Y:S01]  /*1540*/  ISETP.GE.AND P4, PT, R14, RZ, PT ;  /* 0x000000ff0e00720c */ /* 0x000fe20003f86270 */
[C---:B------:R-:W-:Y:S01]  /*1550*/  IMAD R23, R4.reuse, R10, R23 ;  /* 0x0000000a04177224 */ /* 0x040fe200078e0217 */
[----:B------:R-:W-:Y:S01]  /*1560*/  LOP3.LUT R14, R7, 0x44, RZ, 0xfc, !PT ;  /* 0x00000044070e7812 */ /* 0x000fe200078efcff */
[C---:B------:R-:W-:Y:S01]  /*1570*/  IMAD R25, R4.reuse, R6, R25 ;  /* 0x0000000604197224 */ /* 0x040fe200078e0219 */
[----:B------:R-:W-:Y:S01]  /*1580*/  IABS R91, R48 ;  /* 0x00000030005b7213 */ /* 0x000fe20000000000 */
[----:B------:R-:W-:Y:S01]  /*1590*/  @!P0 IMAD.MOV R15, RZ, RZ, -R15 ;  /* 0x000000ffff0f8224 */ /* 0x000fe200078e0a0f */
[C---:B------:R-:W-:Y:S01]  /*15a0*/  ISETP.GT.U32.AND P0, PT, R4.reuse, R21, PT ;  /* 0x000000150400720c */ /* 0x040fe20003f04070 */
[----:B------:R-:W-:Y:S01]  /*15b0*/  @!P6 IMAD.IADD R17, R17, 0x1, -R4 ;  /* 0x000000011111e824 */ /* 0x000fe200078e0a04 */
[----:B------:R-:W-:Y:S01]  /*15c0*/  ISETP.GT.U32.AND P2, PT, R4, R23, PT ;  /* 0x000000170400720c */ /* 0x000fe20003f44070 */
[----:B------:R-:W-:Y:S01]  /*15d0*/  IMAD.HI.U32 R6, R8, R27, RZ ;  /* 0x0000001b08067227 */ /* 0x000fe200078e00ff */
[----:B------:R-:W-:-:S02]  /*15e0*/  ISETP.GT.U32.AND P6, PT, R4, R25, PT ;  /* 0x000000190400720c */ /* 0x000fc40003fc4070 */
[----:B------:R-:W-:Y:S01]  /*15f0*/  IABS R57, R14 ;  /* 0x0000000e00397213 */ /* 0x000fe20000000000 */
[----:B------:R-:W-:Y:S01]  /*1600*/  @!P1 IMAD.IADD R19, R19, 0x1, -R4 ;  /* 0x0000000113139824 */ /* 0x000fe200078e0a04 */
[----:B------:R-:W-:Y:S01]  /*1610*/  IABS R93, R50 ;  /* 0x00000032005d7213 */ /* 0x000fe20000000000 */
[----:B------:R-:W-:-:S03]  /*1620*/  IMAD.HI.U32 R10, R8, R29, RZ ;  /* 0x0000001d080a7227 */ /* 0x000fc600078e00ff */
[C---:B------:R-:W-:Y:S01]  /*1630*/  ISETP.GT.U32.AND P1, PT, R4.reuse, R19, PT ;  /* 0x000000130400720c */ /* 0x040fe20003f24070 */
[----:B------:R-:W-:Y:S02]  /*1640*/  IMAD.MOV R6, RZ, RZ, -R6 ;  /* 0x000000ffff067224 */ /* 0x000fe400078e0a06 */
[----:B------:R-:W-:Y:S01]  /*1650*/  IMAD.MOV R10, RZ, RZ, -R10 ;  /* 0x000000ffff0a7224 */ /* 0x000fe200078e0a0a */
[----:B------:R-:W-:Y:S01]  /*1660*/  @!P2 IADD3 R23, PT, PT, R23, -R4, RZ ;  /* 0x800000041717a210 */ /* 0x000fe20007ffe0ff */
[C---:B------:R-:W-:Y:S01]  /*1670*/  IMAD R27, R4.reuse, R6, R27 ;  /* 0x00000006041b7224 */ /* 0x040fe200078e021b */
[----:B------:R-:W-:Y:S01]  /*1680*/  LOP3.LUT R6, R7, 0x30, RZ, 0xfc, !PT ;  /* 0x0000003007067812 */ /* 0x000fe200078efcff */
[----:B------:R-:W-:Y:S01]  /*1690*/  IMAD R29, R4, R10, R29 ;  /* 0x0000000a041d7224 */ /* 0x000fe200078e021d */
[----:B------:R-:W-:Y:S01]  /*16a0*/  ISETP.GE.AND P2, PT, R12, RZ, PT ;  /* 0x000000ff0c00720c */ /* 0x000fe20003f46270 */
[--C-:B------:R-:W-:Y:S01]  /*16b0*/  @!P0 IMAD.IADD R21, R21, 0x1, -R4.reuse ;  /* 0x0000000115158824 */ /* 0x100fe200078e0a04 */
[C---:B------:R-:W-:Y:S01]  /*16c0*/  ISETP.GT.U32.AND P0, PT, R4.reuse, R27, PT ;  /* 0x0000001b0400720c */ /* 0x040fe20003f04070 */
[--C-:B------:R-:W-:Y:S01]  /*16d0*/  @!P6 IMAD.IADD R25, R25, 0x1, -R4.reuse ;  /* 0x000000011919e824 */ /* 0x100fe200078e0a04 */
[C---:B------:R-:W-:Y:S01]  /*16e0*/  ISETP.GT.U32.AND P6, PT, R4.reuse, R23, PT ;  /* 0x000000170400720c */ /* 0x040fe20003fc4070 */
[----:B------:R-:W-:Y:S01]  /*16f0*/  @!P4 IMAD.MOV R21, RZ, RZ, -R21 ;  /* 0x000000ffff15c224 */ /* 0x000fe200078e0a15 */
[C---:B------:R-:W-:Y:S01]  /*1700*/  ISETP.GT.U32.AND P4, PT, R4.reuse, R29, PT ;  /* 0x0000001d0400720c */ /* 0x040fe20003f84070 */
[----:B------:R-:W-:Y:S01]  /*1710*/  @!P3 IMAD.MOV R17, RZ, RZ, -R17 ;  /* 0x000000ffff11b224 */ /* 0x000fe200078e0a11 */
[----:B------:R-:W-:Y:S01]  /*1720*/  ISETP.GT.U32.AND P3, PT, R4, R25, PT ;  /* 0x000000190400720c */ /* 0x000fe20003f64070 */
[----:B------:R-:W-:Y:S01]  /*1730*/  @!P1 IMAD.IADD R19, R19, 0x1, -R4 ;  /* 0x0000000113139824 */ /* 0x000fe200078e0a04 */
[----:B------:R-:W-:-:S02]  /*1740*/  ISETP.GE.AND P1, PT, R16, RZ, PT ;  /* 0x000000ff1000720c */ /* 0x000fc40003f26270 */
[----:B------:R-:W-:Y:S01]  /*1750*/  IABS R31, R6 ;  /* 0x00000006001f7213 */ /* 0x000fe20000000000 */
[----:B------:R-:W-:Y:S01]  /*1760*/  @!P5 IMAD.MOV R19, RZ, RZ, -R19 ;  /* 0x000000ffff13d224 */ /* 0x000fe200078e0a13 */
[----:B------:R-:W-:Y:S01]  /*1770*/  LOP3.LUT R12, R7, 0x34, RZ, 0xfc, !PT ;  /* 0x00000034070c7812 */ /* 0x000fe200078efcff */
[--C-:B------:R-:W-:Y:S01]  /*1780*/  @!P0 IMAD.IADD R27, R27, 0x1, -R4.reuse ;  /* 0x000000011b1b8824 */ /* 0x100fe200078e0a04 */
[----:B------:R-:W-:Y:S01]  /*1790*/  ISETP.GE.AND P5, PT, R18, RZ, PT ;  /* 0x000000ff1200720c */ /* 0x000fe20003fa6270 */
[--C-:B------:R-:W-:Y:S01]  /*17a0*/  @!P6 IMAD.IADD R23, R23, 0x1, -R4.reuse ;  /* 0x000000011717e824 */ /* 0x100fe200078e0a04 */
[----:B------:R-:W-:Y:S01]  /*17b0*/  IABS R33, R12 ;  /* 0x0000000c00217213 */ /* 0x000fe20000000000 */
[--C-:B------:R-:W-:Y:S01]  /*17c0*/  @!P4 IMAD.IADD R29, R29, 0x1, -R4.reuse ;  /* 0x000000011d1dc824 */ /* 0x100fe200078e0a04 */
[----:B------:R-:W-:Y:S01]  /*17d0*/  ISETP.GT.U32.AND P4, PT, R4, R27, PT ;  /* 0x0000001b0400720c */ /* 0x000fe20003f84070 */
[----:B------:R-:W-:Y:S01]  /*17e0*/  @!P3 IMAD.IADD R25, R25, 0x1, -R4 ;  /* 0x000000011919b824 */ /* 0x000fe200078e0a04 */
[----:B------:R-:W-:Y:S01]  /*17f0*/  ISETP.GE.AND P3, PT, R6, RZ, PT ;  /* 0x000000ff0600720c */ /* 0x000fe20003f66270 */
[----:B------:R-:W-:Y:S01]  /*1800*/  IMAD.HI.U32 R6, R8, R31, RZ ;  /* 0x0000001f08067227 */ /* 0x000fe200078e00ff */
[----:B------:R-:W-:-:S02]  /*1810*/  ISETP.GE.AND P6, PT, R20, RZ, PT ;  /* 0x000000ff1400720c */ /* 0x000fc40003fc6270 */
[----:B------:R-:W-:Y:S01]  /*1820*/  ISETP.GE.AND P0, PT, R12, RZ, PT ;  /* 0x000000ff0c00720c */ /* 0x000fe20003f06270 */
[----:B------:R-:W-:Y:S01]  /*1830*/  @!P1 IMAD.MOV R23, RZ, RZ, -R23 ;  /* 0x000000ffff179224 */ /* 0x000fe200078e0a17 */
[----:B------:R-:W-:Y:S01]  /*1840*/  ISETP.GT.U32.AND P1, PT, R4, R29, PT ;  /* 0x0000001d0400720c */ /* 0x000fe20003f24070 */
[----:B------:R-:W-:Y:S01]  /*1850*/  IMAD.MOV R6, RZ, RZ, -R6 ;  /* 0x000000ffff067224 */ /* 0x000fe200078e0a06 */
[C---:B------:R-:W-:Y:S01]  /*1860*/  LOP3.LUT R12, R7.reuse, 0x40, RZ, 0xfc, !PT ;  /* 0x00000040070c7812 */ /* 0x040fe200078efcff */
[----:B------:R-:W-:Y:S01]  /*1870*/  IMAD.HI.U32 R10, R8, R33, RZ ;  /* 0x00000021080a7227 */ /* 0x000fe200078e00ff */
[C---:B------:R-:W-:Y:S02]  /*1880*/  LOP3.LUT R16, R7.reuse, 0x48, RZ, 0xfc, !PT ;  /* 0x0000004807107812 */ /* 0x040fe400078efcff */
[C---:B------:R-:W-:Y:S01]  /*1890*/  LOP3.LUT R18, R7.reuse, 0x4c, RZ, 0xfc, !PT ;  /* 0x0000004c07127812 */ /* 0x040fe200078efcff */
[C---:B------:R-:W-:Y:S01]  /*18a0*/  IMAD R31, R4.reuse, R6, R31 ;  /* 0x00000006041f7224 */ /* 0x040fe200078e021f */
[----:B------:R-:W-:Y:S01]  /*18b0*/  LOP3.LUT R6, R7, 0x38, RZ, 0xfc, !PT ;  /* 0x0000003807067812 */ /* 0x000fe200078efcff */
[----:B------:R-:W-:Y:S01]  /*18c0*/  @!P4 IMAD.IADD R27, R27, 0x1, -R4 ;  /* 0x000000011b1bc824 */ /* 0x000fe200078e0a04 */
[----:B------:R-:W-:Y:S01]  /*18d0*/  IABS R67, R16 ;  /* 0x0000001000437213 */ /* 0x000fe20000000000 */
[----:B------:R-:W-:Y:S01]  /*18e0*/  IMAD.MOV R10, RZ, RZ, -R10 ;  /* 0x000000ffff0a7224 */ /* 0x000fe200078e0a0a */
[C---:B------:R-:W-:Y:S01]  /*18f0*/  ISETP.GT.U32.AND P4, PT, R4.reuse, R31, PT ;  /* 0x0000001f0400720c */ /* 0x040fe20003f84070 */
[--C-:B------:R-:W-:Y:S01]  /*1900*/  @!P1 IMAD.IADD R29, R29, 0x1, -R4.reuse ;  /* 0x000000011d1d9824 */ /* 0x100fe200078e0a04 */
[----:B------:R-:W-:Y:S01]  /*1910*/  MOV R51, R27 ;  /* 0x0000001b00337202 */ /* 0x000fe20000000f00 */
[C---:B------:R-:W-:Y:S01]  /*1920*/  IMAD R33, R4.reuse, R10, R33 ;  /* 0x0000000a04217224 */ /* 0x040fe200078e0221 */
[----:B------:R-:W-:Y:S01]  /*1930*/  LOP3.LUT R10, R7, 0x3c, RZ, 0xfc, !PT ;  /* 0x0000003c070a7812 */ /* 0x000fe200078efcff */
[----:B------:R-:W-:Y:S01]  /*1940*/  IMAD.MOV.U32 R53, RZ, RZ, R29 ;  /* 0x000000ffff357224 */ /* 0x000fe200078e001d */
[----:B------:R-:W-:Y:S01]  /*1950*/  IABS R29, R12 ;  /* 0x0000000c001d7213 */ /* 0x000fe20000000000 */
[----:B------:R-:W-:Y:S01]  /*1960*/  IMAD.MOV.U32 R49, RZ, RZ, R25 ;  /* 0x000000ffff317224 */ /* 0x000fe200078e0019 */
[----:B------:R-:W-:Y:S01]  /*1970*/  IABS R25, R6 ;  /* 0x0000000600197213 */ /* 0x000fe20000000000 */
[----:B------:R-:W-:Y:S01]  /*1980*/  @!P6 IMAD.MOV R53, RZ, RZ, -R53 ;  /* 0x000000ffff35e224 */ /* 0x000fe200078e0a35 */
[----:B------:R-:W-:Y:S01]  /*1990*/  ISETP.GT.U32.AND P6, PT, R4, R33, PT ;  /* 0x000000210400720c */ /* 0x000fe20003fc4070 */
[----:B------:R-:W-:Y:S01]  /*19a0*/  @!P2 IMAD.MOV R49, RZ, RZ, -R49 ;  /* 0x000000ffff31a224 */ /* 0x000fe200078e0a31 */
[----:B------:R-:W-:Y:S01]  /*19b0*/  ISETP.GE.AND P2, PT, R6, RZ, PT ;  /* 0x000000ff0600720c */ /* 0x000fe20003f46270 */
[----:B------:R-:W-:Y:S01]  /*19c0*/  @!P4 IMAD.IADD R31, R31, 0x1, -R4 ;  /* 0x000000011f1fc824 */ /* 0x000fe200078e0a04 */
[----:B------:R-:W-:Y:S01]  /*19d0*/  IABS R27, R10 ;  /* 0x0000000a001b7213 */ /* 0x000fe20000000000 */
[----:B------:R-:W-:Y:S01]  /*19e0*/  IMAD.HI.U32 R6, R8, R25, RZ ;  /* 0x0000001908067227 */ /* 0x000fe200078e00ff */
[----:B------:R-:W-:-:S02]  /*19f0*/  ISETP.GE.AND P1, PT, R10, RZ, PT ;  /* 0x000000ff0a00720c */ /* 0x000fc40003f26270 */
[----:B------:R-:W-:Y:S01]  /*1a00*/  ISETP.GT.U32.AND P4, PT, R4, R31, PT ;  /* 0x0000001f0400720c */ /* 0x000fe20003f84070 */
[----:B------:R-:W-:Y:S01]  /*1a10*/  IMAD.MOV R6, RZ, RZ, -R6 ;  /* 0x000000ffff067224 */ /* 0x000fe200078e0a06 */
[----:B------:R-:W-:Y:S01]  /*1a20*/  IABS R69, R18 ;  /* 0x0000001200457213 */ /* 0x000fe20000000000 */
[----:B------:R-:W-:Y:S01]  /*1a30*/  IMAD.HI.U32 R10, R8, R27, RZ ;  /* 0x0000001b080a7227 */ /* 0x000fe200078e00ff */
[----:B------:R-:W-:-:S03]  /*1a40*/  LOP3.LUT R20, R7, 0x50, RZ, 0xfc, !PT ;  /* 0x0000005007147812 */ /* 0x000fc600078efcff */
[----:B------:R-:W-:Y:S01]  /*1a50*/  @!P6 IMAD.IADD R33, R33, 0x1, -R4 ;  /* 0x000000012121e824 */ /* 0x000fe200078e0a04 */
[----:B------:R-:W-:Y:S01]  /*1a60*/  IABS R71, R20 ;  /* 0x0000001400477213 */ /* 0x000fe20000000000 */
[----:B------:R-:W-:Y:S02]  /*1a70*/  IMAD R25, R4, R6, R25 ;  /* 0x0000000604197224 */ /* 0x000fe400078e0219 */
[----:B------:R-:W-:Y:S01]  /*1a80*/  IMAD.HI.U32 R6, R8, R29, RZ ;  /* 0x0000001d08067227 */ /* 0x000fe200078e00ff */
[----:B------:R-:W-:-:S03]  /*1a90*/  ISETP.GT.U32.AND P6, PT, R4, R33, PT ;  /* 0x000000210400720c */ /* 0x000fc60003fc4070 */
[----:B------:R-:W-:Y:S02]  /*1aa0*/  IMAD.MOV R10, RZ, RZ, -R10 ;  /* 0x000000ffff0a7224 */ /* 0x000fe400078e0a0a */
[----:B------:R-:W-:Y:S01]  /*1ab0*/  @!P4 IMAD.IADD R31, R31, 0x1, -R4 ;  /* 0x000000011f1fc824 */ /* 0x000fe200078e0a04 */
[----:B------:R-:W-:Y:S01]  /*1ac0*/  ISETP.GT.U32.AND P4, PT, R4, R25, PT ;  /* 0x000000190400720c */ /* 0x000fe20003f84070 */
[----:B------:R-:W-:Y:S01]  /*1ad0*/  @!P5 IMAD.MOV R51, RZ, RZ, -R51 ;  /* 0x000000ffff33d224 */ /* 0x000fe200078e0a33 */
[----:B------:R-:W-:Y:S01]  /*1ae0*/  ISETP.GE.AND P5, PT, R12, RZ, PT ;  /* 0x000000ff0c00720c */ /* 0x000fe20003fa6270 */
[----:B------:R-:W-:Y:S02]  /*1af0*/  IMAD.MOV R12, RZ, RZ, -R6 ;  /* 0x000000ffff0c7224 */ /* 0x000fe400078e0a06 */
[----:B------:R-:W-:Y:S02]  /*1b00*/  IMAD R27, R4, R10, R27 ;  /* 0x0000000a041b7224 */ /* 0x000fe400078e021b */
[----:B------:R-:W-:-:S02]  /*1b10*/  IMAD.MOV.U32 R55, RZ, RZ, R31 ;  /* 0x000000ffff377224 */ /* 0x000fc400078e001f */
[C---:B------:R-:W-:Y:S02]  /*1b20*/  IMAD R29, R4.reuse, R12, R29 ;  /* 0x0000000c041d7224 */ /* 0x040fe400078e021d */
[----:B------:R-:W-:Y:S01]  /*1b30*/  @!P3 IMAD.MOV R55, RZ, RZ, -R55 ;  /* 0x000000ffff37b224 */ /* 0x000fe200078e0a37 */
[C---:B------:R-:W-:Y:S01]  /*1b40*/  ISETP.GT.U32.AND P3, PT, R4.reuse, R27, PT ;  /* 0x0000001b0400720c */ /* 0x040fe20003f64070 */
[----:B------:R-:W-:Y:S01]  /*1b50*/  @!P6 IMAD.IADD R33, R33, 0x1, -R4 ;  /* 0x000000012121e824 */ /* 0x000fe200078e0a04 */
[----:B------:R-:W-:Y:S01]  /*1b60*/  ISETP.GT.U32.AND P6, PT, R4, R29, PT ;  /* 0x0000001d0400720c */ /* 0x000fe20003fc4070 */
[----:B------:R-:W-:-:S04]  /*1b70*/  IMAD.HI.U32 R6, R8, R67, RZ ;  /* 0x0000004308067227 */ /* 0x000fc800078e00ff */
[----:B------:R-:W-:Y:S02]  /*1b80*/  IMAD.MOV R6, RZ, RZ, -R6 ;  /* 0x000000ffff067224 */ /* 0x000fe400078e0a06 */
[--C-:B------:R-:W-:Y:S02]  /*1b90*/  @!P4 IMAD.IADD R25, R25, 0x1, -R4.reuse ;  /* 0x000000011919c824 */ /* 0x100fe400078e0a04 */
[C---:B------:R-:W-:Y:S02]  /*1ba0*/  IMAD R67, R4.reuse, R6, R67 ;  /* 0x0000000604437224 */ /* 0x040fe400078e0243 */
[----:B------:R-:W-:Y:S01]  /*1bb0*/  @!P3 IMAD.IADD R27, R27, 0x1, -R4 ;  /* 0x000000011b1bb824 */ /* 0x000fe200078e0a04 */
[----:B------:R-:W-:Y:S01]  /*1bc0*/  ISETP.GT.U32.AND P4, PT, R4, R25, PT ;  /* 0x000000190400720c */ /* 0x000fe20003f84070 */
[----:B------:R-:W-:Y:S01]  /*1bd0*/  IMAD.HI.U32 R6, R8, R69, RZ ;  /* 0x0000004508067227 */ /* 0x000fe200078e00ff */
[----:B------:R-:W-:Y:S02]  /*1be0*/  @!P6 IADD3 R29, PT, PT, R29, -R4, RZ ;  /* 0x800000041d1de210 */ /* 0x000fe40007ffe0ff */
[C---:B------:R-:W-:Y:S01]  /*1bf0*/  ISETP.GT.U32.AND P3, PT, R4.reuse, R27, PT ;  /* 0x0000001b0400720c */ /* 0x040fe20003f64070 */
[----:B------:R-:W-:Y:S01]  /*1c00*/  IMAD.MOV R6, RZ, RZ, -R6 ;  /* 0x000000ffff067224 */ /* 0x000fe200078e0a06 */
[----:B------:R-:W-:Y:S01]  /*1c10*/  ISETP.GT.U32.AND P6, PT, R4, R29, PT ;  /* 0x0000001d0400720c */ /* 0x000fe20003fc4070 */
[----:B------:R-:W-:-:S04]  /*1c20*/  IMAD.HI.U32 R10, R8, R57, RZ ;  /* 0x00000039080a7227 */ /* 0x000fc800078e00ff */
[C---:B------:R-:W-:Y:S02]  /*1c30*/  IMAD R69, R4.reuse, R6, R69 ;  /* 0x0000000604457224 */ /* 0x040fe400078e0245 */
[----:B------:R-:W-:Y:S02]  /*1c40*/  IMAD.MOV R10, RZ, RZ, -R10 ;  /* 0x000000ffff0a7224 */ /* 0x000fe400078e0a0a */
[--C-:B------:R-:W-:Y:S02]  /*1c50*/  @!P4 IMAD.IADD R25, R25, 0x1, -R4.reuse ;  /* 0x000000011919c824 */ /* 0x100fe400078e0a04 */
[--C-:B------:R-:W-:Y:S01]  /*1c60*/  @!P3 IMAD.IADD R27, R27, 0x1, -R4.reuse ;  /* 0x000000011b1bb824 */ /* 0x100fe200078e0a04 */
[C---:B------:R-:W-:Y:S01]  /*1c70*/  ISETP.GT.U32.AND P3, PT, R4.reuse, R67, PT ;  /* 0x000000430400720c */ /* 0x040fe20003f64070 */
[----:B------:R-:W-:Y:S01]  /*1c80*/  @!P6 IMAD.IADD R29, R29, 0x1, -R4 ;  /* 0x000000011d1de824 */ /* 0x000fe200078e0a04 */
[C---:B------:R-:W-:Y:S01]  /*1c90*/  ISETP.GT.U32.AND P6, PT, R4.reuse, R69, PT ;  /* 0x000000450400720c */ /* 0x040fe20003fc4070 */
[----:B------:R-:W-:-:S02]  /*1ca0*/  IMAD R31, R4, R10, R57 ;  /* 0x0000000a041f7224 */ /* 0x000fc400078e0239 */
[----:B------:R-:W-:Y:S01]  /*1cb0*/  IMAD.MOV.U32 R57, RZ, RZ, R33 ;  /* 0x000000ffff397224 */ /* 0x000fe200078e0021 */
[----:B------:R-:W-:Y:S01]  /*1cc0*/  IABS R33, R26 ;  /* 0x0000001a00217213 */ /* 0x000fe20000000000 */
[----:B------:R-:W-:Y:S01]  /*1cd0*/  IMAD.HI.U32 R10, R8, R73, RZ ;  /* 0x00000049080a7227 */ /* 0x000fe200078e00ff */
[----:B------:R-:W-:Y:S02]  /*1ce0*/  ISETP.GT.U32.AND P4, PT, R4, R31, PT ;  /* 0x0000001f0400720c */ /* 0x000fe40003f84070 */
[----:B------:R-:W-:Y:S01]  /*1cf0*/  MOV R63, R29 ;  /* 0x0000001d003f7202 */ /* 0x000fe20000000f00 */
[----:B------:R-:W-:Y:S02]  /*1d00*/  @!P0 IMAD.MOV R57, RZ, RZ, -R57 ;  /* 0x000000ffff398224 */ /* 0x000fe400078e0a39 */
[--C-:B------:R-:W-:Y:S02]  /*1d10*/  @!P3 IMAD.IADD R67, R67, 0x1, -R4.reuse ;  /* 0x000000014343b824 */ /* 0x100fe400078e0a04 */
[----:B------:R-:W-:-:S02]  /*1d20*/  @!P6 IMAD.IADD R69, R69, 0x1, -R4 ;  /* 0x000000014545e824 */ /* 0x000fc400078e0a04 */
[----:B------:R-:W-:Y:S01]  /*1d30*/  IMAD.HI.U32 R12, R8, R77, RZ ;  /* 0x0000004d080c7227 */ /* 0x000fe200078e00ff */
[C---:B------:R-:W-:Y:S02]  /*1d40*/  ISETP.GT.U32.AND P6, PT, R4.reuse, R67, PT ;  /* 0x000000430400720c */ /* 0x040fe40003fc4070 */
[----:B------:R-:W-:Y:S01]  /*1d50*/  ISETP.GT.U32.AND P0, PT, R4, R69, PT ;  /* 0x000000450400720c */ /* 0x000fe20003f04070 */
[----:B------:R-:W-:Y:S02]  /*1d60*/  IMAD.MOV R10, RZ, RZ, -R10 ;  /* 0x000000ffff0a7224 */ /* 0x000fe400078e0a0a */
[----:B------:R-:W-:Y:S01]  /*1d70*/  @!P4 IMAD.IADD R31, R31, 0x1, -R4 ;  /* 0x000000011f1fc824 */ /* 0x000fe200078e0a04 */
[----:B------:R-:W-:Y:S01]  /*1d80*/  ISETP.GE.AND P4, PT, R14, RZ, PT ;  /* 0x000000ff0e00720c */ /* 0x000fe20003f86270 */
[----:B------:R-:W-:Y:S01]  /*1d90*/  IMAD.HI.U32 R6, R8, R71, RZ ;  /* 0x0000004708067227 */ /* 0x000fe200078e00ff */
[----:B------:R-:W-:Y:S02]  /*1da0*/  LOP3.LUT R14, R7, 0x7c, RZ, 0xfc, !PT ;  /* 0x0000007c070e7812 */ /* 0x000fe400078efcff */
[C---:B------:R-:W-:Y:S01]  /*1db0*/  ISETP.GT.U32.AND P3, PT, R4.reuse, R31, PT ;  /* 0x0000001f0400720c */ /* 0x040fe20003f64070 */
[----:B------:R-:W-:Y:S01]  /*1dc0*/  IMAD.MOV R12, RZ, RZ, -R12 ;  /* 0x000000ffff0c7224 */ /* 0x000fe200078e0a0c */
[----:B------:R-:W-:Y:S01]  /*1dd0*/  IABS R75, R14 ;  /* 0x0000000e004b7213 */ /* 0x000fe20000000000 */
[----:B------:R-:W-:-:S02]  /*1de0*/  IMAD R73, R4, R10, R73 ;  /* 0x0000000a04497224 */ /* 0x000fc400078e0249 */
[----:B------:R-:W-:Y:S02]  /*1df0*/  IMAD.MOV R6, RZ, RZ, -R6 ;  /* 0x000000ffff067224 */ /* 0x000fe400078e0a06 */
[C---:B------:R-:W-:Y:S02]  /*1e00*/  IMAD R77, R4.reuse, R12, R77 ;  /* 0x0000000c044d7224 */ /* 0x040fe400078e024d */
[----:B------:R-:W-:Y:S01]  /*1e10*/  @!P6 IMAD.IADD R67, R67, 0x1, -R4 ;  /* 0x000000014343e824 */ /* 0x000fe200078e0a04 */
[C---:B------:R-:W-:Y:S01]  /*1e20*/  ISETP.GT.U32.AND P6, PT, R4.reuse, R73, PT ;  /* 0x000000490400720c */ /* 0x040fe20003fc4070 */
[----:B------:R-:W-:Y:S02]  /*1e30*/  IMAD R71, R4, R6, R71 ;  /* 0x0000000604477224 */ /* 0x000fe400078e0247 */
[----:B------:R-:W-:-:S04]  /*1e40*/  IMAD.HI.U32 R6, R8, R33, RZ ;  /* 0x0000002108067227 */ /* 0x000fc800078e00ff */
[----:B------:R-:W-:Y:S01]  /*1e50*/  @!P0 IMAD.IADD R69, R69, 0x1, -R4 ;  /* 0x0000000145458824 */ /* 0x000fe200078e0a04 */
[C---:B------:R-:W-:Y:S01]  /*1e60*/  ISETP.GT.U32.AND P0, PT, R4.reuse, R77, PT ;  /* 0x0000004d0400720c */ /* 0x040fe20003f04070 */
[----:B------:R-:W-:Y:S02]  /*1e70*/  IMAD.MOV R12, RZ, RZ, -R6 ;  /* 0x000000ffff0c7224 */ /* 0x000fe400078e0a06 */
[--C-:B------:R-:W-:Y:S01]  /*1e80*/  @!P3 IMAD.IADD R31, R31, 0x1, -R4.reuse ;  /* 0x000000011f1fb824 */ /* 0x100fe200078e0a04 */
[C---:B------:R-:W-:Y:S01]  /*1e90*/  ISETP.GT.U32.AND P3, PT, R4.reuse, R71, PT ;  /* 0x000000470400720c */ /* 0x040fe20003f64070 */
[----:B------:R-:W-:Y:S02]  /*1ea0*/  IMAD R33, R4, R12, R33 ;  /* 0x0000000c04217224 */ /* 0x000fe400078e0221 */
[----:B------:R-:W-:Y:S02]  /*1eb0*/  @!P6 IMAD.IADD R73, R73, 0x1, -R4 ;  /* 0x000000014949e824 */ /* 0x000fe400078e0a04 */
[----:B------:R-:W-:Y:S01]  /*1ec0*/  IMAD.HI.U32 R6, R8, R81, RZ ;  /* 0x0000005108067227 */ /* 0x000fe200078e00ff */
[----:B------:R-:W-:-:S03]  /*1ed0*/  ISETP.GT.U32.AND P6, PT, R4, R33, PT ;  /* 0x000000210400720c */ /* 0x000fc60003fc4070 */
[----:B------:R-:W-:Y:S01]  /*1ee0*/  @!P0 IMAD.IADD R77, R77, 0x1, -R4 ;  /* 0x000000014d4d8824 */ /* 0x000fe200078e0a04 */
[----:B------:R-:W-:Y:S01]  /*1ef0*/  ISETP.GE.AND P0, PT, R18, RZ, PT ;  /* 0x000000ff1200720c */ /* 0x000fe20003f06270 */
[----:B------:R-:W-:Y:S01]  /*1f00*/  IMAD.MOV R6, RZ, RZ, -R6 ;  /* 0x000000ffff067224 */ /* 0x000fe200078e0a06 */
[----:B------:R-:W-:Y:S01]  /*1f10*/  LOP3.LUT R18, R7, 0x70, RZ, 0xfc, !PT ;  /* 0x0000007007127812 */ /* 0x000fe200078efcff */
[----:B------:R-:W-:Y:S01]  /*1f20*/  IMAD.MOV.U32 R59, RZ, RZ, R27 ;  /* 0x000000ffff3b7224 */ /* 0x000fe200078e001b */
[----:B------:R-:W-:Y:S01]  /*1f30*/  @!P3 IADD3 R71, PT, PT, R71, -R4, RZ ;  /* 0x800000044747b210 */ /* 0x000fe20007ffe0ff */
[----:B------:R-:W-:Y:S01]  /*1f40*/  IMAD R81, R4, R6, R81 ;  /* 0x0000000604517224 */ /* 0x000fe200078e0251 */
[----:B------:R-:W-:Y:S01]  /*1f50*/  IABS R89, R18 ;  /* 0x0000001200597213 */ /* 0x000fe20000000000 */
[----:B------:R-:W-:Y:S01]  /*1f60*/  IMAD.HI.U32 R10, R8, R83, RZ ;  /* 0x00000053080a7227 */ /* 0x000fe200078e00ff */
[----:B------:R-:W-:Y:S02]  /*1f70*/  ISETP.GE.AND P3, PT, R16, RZ, PT ;  /* 0x000000ff1000720c */ /* 0x000fe40003f66270 */
[----:B------:R-:W-:Y:S01]  /*1f80*/  LOP3.LUT R16, R7, 0x6c, RZ, 0xfc, !PT ;  /* 0x0000006c07107812 */ /* 0x000fe200078efcff */
[----:B------:R-:W-:-:S03]  /*1f90*/  IMAD.HI.U32 R7, R8, R89, RZ ;  /* 0x0000005908077227 */ /* 0x000fc600078e00ff */
[----:B------:R-:W-:Y:S01]  /*1fa0*/  IABS R87, R16 ;  /* 0x0000001000577213 */ /* 0x000fe20000000000 */
[----:B------:R-:W-:Y:S01]  /*1fb0*/  @!P6 IMAD.IADD R33, R33, 0x1, -R4 ;  /* 0x000000012121e824 */ /* 0x000fe200078e0a04 */
[C---:B------:R-:W-:Y:S01]  /*1fc0*/  ISETP.GT.U32.AND P6, PT, R4.reuse, R81, PT ;  /* 0x000000510400720c */ /* 0x040fe20003fc4070 */
[----:B------:R-:W-:Y:S02]  /*1fd0*/  IMAD.MOV R7, RZ, RZ, -R7 ;  /* 0x000000ffff077224 */ /* 0x000fe400078e0a07 */
[----:B------:R-:W-:Y:S01]  /*1fe0*/  @!P1 IMAD.MOV R59, RZ, RZ, -R59 ;  /* 0x000000ffff3b9224 */ /* 0x000fe200078e0a3b */
[C---:B------:R-:W-:Y:S01]  /*1ff0*/  ISETP.GT.U32.AND P1, PT, R4.reuse, R73, PT ;  /* 0x000000490400720c */ /* 0x040fe20003f24070 */
[----:B------:R-:W-:Y:S02]  /*2000*/  IMAD.MOV R10, RZ, RZ, -R10 ;  /* 0x000000ffff0a7224 */ /* 0x000fe400078e0a0a */
[----:B------:R-:W-:Y:S02]  /*2010*/  IMAD R89, R4, R7, R89 ;  /* 0x0000000704597224 */ /* 0x000fe400078e0259 */
[----:B------:R-:W-:-:S02]  /*2020*/  IMAD.MOV.U32 R7, RZ, RZ, R25 ;  /* 0x000000ffff077224 */ /* 0x000fc400078e0019 */
[----:B------:R-:W-:Y:S02]  /*2030*/  IMAD R83, R4, R10, R83 ;  /* 0x0000000a04537224 */ /* 0x000fe400078e0253 */
[----:B------:R-:W-:-:S04]  /*2040*/  IMAD.HI.U32 R12, R8, R85, RZ ;  /* 0x00000055080c7227 */ /* 0x000fc800078e00ff */
[----:B------:R-:W-:Y:S01]  /*2050*/  @!P2 IMAD.MOV R7, RZ, RZ, -R7 ;  /* 0x000000ffff07a224 */ /* 0x000fe200078e0a07 */
[C---:B------:R-:W-:Y:S01]  /*2060*/  ISETP.GT.U32.AND P2, PT, R4.reuse, R71, PT ;  /* 0x000000470400720c */ /* 0x040fe20003f44070 */
[----:B------:R-:W-:Y:S01]  /*2070*/  @!P5 IMAD.MOV R63, RZ, RZ, -R63 ;  /* 0x000000ffff3fd224 */ /* 0x000fe200078e0a3f */
[----:B------:R-:W-:Y:S01]  /*2080*/  ISETP.GT.U32.AND P5, PT, R4, R77, PT ;  /* 0x0000004d0400720c */ /* 0x000fe20003fa4070 */
[----:B------:R-:W-:-:S04]  /*2090*/  IMAD.HI.U32 R6, R8, R87, RZ ;  /* 0x0000005708067227 */ /* 0x000fc800078e00ff */
[----:B------:R-:W-:-:S04]  /*20a0*/  IMAD.HI.U32 R10, R8, R91, RZ ;  /* 0x0000005b080a7227 */ /* 0x000fc800078e00ff */
[----:B------:R-:W-:Y:S01]  /*20b0*/  @!P6 IMAD.IADD R81, R81, 0x1, -R4 ;  /* 0x000000015151e824 */ /* 0x000fe200078e0a04 */
[C---:B------:R-:W-:Y:S01]  /*20c0*/  ISETP.GT.U32.AND P6, PT, R4.reuse, R83, PT ;  /* 0x000000530400720c */ /* 0x040fe20003fc4070 */
[----:B------:R-:W-:Y:S02]  /*20d0*/  IMAD.MOV R12, RZ, RZ, -R12 ;  /* 0x000000ffff0c7224 */ /* 0x000fe400078e0a0c */
[----:B------:R-:W-:Y:S02]  /*20e0*/  IMAD.MOV R6, RZ, RZ, -R6 ;  /* 0x000000ffff067224 */ /* 0x000fe400078e0a06 */
[----:B------:R-:W-:Y:S02]  /*20f0*/  IMAD.MOV R10, RZ, RZ, -R10 ;  /* 0x000000ffff0a7224 */ /* 0x000fe400078e0a0a */
[----:B------:R-:W-:Y:S02]  /*2100*/  IMAD.MOV.U32 R65, RZ, RZ, R31 ;  /* 0x000000ffff417224 */ /* 0x000fe400078e001f */
[----:B------:R-:W-:Y:S01]  /*2110*/  @!P1 IMAD.IADD R73, R73, 0x1, -R4 ;  /* 0x0000000149499824 */ /* 0x000fe200078e0a04 */
[C---:B------:R-:W-:Y:S01]  /*2120*/  ISETP.GT.U32.AND P1, PT, R4.reuse, R89, PT ;  /* 0x000000590400720c */ /* 0x040fe20003f24070 */
[----:B------:R-:W-:-:S02]  /*2130*/  IMAD R85, R4, R12, R85 ;  /* 0x0000000c04557224 */ /* 0x000fc400078e0255 */
[----:B------:R-:W-:Y:S01]  /*2140*/  IMAD R87, R4, R6, R87 ;  /* 0x0000000604577224 */ /* 0x000fe200078e0257 */
[----:B------:R-:W-:Y:S01]  /*2150*/  IADD3 R6, PT, PT, R66, -0x2, RZ ;  /* 0xfffffffe42067810 */ /* 0x000fe20007ffe0ff */
[C---:B------:R-:W-:Y:S02]  /*2160*/  IMAD R91, R4.reuse, R10, R91 ;  /* 0x0000000a045b7224 */ /* 0x040fe400078e025b */
[----:B------:R-:W-:Y:S01]  /*2170*/  @!P4 IMAD.MOV R65, RZ, RZ, -R65 ;  /* 0x000000ffff41c224 */ /* 0x000fe200078e0a41 */
[C---:B------:R-:W-:Y:S01]  /*2180*/  ISETP.GT.U32.AND P4, PT, R4.reuse, R33, PT ;  /* 0x000000210400720c */ /* 0x040fe20003f84070 */
[----:B------:R-:W-:Y:S01]  /*2190*/  @!P3 IMAD.MOV R67, RZ, RZ, -R67 ;  /* 0x000000ffff43b224 */ /* 0x000fe200078e0a43 */
[----:B------:R-:W-:Y:S01]  /*21a0*/  ISETP.GT.U32.AND P3, PT, R4, R81, PT ;  /* 0x000000510400720c */ /* 0x000fe20003f64070 */
[----:B------:R-:W-:-:S04]  /*21b0*/  IMAD.HI.U32 R12, R8, R93, RZ ;  /* 0x0000005d080c7227 */ /* 0x000fc800078e00ff */
[----:B------:R-:W-:Y:S01]  /*21c0*/  @!P0 IMAD.MOV R69, RZ, RZ, -R69 ;  /* 0x000000ffff458224 */ /* 0x000fe200078e0a45 */
[----:B------:R-:W-:Y:S01]  /*21d0*/  ISETP.GT.U32.AND P0, PT, R4, R85, PT ;  /* 0x000000550400720c */ /* 0x000fe20003f04070 */
[----:B------:R-:W-:-:S04]  /*21e0*/  IMAD.HI.U32 R8, R8, R75, RZ ;  /* 0x0000004b08087227 */ /* 0x000fc800078e00ff */
[--C-:B------:R-:W-:Y:S01]  /*21f0*/  @!P2 IMAD.IADD R71, R71, 0x1, -R4.reuse ;  /* 0x000000014747a824 */ /* 0x100fe200078e0a04 */
[C---:B------:R-:W-:Y:S01]  /*2200*/  ISETP.GT.U32.AND P2, PT, R4.reuse, R87, PT ;  /* 0x000000570400720c */ /* 0x040fe20003f44070 */
[--C-:B------:R-:W-:Y:S01]  /*2210*/  @!P5 IMAD.IADD R77, R77, 0x1, -R4.reuse ;  /* 0x000000014d4dd824 */ /* 0x100fe200078e0a04 */
[C---:B------:R-:W-:Y:S01]  /*2220*/  ISETP.GT.U32.AND P5, PT, R4.reuse, R91, PT ;  /* 0x0000005b0400720c */ /* 0x040fe20003fa4070 */
[----:B------:R-:W-:Y:S02]  /*2230*/  @!P6 IMAD.IADD R83, R83, 0x1, -R4 ;  /* 0x000000015353e824 */ /* 0x000fe400078e0a04 */
[----:B------:R-:W-:Y:S02]  /*2240*/  IMAD.MOV R12, RZ, RZ, -R12 ;  /* 0x000000ffff0c7224 */ /* 0x000fe400078e0a0c */
[----:B------:R-:W-:Y:S01]  /*2250*/  IMAD.MOV R8, RZ, RZ, -R8 ;  /* 0x000000ffff087224 */ /* 0x000fe200078e0a08 */
[C---:B------:R-:W-:Y:S01]  /*2260*/  ISETP.GT.U32.AND P6, PT, R4.reuse, R83, PT ;  /* 0x000000530400720c */ /* 0x040fe20003fc4070 */
[----:B------:R-:W-:-:S02]  /*2270*/  IMAD R93, R4, R12, R93 ;  /* 0x0000000c045d7224 */ /* 0x000fc400078e025d */
[----:B------:R-:W-:Y:S02]  /*2280*/  IMAD R25, R4, R8, R75 ;  /* 0x0000000804197224 */ /* 0x000fe400078e024b */
[--C-:B------:R-:W-:Y:S01]  /*2290*/  @!P1 IMAD.IADD R89, R89, 0x1, -R4.reuse ;  /* 0x0000000159599824 */ /* 0x100fe200078e0a04 */
[----:B------:R-:W-:Y:S01]  /*22a0*/  ISETP.GE.AND P1, PT, R26, RZ, PT ;  /* 0x000000ff1a00720c */ /* 0x000fe20003f26270 */
[--C-:B------:R-:W-:Y:S01]  /*22b0*/  @!P4 IMAD.IADD R33, R33, 0x1, -R4.reuse ;  /* 0x000000012121c824 */ /* 0x100fe200078e0a04 */
[C---:B------:R-:W-:Y:S01]  /*22c0*/  ISETP.GT.U32.AND P4, PT, R4.reuse, R93, PT ;  /* 0x0000005d0400720c */ /* 0x040fe20003f84070 */
[--C-:B------:R-:W-:Y:S01]  /*22d0*/  @!P3 IMAD.IADD R81, R81, 0x1, -R4.reuse ;  /* 0x000000015151b824 */ /* 0x100fe200078e0a04 */
[----:B------:R-:W-:Y:S01]  /*22e0*/  ISETP.GT.U32.AND P3, PT, R4, R25, PT ;  /* 0x000000190400720c */ /* 0x000fe20003f64070 */
[--C-:B------:R-:W-:Y:S01]  /*22f0*/  @!P0 IMAD.IADD R85, R85, 0x1, -R4.reuse ;  /* 0x0000000155558824 */ /* 0x100fe200078e0a04 */
[----:B------:R-:W-:Y:S01]  /*2300*/  ISETP.GE.AND P0, PT, R22, RZ, PT ;  /* 0x000000ff1600720c */ /* 0x000fe20003f06270 */
[--C-:B------:R-:W-:Y:S01]  /*2310*/  @!P2 IMAD.IADD R87, R87, 0x1, -R4.reuse ;  /* 0x000000015757a824 */ /* 0x100fe200078e0a04 */
[----:B------:R-:W-:Y:S01]  /*2320*/  ISETP.GE.AND P2, PT, R24, RZ, PT ;  /* 0x000000ff1800720c */ /* 0x000fe20003f46270 */
[----:B------:R-:W-:Y:S01]  /*2330*/  @!P5 IMAD.IADD R91, R91, 0x1, -R4 ;  /* 0x000000015b5bd824 */ /* 0x000fe200078e0a04 */
[----:B------:R-:W-:Y:S01]  /*2340*/  ISETP.GE.AND P5, PT, R28, RZ, PT ;  /* 0x000000ff1c00720c */ /* 0x000fe20003fa6270 */
[----:B------:R-:W-:-:S02]  /*2350*/  IMAD.MOV.U32 R79, RZ, RZ, R33 ;  /* 0x000000ffff4f7224 */ /* 0x000fc400078e0021 */
[--C-:B------:R-:W-:Y:S01]  /*2360*/  @!P6 IMAD.IADD R83, R83, 0x1, -R4.reuse ;  /* 0x000000015353e824 */ /* 0x100fe200078e0a04 */
[----:B------:R-:W-:Y:S01]  /*2370*/  ISETP.GE.AND P6, PT, R20, RZ, PT ;  /* 0x000000ff1400720c */ /* 0x000fe20003fc6270 */
[----:B------:R-:W-:Y:S01]  /*2380*/  @!P1 IMAD.MOV R79, RZ, RZ, -R79 ;  /* 0x000000ffff4f9224 */ /* 0x000fe200078e0a4f */
[----:B------:R-:W-:Y:S01]  /*2390*/  ISETP.GT.U32.AND P1, PT, R4, R91, PT ;  /* 0x0000005b0400720c */ /* 0x000fe20003f24070 */
[----:B------:R-:W-:Y:S01]  /*23a0*/  IMAD.MOV.U32 R75, RZ, RZ, R73 ;  /* 0x000000ffff4b7224 */ /* 0x000fe200078e0049 */
[----:B------:R-:W-:Y:S01]  /*23b0*/  @!P4 IADD3 R93, PT, PT, R93, -R4, RZ ;  /* 0x800000045d5dc210 */ /* 0x000fe20007ffe0ff */
[--C-:B------:R-:W-:Y:S01]  /*23c0*/  @!P3 IMAD.IADD R25, R25, 0x1, -R4.reuse ;  /* 0x000000011919b824 */ /* 0x100fe200078e0a04 */
[----:B------:R-:W-:Y:S01]  /*23d0*/  ISETP.GE.AND P4, PT, R30, RZ, PT ;  /* 0x000000ff1e00720c */ /* 0x000fe20003f86270 */
[----:B------:R-:W-:Y:S01]  /*23e0*/  @!P0 IMAD.MOV R75, RZ, RZ, -R75 ;  /* 0x000000ffff4b8224 */ /* 0x000fe200078e0a4b */
[C---:B------:R-:W-:Y:S01]  /*23f0*/  ISETP.GT.U32.AND P3, PT, R4.reuse, R85, PT ;  /* 0x000000550400720c */ /* 0x040fe20003f64070 */
[----:B------:R-:W-:Y:S01]  /*2400*/  @!P2 IMAD.MOV R77, RZ, RZ, -R77 ;  /* 0x000000ffff4da224 */ /* 0x000fe200078e0a4d */
[C---:B------:R-:W-:Y:S01]  /*2410*/  ISETP.GT.U32.AND P0, PT, R4.reuse, R87, PT ;  /* 0x000000570400720c */ /* 0x040fe20003f04070 */
[----:B------:R-:W-:Y:S01]  /*2420*/  @!P5 IMAD.MOV R81, RZ, RZ, -R81 ;  /* 0x000000ffff51d224 */ /* 0x000fe200078e0a51 */
[C---:B------:R-:W-:Y:S01]  /*2430*/  ISETP.GT.U32.AND P2, PT, R4.reuse, R89, PT ;  /* 0x000000590400720c */ /* 0x040fe20003f44070 */
[----:B------:R-:W-:Y:S01]  /*2440*/  @!P6 IMAD.MOV R71, RZ, RZ, -R71 ;  /* 0x000000ffff47e224 */ /* 0x000fe200078e0a47 */
[C---:B------:R-:W-:Y:S01]  /*2450*/  ISETP.GT.U32.AND P5, PT, R4.reuse, R93, PT ;  /* 0x0000005d0400720c */ /* 0x040fe20003fa4070 */
[----:B------:R-:W-:Y:S01]  /*2460*/  @!P1 IMAD.IADD R91, R91, 0x1, -R4 ;  /* 0x000000015b5b9824 */ /* 0x000fe200078e0a04 */
[----:B------:R-:W-:Y:S01]  /*2470*/  ISETP.GT.U32.AND P6, PT, R4, R25, PT ;  /* 0x000000190400720c */ /* 0x000fe20003fc4070 */
[----:B------:R-:W2:Y:S01]  /*2480*/  LDC.64 R72, c[0x0][0x3a8] ;  /* 0x0000ea00ff487b82 */ /* 0x000ea20000000a00 */
[----:B------:R-:W-:Y:S01]  /*2490*/  ISETP.GE.AND P1, PT, R50, RZ, PT ;  /* 0x000000ff3200720c */ /* 0x000fe20003f26270 */
[----:B------:R-:W-:-:S02]  /*24a0*/  IMAD.SHL.U32 R50, R218, 0x4, RZ ;  /* 0x00000004da327824 */ /* 0x000fc400078e00ff */
[----:B------:R-:W-:Y:S01]  /*24b0*/  @!P4 IMAD.MOV R83, RZ, RZ, -R83 ;  /* 0x000000ffff53c224 */ /* 0x000fe200078e0a53 */
[----:B------:R-:W-:Y:S01]  /*24c0*/  ISETP.GE.AND P4, PT, R32, RZ, PT ;  /* 0x000000ff2000720c */ /* 0x000fe20003f86270 */
[--C-:B------:R-:W-:Y:S01]  /*24d0*/  @!P3 IMAD.IADD R85, R85, 0x1, -R4.reuse ;  /* 0x000000015555b824 */ /* 0x100fe200078e0a04 */
[----:B------:R-:W-:Y:S01]  /*24e0*/  ISETP.GE.AND P3, PT, R16, RZ, PT ;  /* 0x000000ff1000720c */ /* 0x000fe20003f66270 */
[--C-:B------:R-:W-:Y:S01]  /*24f0*/  @!P0 IMAD.IADD R87, R87, 0x1, -R4.reuse ;  /* 0x0000000157578824 */ /* 0x100fe200078e0a04 */
[----:B------:R-:W-:Y:S01]  /*2500*/  ISETP.GE.AND P0, PT, R18, RZ, PT ;  /* 0x000000ff1200720c */ /* 0x000fe20003f06270 */
[--C-:B------:R-:W-:Y:S01]  /*2510*/  @!P2 IMAD.IADD R89, R89, 0x1, -R4.reuse ;  /* 0x000000015959a824 */ /* 0x100fe200078e0a04 */
[----:B------:R1:W-:Y:S01]  /*2520*/  STL [R1+0xe0], R50 ;  /* 0x0000e03201007387 */ /* 0x0003e20000100800 */
[--C-:B------:R-:W-:Y:S01]  /*2530*/  @!P5 IMAD.IADD R93, R93, 0x1, -R4.reuse ;  /* 0x000000015d5dd824 */ /* 0x100fe200078e0a04 */
[----:B------:R-:W-:Y:S01]  /*2540*/  ISETP.GE.AND P2, PT, R48, RZ, PT ;  /* 0x000000ff3000720c */ /* 0x000fe20003f46270 */
[----:B------:R-:W-:Y:S01]  /*2550*/  @!P6 IMAD.IADD R25, R25, 0x1, -R4 ;  /* 0x000000011919e824 */ /* 0x000fe200078e0a04 */
[----:B------:R-:W-:Y:S01]  /*2560*/  ISETP.GE.AND P5, PT, R14, RZ, PT ;  /* 0x000000ff0e00720c */ /* 0x000fe20003fa6270 */
[----:B------:R-:W-:Y:S01]  /*2570*/  VIADD R4, R66, 0xffffffff ;  /* 0xffffffff42047836 */ /* 0x000fe20000000000 */
[----:B------:R-:W-:Y:S01]  /*2580*/  ISETP.NE.AND P6, PT, R3, RZ, PT ;  /* 0x000000ff0300720c */ /* 0x000fe20003fc5270 */
[----:B------:R-:W-:Y:S01]  /*2590*/  IMAD.MOV.U32 R219, RZ, RZ, R25 ;  /* 0x000000ffffdb7224 */ /* 0x000fe200078e0019 */
[----:B------:R-:W-:Y:S01]  /*25a0*/  LOP3.LUT R48, RZ, R3, RZ, 0x33, !PT ;  /* 0x00000003ff307212 */ /* 0x000fe200078e33ff */
[----:B------:R-:W-:Y:S01]  /*25b0*/  @!P4 IMAD.MOV R85, RZ, RZ, -R85 ;  /* 0x000000ffff55c224 */ /* 0x000fe200078e0a55 */
[----:B------:R-:W-:Y:S01]  /*25c0*/  ISETP.GE.U32.AND P4, PT, R4, 0x7fffffe0, PT ;  /* 0x7fffffe00400780c */ /* 0x000fe20003f86070 */
[----:B------:R-:W-:Y:S01]  /*25d0*/  @!P3 IMAD.MOV R87, RZ, RZ, -R87 ;  /* 0x000000ffff57b224 */ /* 0x000fe200078e0a57 */
[----:B------:R-:W-:Y:S01]  /*25e0*/  ISETP.GE.U32.AND P3, PT, R6, 0x7fffffdf, PT ;  /* 0x7fffffdf0600780c */ /* 0x000fe20003f66070 */
[----:B------:R-:W-:Y:S01]  /*25f0*/  @!P0 IMAD.MOV R89, RZ, RZ, -R89 ;  /* 0x000000ffff598224 */ /* 0x000fe200078e0a59 */
[----:B-----5:R-:W-:Y:S01]  /*2600*/  IADD3 R238, P0, PT, R52, UR20, RZ ;  /* 0x0000001434ee7c10 */ /* 0x020fe2000ff1e0ff */
[----:B------:R-:W-:Y:S01]  /*2610*/  VIADD R4, R66, 0xfffffffd ;  /* 0xfffffffd42047836 */ /* 0x000fe20000000000 */
[----:B------:R-:W-:Y:S01]  /*2620*/  SEL R26, R48, R21, !P6 ;  /* 0x00000015301a7207 */ /* 0x000fe20007000000 */
[----:B------:R-:W-:Y:S01]  /*2630*/  VIADD R6, R66, 0xfffffffc ;  /* 0xfffffffc42067836 */ /* 0x000fe20000000000 */
[----:B------:R-:W-:Y:S01]  /*2640*/  LEA.HI.X.SX32 R239, R212, UR21, 0x2, P0 ;  /* 0x00000015d4ef7c11 */ /* 0x000fe200080f16ff */
[----:B------:R-:W-:Y:S01]  /*2650*/  @!P2 IMAD.MOV R91, RZ, RZ, -R91 ;  /* 0x000000ffff5ba224 */ /* 0x000fe200078e0a5b */
[----:B------:R-:W-:Y:S01]  /*2660*/  ISETP.GE.U32.AND P2, PT, R4, 0x7fffffde, PT ;  /* 0x7fffffde0400780c */ /* 0x000fe20003f46070 */
[----:B------:R-:W-:Y:S01]  /*2670*/  @!P1 IMAD.MOV R93, RZ, RZ, -R93 ;  /* 0x000000ffff5d9224 */ /* 0x000fe200078e0a5d */
[----:B------:R-:W-:Y:S01]  /*2680*/  ISETP.GE.U32.AND P0, PT, R6, 0x7fffffdd, PT ;  /* 0x7fffffdd0600780c */ /* 0x000fe20003f06070 */
[----:B------:R-:W-:Y:S01]  /*2690*/  @!P5 IMAD.MOV R219, RZ, RZ, -R219 ;  /* 0x000000ffffdbd224 */ /* 0x000fe200078e0adb */
[----:B------:R-:W-:-:S02]  /*26a0*/  SEL R33, R48, R9, !P6 ;  /* 0x0000000930217207 */ /* 0x000fc40007000000 */
[C---:B------:R-:W-:Y:S02]  /*26b0*/  SEL R32, R48.reuse, R11, !P6 ;  /* 0x0000000b30207207 */ /* 0x040fe40007000000 */
[C---:B------:R-:W-:Y:S02]  /*26c0*/  SEL R31, R48.reuse, R13, !P6 ;  /* 0x0000000d301f7207 */ /* 0x040fe40007000000 */
[C---:B------:R-:W-:Y:S02]  /*26d0*/  SEL R30, R48.reuse, R5, !P6 ;  /* 0x00000005301e7207 */ /* 0x040fe40007000000 */
[C---:B------:R-:W-:Y:S02]  /*26e0*/  SEL R29, R48.reuse, R15, !P6 ;  /* 0x0000000f301d7207 */ /* 0x040fe40007000000 */
[C---:B------:R-:W-:Y:S02]  /*26f0*/  SEL R28, R48.reuse, R17, !P6 ;  /* 0x00000011301c7207 */ /* 0x040fe40007000000 */
        /* <DEDUP_REMOVED lines=24> */
[----:B------:R-:W-:Y:S01]  /*2880*/  SEL R219, R48, R219, !P6 ;  /* 0x000000db30db7207 */ /* 0x000fe20007000000 */
[----:B------:R-:W-:Y:S01]  /*2890*/  VIADD R48, R66, 0xfffffffb ;  /* 0xfffffffb42307836 */ /* 0x000fe20000000000 */
[----:B------:R-:W-:-:S02]  /*28a0*/  ISETP.NE.U32.AND P1, PT, R68, RZ, PT ;  /* 0x000000ff4400720c */ /* 0x000fc40003f25070 */
[----:B------:R-:W-:Y:S01]  /*28b0*/  IADD3 R236, P5, PT, R50, UR20, RZ ;  /* 0x0000001432ec7c10 */ /* 0x000fe2000ffbe0ff */
[----:B-12---:R-:W-:-:S12]  /*28c0*/  BRA.U UP0, `(.L_x_5) ;  /* 0x0000000100187547 */ /* 0x006fd8000b800000 */
[----:B------:R-:W-:Y:S01]  /*28d0*/  ELECT P6, URZ, PT ;  /* 0x0000000000ff782f */ /* 0x000fe200038c0000 */
[----:B------:R-:W-:Y:S01]  /*28e0*/  IMAD.MOV.U32 R3, RZ, RZ, 0x1 ;  /* 0x00000001ff037424 */ /* 0x000fe200078e00ff */
[----:B------:R-:W-:Y:S01]  /*28f0*/  UMOV UR4, 0x40 ;  /* 0x0000004000047882 */ /* 0x000fe20000000000 */
[----:B------:R-:W-:Y:S01]  /*2900*/  UVIRTCOUNT.DEALLOC.SMPOOL 0x80 ;  /* 0x000000800000784c */ /* 0x000fe20000000000 */
[----:B------:R-:W-:-:S09]  /*2910*/  ULEA UR4, UR5, UR4, 0x18 ;  /* 0x0000000405047291 */ /* 0x000fd2000f8ec0ff */
[----:B------:R1:W-:Y:S03]  /*2920*/  @P6 STS.U8 [UR4], R3 ;  /* 0x00000003ff006988 */ /* 0x0003e60008000004 */
.L_x_5:
[----:B------:R-:W-:Y:S01]  /*2930*/  STTM.x64 tmem[UR11], RZ ;  /* 0x000000ff000079ed */ /* 0x000fe2000834000b */
[----:B------:R-:W-:Y:S01]  /*2940*/  STTM.x64 tmem[UR11+0x40], RZ ;  /* 0x000040ff000079ed */ /* 0x000fe2000834000b */
[----:B------:R-:W-:Y:S01]  /*2950*/  STTM.x64 tmem[UR11+0x80], RZ ;  /* 0x000080ff000079ed */ /* 0x000fe2000834000b */
[----:B------:R-:W-:Y:S01]  /*2960*/  STTM.x64 tmem[UR11+0xc0], RZ ;  /* 0x0000c0ff000079ed */ /* 0x000fe2000834000b */
[----:B------:R-:W2:Y:S02]  /*2970*/  FENCE.VIEW.ASYNC.T ;  /* 0x00000000000073c6 */ /* 0x000ea40000000200 */
[----:B--2---:R-:W-:Y:S01]  /*2980*/  VOTEU.ALL UP1, P1 ;  /* 0x0000000000ff7886 */ /* 0x004fe20000820000 */
[----:B------:R-:W2:Y:S01]  /*2990*/  LDCU.64 UR18, c[0x0][0x358] ;  /* 0x00006b00ff1277ac */ /* 0x000ea20008000a00 */
[----:B------:R-:W-:Y:S01]  /*29a0*/  IMAD.SHL.U32 R68, R68, 0x4, RZ ;  /* 0x0000000444447824 */ /* 0x000fe200078e00ff */
[----:B------:R-:W-:Y:S01]  /*29b0*/  LEA.HI.X.SX32 R237, R218, UR21, 0x2, P5 ;  /* 0x00000015daed7c11 */ /* 0x000fe2000a8f16ff */
[----:B-1----:R-:W-:Y:S01]  /*29c0*/  VIADD R3, R66, 0xfffffffa ;  /* 0xfffffffa42037836 */ /* 0x002fe20000000000 */
[----:B------:R-:W-:-:S04]  /*29d0*/  @!UP1 UIADD3 UR8, UPT, UPT, -UR6, 0x100000, URZ ;  /* 0x0010000006089890 */ /* 0x000fc8000fffe1ff */
[----:B------:R-:W-:Y:S02]  /*29e0*/  @!UP1 USHF.L.U32 UR9, UR8, 0xb, URZ ;  /* 0x0000000b08099899 */ /* 0x000fe400080006ff */
[----:B------:R-:W-:Y:S01]  /*29f0*/  @!UP1 USHF.L.U32 UR8, UR8, 0x1, URZ ;  /* 0x0000000108089899 */ /* 0x000fe200080006ff */
[----:B------:R-:W-:Y:S01]  /*2a00*/  VOTEU.ALL UP2, P1 ;  /* 0x0000000000ff7886 */ /* 0x000fe20000840000 */
[----:B------:R-:W-:-:S04]  /*2a10*/  @!UP1 UIADD3 UR4, UPT, UPT, -UR6, 0x100000, URZ ;  /* 0x0010000006049890 */ /* 0x000fc8000fffe1ff */
[----:B------:R-:W-:Y:S02]  /*2a20*/  @!UP1 USHF.L.U32 UR5, UR4, 0xb, URZ ;  /* 0x0000000b04059899 */ /* 0x000fe400080006ff */
[----:B------:R-:W-:Y:S01]  /*2a30*/  @!UP1 USHF.L.U32 UR4, UR4, 0x1, URZ ;  /* 0x0000000104049899 */ /* 0x000fe200080006ff */
[----:B------:R-:W-:Y:S01]  /*2a40*/  BAR.SYNC.DEFER_BLOCKING 0x0 ;  /* 0x0000000000007b1d */ /* 0x000fe20000010000 */
[----:B------:R-:W-:Y:S01]  /*2a50*/  VIADD R217, R68, UR10 ;  /* 0x0000000a44d97c36 */ /* 0x000fe20008000000 */
[----:B------:R-:W-:Y:S01]  /*2a60*/  ISETP.GE.U32.AND P5, PT, R48, 0x7fffffdc, PT ;  /* 0x7fffffdc3000780c */ /* 0x000fe20003fa6070 */
[C---:B------:R-:W-:Y:S01]  /*2a70*/  IMAD.WIDE R234, R72.reuse, 0x4, R238 ;  /* 0x0000000448ea7825 */ /* 0x040fe200078e02ee */
[----:B------:R-:W-:Y:S02]  /*2a80*/  LOP3.LUT R64, R61, 0x1f, RZ, 0xc0, !PT ;  /* 0x0000001f3d407812 */ /* 0x000fe400078ec0ff */
[----:B------:R-:W-:Y:S01]  /*2a90*/  VOTEU.ALL UP1, P1 ;  /* 0x0000000000ff7886 */ /* 0x000fe20000820000 */
[----:B------:R-:W-:-:S04]  /*2aa0*/  IMAD.WIDE R232, R72, 0x4, R236 ;  /* 0x0000000448e87825 */ /* 0x000fc800078e02ec */
[C---:B------:R-:W-:Y:S02]  /*2ab0*/  IMAD.SHL.U32 R50, R72.reuse, 0x2, RZ ;  /* 0x0000000248327824 */ /* 0x040fe400078e00ff */
[----:B------:R-:W-:Y:S02]  /*2ac0*/  IMAD R49, R72, 0x3, RZ ;  /* 0x0000000348317824 */ /* 0x000fe400078e02ff */
[C---:B------:R-:W-:Y:S01]  /*2ad0*/  IMAD.WIDE R230, R50.reuse, 0x4, R238 ;  /* 0x0000000432e67825 */ /* 0x040fe200078e02ee */
[----:B------:R-:W-:Y:S03]  /*2ae0*/  STL [R1+0x1cc], R50 ;  /* 0x0001cc3201007387 */ /* 0x000fe60000100800 */
[----:B------:R-:W-:Y:S01]  /*2af0*/  IMAD.WIDE R228, R50, 0x4, R236 ;  /* 0x0000000432e47825 */ /* 0x000fe200078e02ec */
[----:B------:R1:W-:Y:S03]  /*2b00*/  STL [R1+0x1c8], R49 ;  /* 0x0001c83101007387 */ /* 0x0003e60000100800 */
[C---:B------:R-:W-:Y:S01]  /*2b10*/  IMAD.WIDE R226, R49.reuse, 0x4, R238 ;  /* 0x0000000431e27825 */ /* 0x040fe200078e02ee */
[----:B------:R-:W3:Y:S02]  /*2b20*/  FENCE.VIEW.ASYNC.S ;  /* 0x00000000000073c6 */ /* 0x000ee40000000000 */
[----:B---3--:R-:W3:Y:S02]  /*2b30*/  @!UP1 SYNCS.EXCH.64 URZ, [UR12], UR8 ;  /* 0x000000080cff95b2 */ /* 0x008ee40008000100 */
[----:B---3--:R-:W-:Y:S01]  /*2b40*/  BAR.SYNC.DEFER_BLOCKING 0x0 ;  /* 0x0000000000007b1d */ /* 0x008fe20000010000 */
[----:B------:R-:W-:-:S04]  /*2b50*/  IMAD.WIDE R224, R49, 0x4, R236 ;  /* 0x0000000431e07825 */ /* 0x000fc800078e02ec */
[C---:B-1----:R-:W-:Y:S02]  /*2b60*/  IMAD.SHL.U32 R49, R72.reuse, 0x4, RZ ;  /* 0x0000000448317824 */ /* 0x042fe400078e00ff */
[----:B------:R-:W-:Y:S02]  /*2b70*/  IMAD R48, R72, 0x5, RZ ;  /* 0x0000000548307824 */ /* 0x000fe400078e02ff */
[C---:B------:R-:W-:Y:S01]  /*2b80*/  IMAD.WIDE R222, R49.reuse, 0x4, R238 ;  /* 0x0000000431de7825 */ /* 0x040fe200078e02ee */
[----:B------:R1:W-:Y:S03]  /*2b90*/  STL [R1+0x1c4], R49 ;  /* 0x0001c43101007387 */ /* 0x0003e60000100800 */
[----:B------:R-:W-:Y:S01]  /*2ba0*/  IMAD.WIDE R220, R49, 0x4, R236 ;  /* 0x0000000431dc7825 */ /* 0x000fe200078e02ec */
[----:B------:R3:W-:Y:S03]  /*2bb0*/  STL [R1+0x1c0], R48 ;  /* 0x0001c03001007387 */ /* 0x0007e60000100800 */
[----:B------:R-:W-:-:S04]  /*2bc0*/  IMAD.WIDE R70, R48, 0x4, R238 ;  /* 0x0000000430467825 */ /* 0x000fc800078e02ee */
[----:B-1----:R-:W-:Y:S01]  /*2bd0*/  IMAD R49, R72, 0x6, RZ ;  /* 0x0000000648317824 */ /* 0x002fe200078e02ff */
[----:B------:R1:W2:Y:S02]  /*2be0*/  @!UP2 SYNCS.EXCH.64 URZ, [UR10+0x1c008], UR4 ;  /* 0x01c008040affa5b2 */ /* 0x0002a40008000100 */
[----:B------:R-:W-:Y:S01]  /*2bf0*/  @!PT LDS RZ, [RZ] ;  /* 0x00000000fffff984 */ /* 0x000fe20000000800 */
[----:B------:R-:W-:Y:S01]  /*2c00*/  @!PT LDS RZ, [RZ] ;  /* 0x00000000fffff984 */ /* 0x000fe20000000800 */
[----:B------:R-:W-:Y:S01]  /*2c10*/  @!PT LDS RZ, [RZ] ;  /* 0x00000000fffff984 */ /* 0x000fe20000000800 */
[----:B--2---:R-:W-:Y:S01]  /*2c20*/  LDGSTS.E [R217], desc[UR18][R238.64], !P4 ;  /* 0x00000000eed97fae */ /* 0x004fe2000e1a1012 */
[----:B------:R-:W-:-:S03]  /*2c30*/  IMAD.WIDE R74, R48, 0x4, R236 ;  /* 0x00000004304a7825 */ /* 0x000fc600078e02ec */
[----:B------:R-:W-:Y:S01]  /*2c40*/  LDGSTS.E [R217+0x200], desc[UR18][R236.64], !P4 ;  /* 0x00200000ecd97fae */ /* 0x000fe2000e1a1012 */
[----:B------:R-:W-:Y:S01]  /*2c50*/  ISETP.GE.U32.AND P4, PT, R3, 0x7fffffdb, PT ;  /* 0x7fffffdb0300780c */ /* 0x000fe20003f86070 */
[----:B---3--:R-:W-:Y:S01]  /*2c60*/  IMAD R48, R72, 0x7, RZ ;  /* 0x0000000748307824 */ /* 0x008fe200078e02ff */
[C---:B------:R-:W-:Y:S01]  /*2c70*/  IADD3 R3, PT, PT, R66.reuse, -0x7, RZ ;  /* 0xfffffff942037810 */ /* 0x040fe20007ffe0ff */
[----:B------:R2:W-:Y:S01]  /*2c80*/  LDGSTS.E [R217+0x400], desc[UR18][R234.64], !P3 ;  /* 0x00400000ead97fae */ /* 0x0005e2000d9a1012 */
[----:B------:R-:W-:Y:S01]  /*2c90*/  IMAD.WIDE R76, R49, 0x4, R238 ;  /* 0x00000004314c7825 */ /* 0x000fe200078e02ee */
[----:B-1----:R-:W1:Y:S02]  /*2ca0*/  LDCU UR4, c[0x0][0x3b0] ;  /* 0x00007600ff0477ac */ /* 0x002e640008000800 */
[----:B------:R3:W-:Y:S01]  /*2cb0*/  LDGSTS.E [R217+0x600], desc[UR18][R232.64], !P3 ;  /* 0x00600000e8d97fae */ /* 0x0007e2000d9a1012 */
[----:B------:R-:W-:Y:S01]  /*2cc0*/  ISETP.GE.U32.AND P3, PT, R3, 0x7fffffda, PT ;  /* 0x7fffffda0300780c */ /* 0x000fe20003f66070 */
[----:B------:R-:W-:-:S02]  /*2cd0*/  VIADD R3, R66, 0xfffffff8 ;  /* 0xfffffff842037836 */ /* 0x000fc40000000000 */
[----:B------:R4:W-:Y:S01]  /*2ce0*/  LDGSTS.E [R217+0x800], desc[UR18][R230.64], !P2 ;  /* 0x00800000e6d97fae */ /* 0x0009e2000d1a1012 */
[----:B------:R-:W-:-:S03]  /*2cf0*/  IMAD.WIDE R78, R49, 0x4, R236 ;  /* 0x00000004314e7825 */ /* 0x000fc600078e02ec */
[----:B------:R5:W-:Y:S01]  /*2d00*/  LDGSTS.E [R217+0xa00], desc[UR18][R228.64], !P2 ;  /* 0x00a00000e4d97fae */ /* 0x000be2000d1a1012 */
[----:B------:R-:W-:Y:S01]  /*2d10*/  ISETP.GE.U32.AND P2, PT, R3, 0x7fffffd9, PT ;  /* 0x7fffffd90300780c */ /* 0x000fe20003f46070 */
[----:B------:R-:W-:Y:S02]  /*2d20*/  VIADD R3, R66, 0xfffffff7 ;  /* 0xfffffff742037836 */ /* 0x000fe40000000000 */
[----:B------:R1:W-:Y:S01]  /*2d30*/  LDGSTS.E [R217+0xc00], desc[UR18][R226.64], !P0 ;  /* 0x00c00000e2d97fae */ /* 0x0003e2000c1a1012 */
[----:B------:R-:W-:-:S03]  /*2d40*/  IMAD.WIDE R80, R48, 0x4, R238 ;  /* 0x0000000430507825 */ /* 0x000fc600078e02ee */
[----:B------:R1:W-:Y:S01]  /*2d50*/  LDGSTS.E [R217+0xe00], desc[UR18][R224.64], !P0 ;  /* 0x00e00000e0d97fae */ /* 0x0003e2000c1a1012 */
[----:B------:R-:W-:Y:S01]  /*2d60*/  ISETP.GE.U32.AND P0, PT, R3, 0x7fffffd8, PT ;  /* 0x7fffffd80300780c */ /* 0x000fe20003f06070 */
[----:B------:R-:W-:Y:S02]  /*2d70*/  VIADD R3, R66, 0xfffffff6 ;  /* 0xfffffff642037836 */ /* 0x000fe40000000000 */
[----:B------:R1:W-:Y:S01]  /*2d80*/  STL [R1+0x1bc], R49 ;  /* 0x0001bc3101007387 */ /* 0x0003e20000100800 */
[----:B------:R-:W-:-:S03]  /*2d90*/  IMAD.WIDE R82, R48, 0x4, R236 ;  /* 0x0000000430527825 */ /* 0x000fc600078e02ec */
[----:B------:R2:W-:Y:S01]  /*2da0*/  LDGSTS.E [R217+0x1000], desc[UR18][R222.64], !P5 ;  /* 0x01000000ded97fae */ /* 0x0005e2000e9a1012 */
[----:B------:R-:W-:Y:S02]  /*2db0*/  IMAD.IADD R46, R46, 0x1, R47 ;  /* 0x000000012e2e7824 */ /* 0x000fe400078e022f */
[C---:B------:R-:W-:Y:S01]  /*2dc0*/  IMAD R50, R72.reuse, 0x9, RZ ;  /* 0x0000000948327824 */ /* 0x040fe200078e02ff */
[----:B------:R2:W-:Y:S01]  /*2dd0*/  LDGSTS.E [R217+0x1200], desc[UR18][R220.64], !P5 ;  /* 0x01200000dcd97fae */ /* 0x0005e2000e9a1012 */
[----:B------:R-:W-:Y:S01]  /*2de0*/  ISETP.GE.U32.AND P5, PT, R3, 0x7fffffd7, PT ;  /* 0x7fffffd70300780c */ /* 0x000fe20003fa6070 */
[----:B-1----:R-:W-:Y:S01]  /*2df0*/  IMAD.SHL.U32 R49, R72, 0x8, RZ ;  /* 0x0000000848317824 */ /* 0x002fe200078e00ff */
[----:B------:R-:W-:Y:S01]  /*2e00*/  LOP3.LUT R46, R46, 0x3, RZ, 0xc0, !PT ;  /* 0x000000032e2e7812 */ /* 0x000fe200078ec0ff */
[----:B------:R-:W-:Y:S01]  /*2e10*/  VIADD R3, R66, 0xfffffff5 ;  /* 0xfffffff542037836 */ /* 0x000fe20000000000 */
[----:B------:R1:W-:Y:S01]  /*2e20*/  LDGSTS.E [R217+0x1400], desc[UR18][R70.64], !P4 ;  /* 0x0140000046d97fae */ /* 0x0003e2000e1a1012 */
[----:B------:R-:W-:Y:S01]  /*2e30*/  IMAD.WIDE R84, R49, 0x4, R238 ;  /* 0x0000000431547825 */ /* 0x000fe200078e02ee */
[----:B------:R-:W-:-:S02]  /*2e40*/  IADD3 R38, PT, PT, R46, R39, R38 ;  /* 0x000000272e267210 */ /* 0x000fc40007ffe026 */
[----:B------:R1:W-:Y:S01]  /*2e50*/  LDGSTS.E [R217+0x1600], desc[UR18][R74.64], !P4 ;  /* 0x016000004ad97fae */ /* 0x0003e2000e1a1012 */
[----:B------:R-:W-:Y:S01]  /*2e60*/  IMAD.WIDE R86, R49, 0x4, R236 ;  /* 0x0000000431567825 */ /* 0x000fe200078e02ec */
[----:B------:R-:W-:Y:S02]  /*2e70*/  ISETP.GE.U32.AND P4, PT, R3, 0x7fffffd6, PT ;  /* 0x7fffffd60300780c */ /* 0x000fe40003f86070 */
[----:B------:R1:W-:Y:S01]  /*2e80*/  STL [R1+0x1b8], R48 ;  /* 0x0001b83001007387 */ /* 0x0003e20000100800 */
[----:B------:R-:W-:Y:S02]  /*2e90*/  VIADD R3, R66, 0xfffffff4 ;  /* 0xfffffff442037836 */ /* 0x000fe40000000000 */
[C---:B------:R-:W-:Y:S01]  /*2ea0*/  IMAD.WIDE R88, R50.reuse, 0x4, R238 ;  /* 0x0000000432587825 */ /* 0x040fe200078e02ee */
[----:B------:R2:W-:Y:S03]  /*2eb0*/  LDGSTS.E [R217+0x1800], desc[UR18][R76.64], !P3 ;  /* 0x018000004cd97fae */ /* 0x0005e6000d9a1012 */
[----:B------:R-:W-:Y:S01]  /*2ec0*/  IMAD.WIDE R90, R50, 0x4, R236 ;  /* 0x00000004325a7825 */ /* 0x000fe200078e02ec */
[----:B------:R2:W-:Y:S01]  /*2ed0*/  LDGSTS.E [R217+0x1a00], desc[UR18][R78.64], !P3 ;  /* 0x01a000004ed97fae */ /* 0x0005e2000d9a1012 */
[----:B------:R-:W-:-:S02]  /*2ee0*/  ISETP.GE.U32.AND P3, PT, R3, 0x7fffffd5, PT ;  /* 0x7fffffd50300780c */ /* 0x000fc40003f66070 */
[C---:B-1----:R-:W-:Y:S01]  /*2ef0*/  VIADD R48, R66.reuse, 0xffffffe0 ;  /* 0xffffffe042307836 */ /* 0x042fe20000000000 */
[----:B------:R1:W-:Y:S01]  /*2f00*/  LDGSTS.E [R217+0x1c00], desc[UR18][R80.64], !P2 ;  /* 0x01c0000050d97fae */ /* 0x0003e2000d1a1012 */
[----:B------:R-:W-:Y:S02]  /*2f10*/  VIADD R3, R66, 0xfffffff3 ;  /* 0xfffffff342037836 */ /* 0x000fe40000000000 */
[----:B------:R-:W-:Y:S01]  /*2f20*/  IMAD.IADD R44, R44, 0x1, R45 ;  /* 0x000000012c2c7824 */ /* 0x000fe200078e022d */
[----:B------:R1:W-:Y:S01]  /*2f30*/  LDGSTS.E [R217+0x1e00], desc[UR18][R82.64], !P2 ;  /* 0x01e0000052d97fae */ /* 0x0003e2000d1a1012 */
[----:B------:R-:W-:Y:S01]  /*2f40*/  IMAD.IADD R40, R40, 0x1, R43 ;  /* 0x0000000128287824 */ /* 0x000fe200078e022b */
[----:B------:R-:W-:Y:S01]  /*2f50*/  ISETP.GE.U32.AND P2, PT, R3, 0x7fffffd4, PT ;  /* 0x7fffffd40300780c */ /* 0x000fe20003f46070 */
[----:B------:R-:W-:Y:S01]  /*2f60*/  VIADD R3, R66, 0xfffffff2 ;  /* 0xfffffff242037836 */ /* 0x000fe20000000000 */
[----:B------:R1:W-:Y:S01]  /*2f70*/  LDGSTS.E [R217+0x2000], desc[UR18][R84.64], !P0 ;  /* 0x0200000054d97fae */ /* 0x0003e2000c1a1012 */
[----:B------:R-:W-:Y:S01]  /*2f80*/  LOP3.LUT R44, R44, 0x3, RZ, 0xc0, !PT ;  /* 0x000000032c2c7812 */ /* 0x000fe200078ec0ff */
[----:B------:R-:W-:Y:S01]  /*2f90*/  VIADD R45, R66, 0xffffffc2 ;  /* 0xffffffc2422d7836 */ /* 0x000fe20000000000 */
[----:B------:R-:W-:Y:S01]  /*2fa0*/  LOP3.LUT R40, R40, 0x3, RZ, 0xc0, !PT ;  /* 0x0000000328287812 */ /* 0x000fe200078ec0ff */
[----:B------:R1:W-:Y:S01]  /*2fb0*/  LDGSTS.E [R217+0x2200], desc[UR18][R86.64], !P0 ;  /* 0x0220000056d97fae */ /* 0x0003e2000c1a1012 */
[----:B------:R-:W-:Y:S01]  /*2fc0*/  ISETP.GE.U32.AND P0, PT, R48, 0x7fffffc1, PT ;  /* 0x7fffffc13000780c */ /* 0x000fe20003f06070 */
[----:B------:R-:W-:Y:S01]  /*2fd0*/  VIADD R46, R66, 0xffffffdc ;  /* 0xffffffdc422e7836 */ /* 0x000fe20000000000 */
[----:B------:R-:W-:Y:S01]  /*2fe0*/  IADD3 R34, PT, PT, R44, R37, R34 ;  /* 0x000000252c227210 */ /* 0x000fe20007ffe022 */
[----:B------:R1:W-:Y:S01]  /*2ff0*/  STL [R1+0x1b4], R49 ;  /* 0x0001b43101007387 */ /* 0x0003e20000100800 */
[----:B------:R-:W-:Y:S01]  /*3000*/  SEL R47, RZ, 0x1, P0 ;  /* 0x00000001ff2f7807 */ /* 0x000fe20000000000 */
[----:B------:R-:W-:Y:S01]  /*3010*/  VIADD R53, R66, 0xffffffd4 ;  /* 0xffffffd442357836 */ /* 0x000fe20000000000 */
[----:B------:R-:W-:Y:S01]  /*3020*/  IADD3 R2, PT, PT, R40, R35, R2 ;  /* 0x0000002328027210 */ /* 0x000fe20007ffe002 */
[----:B------:R2:W-:Y:S01]  /*3030*/  LDGSTS.E [R217+0x2400], desc[UR18][R88.64], !P5 ;  /* 0x0240000058d97fae */ /* 0x0005e2000e9a1012 */
[----:B------:R-:W-:-:S02]  /*3040*/  VIADD R35, R66, 0xfffffff0 ;  /* 0xfffffff042237836 */ /* 0x000fc40000000000 */
[----:B------:R-:W-:Y:S01]  /*3050*/  IMAD.IADD R42, R47, 0x1, R42 ;  /* 0x000000012f2a7824 */ /* 0x000fe200078e022a */
[----:B------:R2:W-:Y:S01]  /*3060*/  LDGSTS.E [R217+0x2600], desc[UR18][R90.64], !P5 ;  /* 0x026000005ad97fae */ /* 0x0005e2000e9a1012 */
[----:B------:R-:W-:Y:S01]  /*3070*/  ISETP.GE.U32.AND P5, PT, R3, 0x7fffffd3, PT ;  /* 0x7fffffd30300780c */ /* 0x000fe20003fa6070 */
[----:B-1----:R-:W-:Y:S02]  /*3080*/  IMAD R49, R72, 0xa, RZ ;  /* 0x0000000a48317824 */ /* 0x002fe400078e02ff */
[----:B------:R-:W-:Y:S01]  /*3090*/  LOP3.LUT R42, R42, 0x3, RZ, 0xc0, !PT ;  /* 0x000000032a2a7812 */ /* 0x000fe200078ec0ff */
[----:B------:R-:W-:Y:S01]  /*30a0*/  VIADD R3, R66, 0xfffffff1 ;  /* 0xfffffff142037836 */ /* 0x000fe20000000000 */
[----:B------:R-:W-:Y:S01]  /*30b0*/  STL [R1+0x1b0], R50 ;  /* 0x0001b03201007387 */ /* 0x000fe20000100800 */
[C---:B------:R-:W-:Y:S01]  /*30c0*/  IMAD.WIDE R92, R49.reuse, 0x4, R238 ;  /* 0x00000004315c7825 */ /* 0x040fe200078e02ee */
[----:B------:R-:W-:Y:S02]  /*30d0*/  IADD3 R36, PT, PT, R42, R41, R36 ;  /* 0x000000292a247210 */ /* 0x000fe40007ffe024 */
[----:B------:R1:W-:Y:S01]  /*30e0*/  STL [R1+0x1ac], R49 ;  /* 0x0001ac3101007387 */ /* 0x0003e20000100800 */
[----:B------:R-:W-:Y:S01]  /*30f0*/  IMAD.WIDE R94, R49, 0x4, R236 ;  /* 0x00000004315e7825 */ /* 0x000fe200078e02ec */
[----:B------:R-:W-:-:S02]  /*3100*/  LOP3.LUT R37, R36, 0xf, RZ, 0xc0, !PT ;  /* 0x0000000f24257812 */ /* 0x000fc400078ec0ff */
[----:B------:R2:W-:Y:S01]  /*3110*/  LDGSTS.E [R217+0x2800], desc[UR18][R92.64], !P4 ;  /* 0x028000005cd97fae */ /* 0x0005e2000e1a1012 */
[----:B------:R-:W-:Y:S01]  /*3120*/  IMAD R36, R72, 0xd, RZ ;  /* 0x0000000d48247824 */ /* 0x000fe200078e02ff */
[----:B------:R-:W-:Y:S01]  /*3130*/  IADD3 R42, PT, PT, R66, -0x39, RZ ;  /* 0xffffffc7422a7810 */ /* 0x000fe20007ffe0ff */
[----:B------:R-:W-:Y:S01]  /*3140*/  IMAD R34, R34, 0x10, R37 ;  /* 0x0000001022227824 */ /* 0x000fe200078e0225 */
[----:B------:R2:W-:Y:S01]  /*3150*/  LDGSTS.E [R217+0x2a00], desc[UR18][R94.64], !P4 ;  /* 0x02a000005ed97fae */ /* 0x0005e2000e1a1012 */
[----:B------:R-:W-:Y:S01]  /*3160*/  ISETP.GE.U32.AND P4, PT, R3, 0x7fffffd2, PT ;  /* 0x7fffffd20300780c */ /* 0x000fe20003f86070 */
[----:B-1----:R-:W-:Y:S01]  /*3170*/  IMAD R49, R72, 0xb, RZ ;  /* 0x0000000b48317824 */ /* 0x002fe200078e02ff */
[----:B------:R-:W-:Y:S01]  /*3180*/  SHF.L.U32 R3, R38, 0x8, RZ ;  /* 0x0000000826037819 */ /* 0x000fe200000006ff */
[----:B------:R-:W-:Y:S02]  /*3190*/  IMAD R37, R72, 0xc, RZ ;  /* 0x0000000c48257824 */ /* 0x000fe400078e02ff */
[----:B------:R-:W-:Y:S01]  /*31a0*/  IMAD.WIDE R96, R49, 0x4, R238 ;  /* 0x0000000431607825 */ /* 0x000fe200078e02ee */
[----:B------:R-:W-:Y:S01]  /*31b0*/  LOP3.LUT R3, R3, 0xf00, RZ, 0xe2, !PT ;  /* 0x00000f0003037812 */ /* 0x000fe200078ee2ff */
[----:B------:R-:W-:Y:S02]  /*31c0*/  STL [R1+0x1a8], R49 ;  /* 0x0001a83101007387 */ /* 0x000fe40000100800 */
[----:B------:R-:W-:-:S02]  /*31d0*/  IMAD.WIDE R98, R49, 0x4, R236 ;  /* 0x0000000431627825 */ /* 0x000fc400078e02ec */
[----:B------:R1:W-:Y:S02]  /*31e0*/  LDGSTS.E [R217+0x2c00], desc[UR18][R96.64], !P3 ;  /* 0x02c0000060d97fae */ /* 0x0003e4000d9a1012 */
[----:B------:R-:W-:Y:S01]  /*31f0*/  IMAD R2, R2, 0x1000, R3 ;  /* 0x0000100002027824 */ /* 0x000fe200078e0203 */
[----:B------:R-:W-:Y:S01]  /*3200*/  LOP3.LUT R3, R34, 0xff, RZ, 0xc0, !PT ;  /* 0x000000ff22037812 */ /* 0x000fe200078ec0ff */
[----:B------:R-:W-:Y:S01]  /*3210*/  IMAD.WIDE R100, R37, 0x4, R238 ;  /* 0x0000000425647825 */ /* 0x000fe200078e02ee */
[----:B------:R1:W-:Y:S01]  /*3220*/  LDGSTS.E [R217+0x2e00], desc[UR18][R98.64], !P3 ;  /* 0x02e0000062d97fae */ /* 0x0003e2000d9a1012 */
[----:B------:R-:W-:Y:S02]  /*3230*/  ISETP.GE.U32.AND P3, PT, R35, 0x7fffffd1, PT ;  /* 0x7fffffd12300780c */ /* 0x000fe40003f66070 */
[----:B------:R-:W-:Y:S01]  /*3240*/  IMAD.IADD R2, R2, 0x1, R3 ;  /* 0x0000000102027824 */ /* 0x000fe200078e0203 */
[----:B------:R1:W-:Y:S01]  /*3250*/  LDGSTS.E [R217+0x3000], desc[UR18][R100.64], !P2 ;  /* 0x0300000064d97fae */ /* 0x0003e2000d1a1012 */
[----:B------:R-:W-:-:S03]  /*3260*/  IMAD.WIDE R102, R37, 0x4, R236 ;  /* 0x0000000425667825 */ /* 0x000fc600078e02ec */
[----:B------:R-:W-:Y:S01]  /*3270*/  LOP3.LUT R2, R2, 0xffff, RZ, 0xc0, !PT ;  /* 0x0000ffff02027812 */ /* 0x000fe200078ec0ff */
[----:B------:R-:W-:Y:S01]  /*3280*/  IMAD.WIDE R104, R36, 0x4, R238 ;  /* 0x0000000424687825 */ /* 0x000fe200078e02ee */
[----:B------:R1:W-:Y:S01]  /*3290*/  LDGSTS.E [R217+0x3200], desc[UR18][R102.64], !P2 ;  /* 0x0320000066d97fae */ /* 0x0003e2000d1a1012 */
[----:B------:R-:W-:Y:S02]  /*32a0*/  ISETP.GE.AND P2, PT, R64, R48, PT ;  /* 0x000000304000720c */ /* 0x000fe40003f46270 */
[----:B------:R-:W-:Y:S01]  /*32b0*/  IMAD.WIDE R106, R36, 0x4, R236 ;  /* 0x00000004246a7825 */ /* 0x000fe200078e02ec */
[----:B------:R-:W-:Y:S01]  /*32c0*/  SHF.R.U32.HI R3, RZ, 0xf, R2 ;  /* 0x0000000fff037819 */ /* 0x000fe20000011602 */
[----:B------:R1:W-:Y:S02]  /*32d0*/  LDGSTS.E [R217+0x3400], desc[UR18][R104.64], !P5 ;  /* 0x0340000068d97fae */ /* 0x0003e4000e9a1012 */
[C---:B------:R-:W-:Y:S02]  /*32e0*/  IMAD R35, R72.reuse, 0xe, RZ ;  /* 0x0000000e48237824 */ /* 0x040fe400078e02ff */
[----:B------:R1:W-:Y:S01]  /*32f0*/  LDGSTS.E [R217+0x3600], desc[UR18][R106.64], !P5 ;  /* 0x036000006ad97fae */ /* 0x0003e2000e9a1012 */
[----:B------:R-:W-:Y:S01]  /*3300*/  IMAD R34, R72, 0xf, RZ ;  /* 0x0000000f48227824 */ /* 0x000fe200078e02ff */
[----:B------:R-:W-:Y:S01]  /*3310*/  LOP3.LUT P5, RZ, R3, 0x1, RZ, 0xc0, !PT ;  /* 0x0000000103ff7812 */ /* 0x000fe200078ac0ff */
[----:B------:R-:W-:Y:S01]  /*3320*/  IMAD.WIDE R108, R35, 0x4, R238 ;  /* 0x00000004236c7825 */ /* 0x000fe200078e02ee */
[----:B------:R-:W-:Y:S01]  /*3330*/  STL [R1+0x1a4], R37 ;  /* 0x0001a42501007387 */ /* 0x000fe20000100800 */
[----:B------:R-:W-:-:S02]  /*3340*/  SHF.R.U32.HI R3, RZ, 0xe, R2 ;  /* 0x0000000eff037819 */ /* 0x000fc40000011602 */
[----:B------:R-:W-:Y:S01]  /*3350*/  IMAD.WIDE R110, R35, 0x4, R236 ;  /* 0x00000004236e7825 */ /* 0x000fe200078e02ec */
[----:B------:R-:W-:Y:S03]  /*3360*/  STL [R1+0x1a0], R36 ;  /* 0x0001a02401007387 */ /* 0x000fe60000100800 */
[C---:B------:R-:W-:Y:S01]  /*3370*/  IMAD.WIDE R112, R34.reuse, 0x4, R238 ;  /* 0x0000000422707825 */ /* 0x040fe200078e02ee */
[----:B------:R1:W-:Y:S03]  /*3380*/  STL [R1+0x19c], R35 ;  /* 0x00019c2301007387 */ /* 0x0003e60000100800 */
[----:B------:R-:W-:Y:S01]  /*3390*/  IMAD.WIDE R114, R34, 0x4, R236 ;  /* 0x0000000422727825 */ /* 0x000fe200078e02ec */
[----:B------:R2:W-:Y:S03]  /*33a0*/  LDGSTS.E [R217+0x3800], desc[UR18][R108.64], !P4 ;  /* 0x038000006cd97fae */ /* 0x0005e6000e1a1012 */
[----:B------:R-:W-:Y:S01]  /*33b0*/  VIADD R38, R66, 0xffffffc4 ;  /* 0xffffffc442267836 */ /* 0x000fe20000000000 */
[----:B------:R2:W-:Y:S01]  /*33c0*/  LDGSTS.E [R217+0x3a00], desc[UR18][R110.64], !P4 ;  /* 0x03a000006ed97fae */ /* 0x0005e2000e1a1012 */
[----:B------:R-:W-:Y:S01]  /*33d0*/  LOP3.LUT P4, RZ, R3, 0x1, RZ, 0xc0, !PT ;  /* 0x0000000103ff7812 */ /* 0x000fe2000788c0ff */
[----:B-1----:R-:W-:Y:S01]  /*33e0*/  IMAD.SHL.U32 R35, R72, 0x10, RZ ;  /* 0x0000001048237824 */ /* 0x002fe200078e00ff */
[----:B------:R-:W-:Y:S01]  /*33f0*/  SHF.R.U32.HI R3, RZ, 0xd, R2 ;  /* 0x0000000dff037819 */ /* 0x000fe20000011602 */
[----:B------:R1:W-:Y:S01]  /*3400*/  STL [R1+0x198], R34 ;  /* 0x0001982201007387 */ /* 0x0003e20000100800 */
[----:B------:R-:W-:-:S02]  /*3410*/  VIADD R41, R66, 0xffffffc1 ;  /* 0xffffffc142297836 */ /* 0x000fc40000000000 */
[C---:B------:R-:W-:Y:S01]  /*3420*/  IMAD.WIDE R116, R35.reuse, 0x4, R238 ;  /* 0x0000000423747825 */ /* 0x040fe200078e02ee */
[----:B------:R2:W-:Y:S03]  /*3430*/  LDGSTS.E [R217+0x3c00], desc[UR18][R112.64], !P3 ;  /* 0x03c0000070d97fae */ /* 0x0005e6000d9a1012 */
[----:B------:R-:W-:Y:S01]  /*3440*/  IMAD.WIDE R118, R35, 0x4, R236 ;  /* 0x0000000423767825 */ /* 0x000fe200078e02ec */
[----:B------:R2:W-:Y:S01]  /*3450*/  LDGSTS.E [R217+0x3e00], desc[UR18][R114.64], !P3 ;  /* 0x03e0000072d97fae */ /* 0x0005e2000d9a1012 */
[----:B------:R-:W-:Y:S02]  /*3460*/  LOP3.LUT P3, RZ, R3, 0x1, RZ, 0xc0, !PT ;  /* 0x0000000103ff7812 */ /* 0x000fe4000786c0ff */
[----:B-1----:R-:W-:Y:S01]  /*3470*/  IMAD R34, R72, 0x11, RZ ;  /* 0x0000001148227824 */ /* 0x002fe200078e02ff */
[----:B------:R-:W-:Y:S01]  /*3480*/  SHF.R.U32.HI R3, RZ, 0xc, R2 ;  /* 0x0000000cff037819 */ /* 0x000fe20000011602 */
[----:B------:R1:W-:Y:S01]  /*3490*/  STL [R1+0x194], R35 ;  /* 0x0001942301007387 */ /* 0x0003e20000100800 */
[----:B------:R-:W-:-:S02]  /*34a0*/  VIADD R47, R66, 0xffffffdf ;  /* 0xffffffdf422f7836 */ /* 0x000fc40000000000 */
[C---:B------:R-:W-:Y:S01]  /*34b0*/  IMAD.WIDE R120, R34.reuse, 0x4, R238 ;  /* 0x0000000422787825 */ /* 0x040fe200078e02ee */
[----:B------:R2:W-:Y:S03]  /*34c0*/  LDGSTS.E [R217+0x4000], desc[UR18][R116.64], P5 ;  /* 0x0400000074d97fae */ /* 0x0005e6000a9a1012 */
[----:B------:R-:W-:Y:S01]  /*34d0*/  IMAD.WIDE R122, R34, 0x4, R236 ;  /* 0x00000004227a7825 */ /* 0x000fe200078e02ec */
[----:B------:R2:W-:Y:S01]  /*34e0*/  LDGSTS.E [R217+0x4200], desc[UR18][R118.64], P5 ;  /* 0x0420000076d97fae */ /* 0x0005e2000a9a1012 */
[----:B------:R-:W-:Y:S02]  /*34f0*/  LOP3.LUT P5, RZ, R3, 0x1, RZ, 0xc0, !PT ;  /* 0x0000000103ff7812 */ /* 0x000fe400078ac0ff */
[----:B-1----:R-:W-:Y:S01]  /*3500*/  IMAD R35, R72, 0x12, RZ ;  /* 0x0000001248237824 */ /* 0x002fe200078e02ff */
[----:B------:R-:W-:Y:S01]  /*3510*/  SHF.R.U32.HI R3, RZ, 0xb, R2 ;  /* 0x0000000bff037819 */ /* 0x000fe20000011602 */
[----:B------:R1:W-:Y:S01]  /*3520*/  LDGSTS.E [R217+0x4400], desc[UR18][R120.64], P4 ;  /* 0x0440000078d97fae */ /* 0x0003e2000a1a1012 */
[----:B------:R-:W-:-:S02]  /*3530*/  VIADD R49, R66, 0xffffffd8 ;  /* 0xffffffd842317836 */ /* 0x000fc40000000000 */
[C---:B------:R-:W-:Y:S01]  /*3540*/  IMAD.WIDE R124, R35.reuse, 0x4, R238 ;  /* 0x00000004237c7825 */ /* 0x040fe200078e02ee */
[----:B------:R1:W-:Y:S03]  /*3550*/  STL [R1+0x190], R34 ;  /* 0x0001902201007387 */ /* 0x0003e60000100800 */
[----:B------:R-:W-:Y:S01]  /*3560*/  IMAD.WIDE R126, R35, 0x4, R236 ;  /* 0x00000004237e7825 */ /* 0x000fe200078e02ec */
[----:B------:R2:W-:Y:S01]  /*3570*/  LDGSTS.E [R217+0x4600], desc[UR18][R122.64], P4 ;  /* 0x046000007ad97fae */ /* 0x0005e2000a1a1012 */
[----:B------:R-:W-:Y:S02]  /*3580*/  LOP3.LUT P4, RZ, R3, 0x1, RZ, 0xc0, !PT ;  /* 0x0000000103ff7812 */ /* 0x000fe4000788c0ff */
[----:B------:R-:W-:Y:S01]  /*3590*/  SHF.R.U32.HI R3, RZ, 0xa, R2 ;  /* 0x0000000aff037819 */ /* 0x000fe20000011602 */
[----:B------:R2:W-:Y:S01]  /*35a0*/  LDGSTS.E [R217+0x4800], desc[UR18][R124.64], P3 ;  /* 0x048000007cd97fae */ /* 0x0005e200099a1012 */
[----:B------:R-:W-:-:S02]  /*35b0*/  VIADD R50, R66, 0xffffffda ;  /* 0xffffffda42327836 */ /* 0x000fc40000000000 */
[----:B-1----:R-:W-:Y:S01]  /*35c0*/  IMAD R34, R72, 0x13, RZ ;  /* 0x0000001348227824 */ /* 0x002fe200078e02ff */
[----:B------:R1:W-:Y:S01]  /*35d0*/  LDGSTS.E [R217+0x4a00], desc[UR18][R126.64], P3 ;  /* 0x04a000007ed97fae */ /* 0x0003e200099a1012 */
[----:B------:R-:W-:Y:S01]  /*35e0*/  LOP3.LUT P3, RZ, R3, 0x1, RZ, 0xc0, !PT ;  /* 0x0000000103ff7812 */ /* 0x000fe2000786c0ff */
[----:B------:R-:W-:Y:S02]  /*35f0*/  VIADD R3, R66, 0xffffffcc ;  /* 0xffffffcc42037836 */ /* 0x000fe40000000000 */
[C---:B------:R-:W-:Y:S01]  /*3600*/  IMAD.WIDE R128, R34.reuse, 0x4, R238 ;  /* 0x0000000422807825 */ /* 0x040fe200078e02ee */
[----:B------:R1:W-:Y:S03]  /*3610*/  STL [R1+0x18c], R35 ;  /* 0x00018c2301007387 */ /* 0x0003e60000100800 */
[----:B------:R-:W-:Y:S01]  /*3620*/  IMAD.WIDE R130, R34, 0x4, R236 ;  /* 0x0000000422827825 */ /* 0x000fe200078e02ec */
[----:B------:R2:W-:Y:S03]  /*3630*/  STL [R1+0x188], R34 ;  /* 0x0001882201007387 */ /* 0x0005e60000100800 */
[C---:B------:R-:W-:Y:S01]  /*3640*/  VIADD R54, R66.reuse, 0xffffffd6 ;  /* 0xffffffd642367836 */ /* 0x040fe20000000000 */
[----:B------:R3:W-:Y:S01]  /*3650*/  LDGSTS.E [R217+0x4c00], desc[UR18][R128.64], P5 ;  /* 0x04c0000080d97fae */ /* 0x0007e2000a9a1012 */
[----:B------:R-:W-:-:S02]  /*3660*/  VIADD R57, R66, 0xffffffd0 ;  /* 0xffffffd042397836 */ /* 0x000fc40000000000 */
[C---:B-1----:R-:W-:Y:S01]  /*3670*/  IMAD R35, R72.reuse, 0x14, RZ ;  /* 0x0000001448237824 */ /* 0x042fe200078e02ff */
[----:B------:R1:W-:Y:S01]  /*3680*/  LDGSTS.E [R217+0x4e00], desc[UR18][R130.64], P5 ;  /* 0x04e0000082d97fae */ /* 0x0003e2000a9a1012 */
[----:B------:R-:W-:Y:S01]  /*3690*/  ISETP.GE.U32.AND P5, PT, R3, 0x7fffffad, PT ;  /* 0x7fffffad0300780c */ /* 0x000fe20003fa6070 */
[----:B--2---:R-:W-:Y:S02]  /*36a0*/  IMAD R34, R72, 0x15, RZ ;  /* 0x0000001548227824 */ /* 0x004fe400078e02ff */
[C---:B------:R-:W-:Y:S01]  /*36b0*/  IMAD.WIDE R132, R35.reuse, 0x4, R238 ;  /* 0x0000000423847825 */ /* 0x040fe200078e02ee */
[----:B------:R-:W-:Y:S01]  /*36c0*/  STL [R1+0x184], R35 ;  /* 0x0001842301007387 */ /* 0x000fe20000100800 */
[----:B------:R-:W-:Y:S02]  /*36d0*/  SEL R36, RZ, 0x1, P5 ;  /* 0x00000001ff247807 */ /* 0x000fe40002800000 */
[----:B------:R-:W-:Y:S01]  /*36e0*/  IMAD.WIDE R134, R35, 0x4, R236 ;  /* 0x0000000423867825 */ /* 0x000fe200078e02ec */
[----:B------:R2:W-:Y:S03]  /*36f0*/  STL [R1+0x180], R34 ;  /* 0x0001802201007387 */ /* 0x0005e60000100800 */
[----:B------:R-:W-:Y:S01]  /*3700*/  VIADD R3, R66, 0xffffffcd ;  /* 0xffffffcd42037836 */ /* 0x000fe20000000000 */
[----:B------:R1:W-:Y:S01]  /*3710*/  LDGSTS.E [R217+0x5000], desc[UR18][R132.64], P4 ;  /* 0x0500000084d97fae */ /* 0x0003e2000a1a1012 */
[----:B------:R-:W-:-:S03]  /*3720*/  IMAD.WIDE R168, R34, 0x4, R238 ;  /* 0x0000000422a87825 */ /* 0x000fc600078e02ee */
[----:B------:R1:W-:Y:S01]  /*3730*/  LDGSTS.E [R217+0x5200], desc[UR18][R134.64], P4 ;  /* 0x0520000086d97fae */ /* 0x0003e2000a1a1012 */
[----:B------:R-:W-:Y:S01]  /*3740*/  IMAD.WIDE R170, R34, 0x4, R236 ;  /* 0x0000000422aa7825 */ /* 0x000fe200078e02ec */
[----:B------:R-:W-:Y:S02]  /*3750*/  ISETP.GE.U32.AND P4, PT, R3, 0x7fffffae, PT ;  /* 0x7fffffae0300780c */ /* 0x000fe40003f86070 */
[----:B------:R1:W-:Y:S01]  /*3760*/  LDGSTS.E [R217+0x5400], desc[UR18][R168.64], P3 ;  /* 0x05400000a8d97fae */ /* 0x0003e200099a1012 */
[C---:B--2---:R-:W-:Y:S01]  /*3770*/  VIADD R34, R66.reuse, 0xffffffce ;  /* 0xffffffce42227836 */ /* 0x044fe20000000000 */
[----:B------:R-:W-:Y:S01]  /*3780*/  SEL R37, RZ, 0x1fffe, P4 ;  /* 0x0001fffeff257807 */ /* 0x000fe20002000000 */
[C---:B------:R-:W-:Y:S01]  /*3790*/  VIADD R3, R66.reuse, 0xffffffcf ;  /* 0xffffffcf42037836 */ /* 0x040fe20000000000 */
[----:B------:R2:W-:Y:S01]  /*37a0*/  LDGSTS.E [R217+0x5600], desc[UR18][R170.64], P3 ;  /* 0x05600000aad97fae */ /* 0x0005e200099a1012 */
[----:B------:R-:W-:Y:S01]  /*37b0*/  VIADD R60, R66, 0xffffffc0 ;  /* 0xffffffc0423c7836 */ /* 0x000fe20000000000 */
[----:B------:R-:W-:Y:S01]  /*37c0*/  ISETP.GE.U32.AND P3, PT, R34, 0x7fffffaf, PT ;  /* 0x7fffffaf2200780c */ /* 0x000fe20003f66070 */
[C---:B------:R-:W-:Y:S01]  /*37d0*/  VIADD R34, R66.reuse, 0xffffffc8 ;  /* 0xffffffc842227836 */ /* 0x040fe20000000000 */
[----:B------:R-:W-:Y:S01]  /*37e0*/  ISETP.GE.U32.AND P6, PT, R3, 0x7fffffb0, PT ;  /* 0x7fffffb00300780c */ /* 0x000fe20003fc6070 */
[----:B------:R-:W-:Y:S01]  /*37f0*/  VIADD R3, R66, 0xffffffc9 ;  /* 0xffffffc942037836 */ /* 0x000fe20000000000 */
[----:B------:R-:W-:Y:S01]  /*3800*/  SEL R35, RZ, 0x4, P3 ;  /* 0x00000004ff237807 */ /* 0x000fe20001800000 */
[----:B------:R-:W-:Y:S01]  /*3810*/  IMAD.IADD R36, R36, 0x1, R37 ;  /* 0x0000000124247824 */ /* 0x000fe200078e0225 */
[----:B------:R-:W-:Y:S01]  /*3820*/  ISETP.GE.U32.AND P5, PT, R34, 0x7fffffa9, PT ;  /* 0x7fffffa92200780c */ /* 0x000fe20003fa6070 */
[C---:B------:R-:W-:Y:S01]  /*3830*/  VIADD R34, R66.reuse, 0xffffffca ;  /* 0xffffffca42227836 */ /* 0x040fe20000000000 */
[----:B------:R-:W-:Y:S01]  /*3840*/  ISETP.GE.U32.AND P4, PT, R3, 0x7fffffaa, PT ;  /* 0x7fffffaa0300780c */ /* 0x000fe20003f86070 */
[C---:B------:R-:W-:Y:S01]  /*3850*/  VIADD R3, R66.reuse, 0xffffffcb ;  /* 0xffffffcb42037836 */ /* 0x040fe20000000000 */
[----:B------:R-:W-:Y:S01]  /*3860*/  SEL R39, RZ, 0x1, P5 ;  /* 0x00000001ff277807 */ /* 0x000fe20002800000 */
[----:B------:R-:W-:Y:S01]  /*3870*/  VIADD R62, R66, 0xffffffd2 ;  /* 0xffffffd2423e7836 */ /* 0x000fe20000000000 */
[----:B------:R-:W-:Y:S01]  /*3880*/  ISETP.GE.U32.AND P3, PT, R34, 0x7fffffab, PT ;  /* 0x7fffffab2200780c */ /* 0x000fe20003f66070 */
[C---:B------:R-:W-:Y:S01]  /*3890*/  IMAD R67, R72.reuse, 0x16, RZ ;  /* 0x0000001648437824 */ /* 0x040fe200078e02ff */
[----:B------:R-:W-:Y:S01]  /*38a0*/  SEL R34, RZ, 0x7fff8, P6 ;  /* 0x0007fff8ff227807 */ /* 0x000fe20003000000 */
[----:B------:R-:W-:Y:S01]  /*38b0*/  IMAD R65, R72, 0x17, RZ ;  /* 0x0000001748417824 */ /* 0x000fe200078e02ff */
[----:B------:R-:W-:Y:S01]  /*38c0*/  ISETP.GE.U32.AND P6, PT, R3, 0x7fffffac, PT ;  /* 0x7fffffac0300780c */ /* 0x000fe20003fc6070 */
[----:B------:R-:W-:Y:S01]  /*38d0*/  VIADD R3, R66, 0xffffffc5 ;  /* 0xffffffc542037836 */ /* 0x000fe20000000000 */
[----:B------:R-:W-:Y:S01]  /*38e0*/  ISETP.GE.U32.AND P5, PT, R38, 0x7fffffa5, PT ;  /* 0x7fffffa52600780c */ /* 0x000fe20003fa6070 */
[----:B------:R-:W-:Y:S01]  /*38f0*/  VIADD R38, R66, 0xffffffc6 ;  /* 0xffffffc642267836 */ /* 0x000fe20000000000 */
[----:B------:R-:W-:Y:S01]  /*3900*/  SEL R40, RZ, 0x1fffe, P4 ;  /* 0x0001fffeff287807 */ /* 0x000fe20002000000 */
[----:B------:R-:W-:Y:S01]  /*3910*/  IMAD.WIDE R172, R67, 0x4, R238 ;  /* 0x0000000443ac7825 */ /* 0x000fe200078e02ee */
[----:B------:R-:W-:Y:S01]  /*3920*/  ISETP.GE.U32.AND P4, PT, R3, 0x7fffffa6, PT ;  /* 0x7fffffa60300780c */ /* 0x000fe20003f86070 */
[----:B------:R-:W-:Y:S01]  /*3930*/  STL [R1+0x17c], R67 ;  /* 0x00017c4301007387 */ /* 0x000fe20000100800 */
[----:B------:R-:W-:Y:S01]  /*3940*/  SEL R3, RZ, 0x4, P3 ;  /* 0x00000004ff037807 */ /* 0x000fe20001800000 */
[----:B------:R-:W-:Y:S01]  /*3950*/  IMAD.WIDE R174, R67, 0x4, R236 ;  /* 0x0000000443ae7825 */ /* 0x000fe200078e02ec */
[----:B------:R-:W-:Y:S01]  /*3960*/  ISETP.GE.U32.AND P3, PT, R38, 0x7fffffa7, PT ;  /* 0x7fffffa72600780c */ /* 0x000fe20003f66070 */
[----:B------:R1:W-:Y:S01]  /*3970*/  STL [R1+0x178], R65 ;  /* 0x0001784101007387 */ /* 0x0003e20000100800 */
[----:B------:R-:W-:Y:S01]  /*3980*/  SEL R38, RZ, 0x7fff8, P6 ;  /* 0x0007fff8ff267807 */ /* 0x000fe20003000000 */
[----:B------:R-:W-:Y:S01]  /*3990*/  IMAD.IADD R39, R39, 0x1, R40 ;  /* 0x0000000127277824 */ /* 0x000fe200078e0228 */
[----:B------:R-:W-:Y:S01]  /*39a0*/  ISETP.GE.U32.AND P6, PT, R42, 0x7fffffa8, PT ;  /* 0x7fffffa82a00780c */ /* 0x000fe20003fc6070 */
[----:B------:R-:W-:Y:S01]  /*39b0*/  VIADD R42, R66, 0xffffffc3 ;  /* 0xffffffc3422a7836 */ /* 0x000fe20000000000 */
[----:B------:R-:W-:Y:S01]  /*39c0*/  SEL R43, RZ, 0x1, P5 ;  /* 0x00000001ff2b7807 */ /* 0x000fe20002800000 */
[----:B------:R-:W-:Y:S01]  /*39d0*/  IMAD.WIDE R176, R65, 0x4, R238 ;  /* 0x0000000441b07825 */ /* 0x000fe200078e02ee */
[----:B------:R-:W-:-:S02]  /*39e0*/  ISETP.GE.U32.AND P5, PT, R41, 0x7fffffa2, PT ;  /* 0x7fffffa22900780c */ /* 0x000fc40003fa6070 */
[----:B------:R-:W-:Y:S01]  /*39f0*/  SEL R44, RZ, 0x1fffe, P4 ;  /* 0x0001fffeff2c7807 */ /* 0x000fe20002000000 */
[----:B------:R-:W-:Y:S01]  /*3a00*/  IMAD.WIDE R178, R65, 0x4, R236 ;  /* 0x0000000441b27825 */ /* 0x000fe200078e02ec */
[----:B------:R-:W-:Y:S02]  /*3a10*/  SEL R41, RZ, 0x4, P3 ;  /* 0x00000004ff297807 */ /* 0x000fe40001800000 */
[----:B------:R-:W-:Y:S01]  /*3a20*/  ISETP.GE.U32.AND P4, PT, R45, 0x7fffffa3, PT ;  /* 0x7fffffa32d00780c */ /* 0x000fe20003f86070 */
[----:B------:R-:W-:Y:S01]  /*3a30*/  VIADD R45, R66, 0xffffffdd ;  /* 0xffffffdd422d7836 */ /* 0x000fe20000000000 */
[----:B------:R-:W-:Y:S01]  /*3a40*/  ISETP.GE.U32.AND P3, PT, R42, 0x7fffffa4, PT ;  /* 0x7fffffa42a00780c */ /* 0x000fe20003f66070 */
[----:B------:R-:W-:Y:S01]  /*3a50*/  IMAD.IADD R43, R43, 0x1, R44 ;  /* 0x000000012b2b7824 */ /* 0x000fe200078e022c */
[----:B------:R-:W-:Y:S01]  /*3a60*/  SEL R42, RZ, 0x7fff8, P6 ;  /* 0x0007fff8ff2a7807 */ /* 0x000fe20003000000 */
[----:B------:R-:W-:Y:S01]  /*3a70*/  IMAD R216, R64, R73, RZ ;  /* 0x0000004940d87224 */ /* 0x000fe200078e02ff */
[----:B------:R-:W-:Y:S01]  /*3a80*/  ISETP.GE.U32.AND P6, PT, R46, 0x7fffffbd, PT ;  /* 0x7fffffbd2e00780c */ /* 0x000fe20003fc6070 */
[----:B------:R-:W-:Y:S01]  /*3a90*/  VIADD R46, R66, 0xffffffde ;  /* 0xffffffde422e7836 */ /* 0x000fe20000000000 */
[----:B------:R-:W-:Y:S01]  /*3aa0*/  SEL R48, RZ, 0x1fffe, P5 ;  /* 0x0001fffeff307807 */ /* 0x000fe20002800000 */
[----:B------:R-:W-:Y:S01]  /*3ab0*/  IMAD R33, R33, UR4, RZ ;  /* 0x0000000421217c24 */ /* 0x000fe2000f8e02ff */
[----:B------:R-:W-:Y:S01]  /*3ac0*/  ISETP.GE.U32.AND P5, PT, R45, 0x7fffffbe, PT ;  /* 0x7fffffbe2d00780c */ /* 0x000fe20003fa6070 */
[----:B------:R-:W-:Y:S01]  /*3ad0*/  IMAD R29, R29, UR4, RZ ;  /* 0x000000041d1d7c24 */ /* 0x000fe2000f8e02ff */
[----:B------:R-:W-:Y:S01]  /*3ae0*/  SEL R45, RZ, 0x4, P4 ;  /* 0x00000004ff2d7807 */ /* 0x000fe20002000000 */
[----:B------:R-:W-:Y:S01]  /*3af0*/  IMAD R25, R25, UR4, RZ ;  /* 0x0000000419197c24 */ /* 0x000fe2000f8e02ff */
[----:B------:R-:W-:Y:S01]  /*3b00*/  ISETP.GE.U32.AND P4, PT, R46, 0x7fffffbf, PT ;  /* 0x7fffffbf2e00780c */ /* 0x000fe20003f86070 */
[----:B------:R-:W-:Y:S01]  /*3b10*/  IMAD R136, R5, UR4, RZ ;  /* 0x0000000405887c24 */ /* 0x000fe2000f8e02ff */
[----:B------:R-:W-:Y:S01]  /*3b20*/  SEL R46, RZ, 0x7fff8, P3 ;  /* 0x0007fff8ff2e7807 */ /* 0x000fe20001800000 */
[----:B------:R-:W-:Y:S01]  /*3b30*/  IMAD R18, R18, UR4, RZ ;  /* 0x0000000412127c24 */ /* 0x000fe2000f8e02ff */
[----:B------:R-:W-:Y:S01]  /*3b40*/  ISETP.GE.U32.AND P3, PT, R47, 0x7fffffc0, PT ;  /* 0x7fffffc02f00780c */ /* 0x000fe20003f66070 */
[C---:B------:R-:W-:Y:S01]  /*3b50*/  VIADD R47, R66.reuse, 0xffffffd9 ;  /* 0xffffffd9422f7836 */ /* 0x040fe20000000000 */
[----:B------:R-:W-:Y:S01]  /*3b60*/  SEL R52, RZ, 0x1fffe, P5 ;  /* 0x0001fffeff347807 */ /* 0x000fe20002800000 */
[----:B------:R-:W-:Y:S01]  /*3b70*/  IMAD R31, R31, UR4, RZ ;  /* 0x000000041f1f7c24 */ /* 0x000fe2000f8e02ff */
[----:B------:R-:W-:Y:S01]  /*3b80*/  SEL R51, RZ, 0x1, P6 ;  /* 0x00000001ff337807 */ /* 0x000fe20003000000 */
[----:B------:R-:W-:Y:S01]  /*3b90*/  IMAD R17, R17, UR4, RZ ;  /* 0x0000000411117c24 */ /* 0x000fe2000f8e02ff */
[----:B------:R-:W-:Y:S01]  /*3ba0*/  ISETP.GE.U32.AND P5, PT, R47, 0x7fffffba, PT ;  /* 0x7fffffba2f00780c */ /* 0x000fe20003fa6070 */
[----:B------:R-:W-:Y:S01]  /*3bb0*/  VIADD R47, R66, 0xffffffdb ;  /* 0xffffffdb422f7836 */ /* 0x000fe20000000000 */
[----:B------:R-:W-:Y:S01]  /*3bc0*/  ISETP.GE.U32.AND P6, PT, R49, 0x7fffffb9, PT ;  /* 0x7fffffb93100780c */ /* 0x000fe20003fc6070 */
[----:B------:R-:W-:Y:S01]  /*3bd0*/  IMAD.IADD R51, R51, 0x1, R52 ;  /* 0x0000000133337824 */ /* 0x000fe200078e0234 */
        /* <DEDUP_REMOVED lines=16> */
[----:B------:R-:W-:Y:S01]  /*3ce0*/  LOP3.LUT R36, R36, 0x3, RZ, 0xc0, !PT ;  /* 0x0000000324247812 */ /* 0x000fe200078ec0ff */
[----:B------:R-:W-:Y:S01]  /*3cf0*/  IMAD R138, R30, UR4, RZ ;  /* 0x000000041e8a7c24 */ /* 0x000fe2000f8e02ff */
[----:B------:R-:W-:Y:S01]  /*3d00*/  SEL R53, RZ, 0x4, P4 ;  /* 0x00000004ff357807 */ /* 0x000fe20002000000 */
[----:B-1----:R-:W-:Y:S01]  /*3d10*/  IMAD R65, R28, UR4, RZ ;  /* 0x000000041c417c24 */ /* 0x002fe2000f8e02ff */
[----:B------:R-:W-:Y:S01]  /*3d20*/  ISETP.GE.U32.AND P4, PT, R54, 0x7fffffb7, PT ;  /* 0x7fffffb73600780c */ /* 0x000fe20003f86070 */
[----:B------:R-:W-:Y:S01]  /*3d30*/  IMAD R19, R19, UR4, RZ ;  /* 0x0000000413137c24 */ /* 0x000fe2000f8e02ff */
[----:B------:R-:W-:Y:S01]  /*3d40*/  SEL R54, RZ, 0x7fff8, P3 ;  /* 0x0007fff8ff367807 */ /* 0x000fe20001800000 */
[----:B------:R-:W-:Y:S01]  /*3d50*/  IMAD R137, R26, UR4, RZ ;  /* 0x000000041a897c24 */ /* 0x000fe2000f8e02ff */
[----:B------:R-:W-:Y:S01]  /*3d60*/  ISETP.GE.U32.AND P3, PT, R47, 0x7fffffb8, PT ;  /* 0x7fffffb82f00780c */ /* 0x000fe20003f66070 */
[----:B------:R-:W-:Y:S01]  /*3d70*/  IMAD R16, R16, UR4, RZ ;  /* 0x0000000410107c24 */ /* 0x000fe2000f8e02ff */
[----:B------:R-:W-:Y:S01]  /*3d80*/  IADD3 R34, PT, PT, R36, R34, R35 ;  /* 0x0000002224227210 */ /* 0x000fe20007ffe023 */
[----:B------:R-:W-:Y:S01]  /*3d90*/  IMAD R14, R14, UR4, RZ ;  /* 0x000000040e0e7c24 */ /* 0x000fe2000f8e02ff */
[----:B------:R-:W-:Y:S01]  /*3da0*/  SHF.R.U32.HI R35, RZ, 0x9, R2 ;  /* 0x00000009ff237819 */ /* 0x000fe20000011602 */
[----:B------:R-:W-:Y:S01]  /*3db0*/  IMAD R69, R20, UR4, RZ ;  /* 0x0000000414457c24 */ /* 0x000fe2000f8e02ff */
[----:B------:R-:W-:Y:S01]  /*3dc0*/  IADD3 R47, PT, PT, R66, -0x2f, RZ ;  /* 0xffffffd1422f7810 */ /* 0x000fe20007ffe0ff */
[----:B------:R-:W-:Y:S01]  /*3dd0*/  IMAD R252, R252, UR4, RZ ;  /* 0x00000004fcfc7c24 */ /* 0x000fe2000f8e02ff */
[----:B------:R-:W-:Y:S01]  /*3de0*/  SEL R58, RZ, 0x1, P6 ;  /* 0x00000001ff3a7807 */ /* 0x000fe20003000000 */
[----:B------:R-:W-:Y:S01]  /*3df0*/  IMAD R67, R11, UR4, RZ ;  /* 0x000000040b437c24 */ /* 0x000fe2000f8e02ff */
[----:B------:R-:W-:Y:S01]  /*3e00*/  SEL R36, RZ, 0x7fff8, P3 ;  /* 0x0007fff8ff247807 */ /* 0x000fe20001800000 */
[----:B------:R-:W-:Y:S01]  /*3e10*/  IMAD R219, R219, UR4, RZ ;  /* 0x00000004dbdb7c24 */ /* 0x000fe2000f8e02ff */
[----:B------:R-:W-:Y:S01]  /*3e20*/  ISETP.GE.U32.AND P6, PT, R57, 0x7fffffb1, PT ;  /* 0x7fffffb13900780c */ /* 0x000fe20003fc6070 */
[----:B------:R-:W-:Y:S01]  /*3e30*/  IMAD.SHL.U32 R215, R72, 0x20, RZ ;  /* 0x0000002048d77824 */ /* 0x000fe200078e00ff */
[----:B------:R-:W-:Y:S01]  /*3e40*/  LOP3.LUT P3, RZ, R35, 0x1, RZ, 0xc0, !PT ;  /* 0x0000000123ff7812 */ /* 0x000fe2000786c0ff */
[----:B------:R-:W-:Y:S01]  /*3e50*/  IMAD.SHL.U32 R73, R73, 0x20, RZ ;  /* 0x0000002049497824 */ /* 0x000fe200078e00ff */
[----:B------:R-:W-:Y:S01]  /*3e60*/  SEL R59, RZ, 0x1fffe, P5 ;  /* 0x0001fffeff3b7807 */ /* 0x000fe20002800000 */
[----:B------:R-:W-:Y:S01]  /*3e70*/  IMAD.WIDE R234, R215, 0x4, R234 ;  /* 0x00000004d7ea7825 */ /* 0x000fe200078e02ea */
[----:B------:R-:W-:-:S02]  /*3e80*/  ISETP.GE.U32.AND P5, PT, R47, 0x7fffffb2, PT ;  /* 0x7fffffb22f00780c */ /* 0x000fc40003fa6070 */
[----:B------:R-:W-:Y:S01]  /*3e90*/  SEL R57, RZ, 0x4, P4 ;  /* 0x00000004ff397807 */ /* 0x000fe20002000000 */
[----:B------:R-:W-:Y:S01]  /*3ea0*/  IMAD.IADD R58, R58, 0x1, R59 ;  /* 0x000000013a3a7824 */ /* 0x000fe200078e023b */
[----:B------:R-:W-:Y:S01]  /*3eb0*/  ISETP.GE.U32.AND P4, PT, R60, 0x7fffffa1, PT ;  /* 0x7fffffa13c00780c */ /* 0x000fe20003f86070 */
[----:B------:R-:W-:Y:S01]  /*3ec0*/  VIADD R47, R66, 0xffffffd3 ;  /* 0xffffffd3422f7836 */ /* 0x000fe20000000000 */
[----:B------:R-:W-:Y:S01]  /*3ed0*/  SEL R60, RZ, 0x1, P6 ;  /* 0x00000001ff3c7807 */ /* 0x000fe20003000000 */
[----:B------:R-:W-:Y:S01]  /*3ee0*/  IMAD R59, R24, UR4, RZ ;  /* 0x00000004183b7c24 */ /* 0x000fe2000f8e02ff */
[----:B------:R-:W-:Y:S01]  /*3ef0*/  ISETP.GE.U32.AND P6, PT, R62, 0x7fffffb3, PT ;  /* 0x7fffffb33e00780c */ /* 0x000fe20003fc6070 */
[----:B------:R1:W-:Y:S01]  /*3f00*/  LDGSTS.E [R217+0x5800], desc[UR18][R172.64], P3 ;  /* 0x05800000acd97fae */ /* 0x0003e200099a1012 */
[----:B------:R-:W-:Y:S01]  /*3f10*/  SEL R63, RZ, 0x1fffe, P5 ;  /* 0x0001fffeff3f7807 */ /* 0x000fe20002800000 */
[----:B---3--:R-:W-:Y:S01]  /*3f20*/  IMAD.WIDE R232, R215, 0x4, R232 ;  /* 0x00000004d7e87825 */ /* 0x008fe200078e02e8 */
[----:B------:R-:W-:Y:S01]  /*3f30*/  SHF.R.U32.HI R37, RZ, 0x8, R2 ;  /* 0x00000008ff257819 */ /* 0x000fe20000011602 */
[----:B------:R3:W-:Y:S01]  /*3f40*/  LDGSTS.E [R217+0x5a00], desc[UR18][R174.64], P3 ;  /* 0x05a00000aed97fae */ /* 0x0007e200099a1012 */
[----:B------:R-:W-:Y:S01]  /*3f50*/  SEL R35, RZ, 0x4, P6 ;  /* 0x00000004ff237807 */ /* 0x000fe20003000000 */
[----:B------:R-:W-:Y:S01]  /*3f60*/  IMAD.IADD R60, R60, 0x1, R63 ;  /* 0x000000013c3c7824 */ /* 0x000fe200078e023f */
[----:B------:R-:W-:Y:S01]  /*3f70*/  LOP3.LUT P6, RZ, R37, 0x1, RZ, 0xc0, !PT ;  /* 0x0000000125ff7812 */ /* 0x000fe200078cc0ff */
[----:B------:R-:W-:Y:S01]  /*3f80*/  IMAD R63, R12, UR4, RZ ;  /* 0x000000040c3f7c24 */ /* 0x000fe2000f8e02ff */
[----:B------:R-:W-:Y:S01]  /*3f90*/  LOP3.LUT R58, R58, 0x3, RZ, 0xc0, !PT ;  /* 0x000000033a3a7812 */ /* 0x000fe200078ec0ff */
[----:B----4-:R-:W-:Y:S01]  /*3fa0*/  IMAD.WIDE R230, R215, 0x4, R230 ;  /* 0x00000004d7e67825 */ /* 0x010fe200078e02e6 */
[----:B------:R-:W-:-:S02]  /*3fb0*/  SHF.R.U32.HI R37, RZ, 0x7, R2 ;  /* 0x00000007ff257819 */ /* 0x000fc40000011602 */
[----:B------:R-:W-:Y:S01]  /*3fc0*/  ISETP.GE.U32.AND P5, PT, R47, 0x7fffffb4, PT ;  /* 0x7fffffb42f00780c */ /* 0x000fe20003fa6070 */
[----:B-----5:R-:W-:Y:S01]  /*3fd0*/  IMAD.WIDE R228, R215, 0x4, R228 ;  /* 0x00000004d7e47825 */ /* 0x020fe200078e02e4 */
[----:B------:R-:W-:Y:S02]  /*3fe0*/  IADD3 R57, PT, PT, R58, R36, R57 ;  /* 0x000000243a397210 */ /* 0x000fe40007ffe039 */
[----:B------:R-:W-:Y:S01]  /*3ff0*/  LOP3.LUT P3, RZ, R37, 0x1, RZ, 0xc0, !PT ;  /* 0x0000000125ff7812 */ /* 0x000fe2000786c0ff */
[----:B------:R-:W-:Y:S01]  /*4000*/  IMAD R37, R72, 0x18, RZ ;  /* 0x0000001848257824 */ /* 0x000fe200078e02ff */
[----:B------:R-:W-:Y:S01]  /*4010*/  SEL R36, RZ, 0x7fff8, P5 ;  /* 0x0007fff8ff247807 */ /* 0x000fe20002800000 */
[----:B------:R4:W-:Y:S01]  /*4020*/  LDGSTS.E [R217+0x5c00], desc[UR18][R176.64], P6 ;  /* 0x05c00000b0d97fae */ /* 0x0009e2000b1a1012 */
[----:B------:R-:W-:Y:S01]  /*4030*/  LOP3.LUT R60, R60, 0x3, RZ, 0xc0, !PT ;  /* 0x000000033c3c7812 */ /* 0x000fe200078ec0ff */
[----:B------:R-:W-:Y:S01]  /*4040*/  IMAD.WIDE R180, R37, 0x4, R238 ;  /* 0x0000000425b47825 */ /* 0x000fe200078e02ee */
[----:B------:R-:W-:Y:S01]  /*4050*/  LOP3.LUT R39, R39, 0x3, RZ, 0xc0, !PT ;  /* 0x0000000327277812 */ /* 0x000fe200078ec0ff */
[----:B------:R5:W-:Y:S01]  /*4060*/  STL [R1+0x174], R37 ;  /* 0x0001742501007387 */ /* 0x000be20000100800 */
[----:B------:R-:W-:Y:S01]  /*4070*/  IADD3 R35, PT, PT, R60, R36, R35 ;  /* 0x000000243c237210 */ /* 0x000fe20007ffe023 */
[----:B------:R-:W-:Y:S01]  /*4080*/  IMAD.WIDE R182, R37, 0x4, R236 ;  /* 0x0000000425b67825 */ /* 0x000fe200078e02ec */
[--C-:B------:R-:W-:Y:S01]  /*4090*/  SHF.R.U32.HI R36, RZ, 0x6, R2.reuse ;  /* 0x00000006ff247819 */ /* 0x100fe20000011602 */
[----:B------:R1:W-:Y:S01]  /*40a0*/  LDGSTS.E [R217+0x5e00], desc[UR18][R178.64], P6 ;  /* 0x05e00000b2d97fae */ /* 0x0003e2000b1a1012 */
[----:B------:R-:W-:Y:S01]  /*40b0*/  IADD3 R3, PT, PT, R39, R38, R3 ;  /* 0x0000002627037210 */ /* 0x000fe20007ffe003 */
[----:B------:R-:W-:Y:S01]  /*40c0*/  IMAD R38, R72, 0x19, RZ ;  /* 0x0000001948267824 */ /* 0x000fe200078e02ff */
[----:B------:R-:W-:Y:S01]  /*40d0*/  LOP3.LUT P5, RZ, R36, 0x1, RZ, 0xc0, !PT ;  /* 0x0000000124ff7812 */ /* 0x000fe200078ac0ff */
[----:B------:R1:W-:Y:S01]  /*40e0*/  LDGSTS.E [R217+0x6000], desc[UR18][R180.64], P3 ;  /* 0x06000000b4d97fae */ /* 0x0003e200099a1012 */
[----:B------:R-:W-:Y:S01]  /*40f0*/  IMAD R39, R72, 0x1b, RZ ;  /* 0x0000001b48277824 */ /* 0x000fe200078e02ff */
[----:B-----5:R-:W-:Y:S01]  /*4100*/  SHF.R.U32.HI R37, RZ, 0x5, R2 ;  /* 0x00000005ff257819 */ /* 0x020fe20000011602 */
[----:B------:R-:W-:Y:S01]  /*4110*/  IMAD.WIDE R184, R38, 0x4, R238 ;  /* 0x0000000426b87825 */ /* 0x000fe200078e02ee */
[----:B------:R5:W-:Y:S01]  /*4120*/  LDGSTS.E [R217+0x6200], desc[UR18][R182.64], P3 ;  /* 0x06200000b6d97fae */ /* 0x000be200099a1012 */
[----:B------:R-:W-:-:S02]  /*4130*/  SEL R47, RZ, 0x1, P4 ;  /* 0x00000001ff2f7807 */ /* 0x000fc40002000000 */
[----:B------:R-:W-:Y:S01]  /*4140*/  LOP3.LUT P3, RZ, R37, 0x1, RZ, 0xc0, !PT ;  /* 0x0000000125ff7812 */ /* 0x000fe2000786c0ff */
[----:B------:R1:W-:Y:S01]  /*4150*/  STL [R1+0x170], R38 ;  /* 0x0001702601007387 */ /* 0x0003e20000100800 */
[----:B------:R-:W-:Y:S01]  /*4160*/  IMAD.WIDE R186, R38, 0x4, R236 ;  /* 0x0000000426ba7825 */ /* 0x000fe200078e02ec */
[----:B------:R-:W-:Y:S02]  /*4170*/  SHF.R.U32.HI R37, RZ, 0x4, R2 ;  /* 0x00000004ff257819 */ /* 0x000fe40000011602 */
[----:B------:R2:W-:Y:S01]  /*4180*/  LDGSTS.E [R217+0x6400], desc[UR18][R184.64], P5 ;  /* 0x06400000b8d97fae */ /* 0x0005e2000a9a1012 */
[----:B------:R-:W-:Y:S01]  /*4190*/  IMAD.WIDE R192, R39, 0x4, R238 ;  /* 0x0000000427c07825 */ /* 0x000fe200078e02ee */
[----:B------:R-:W-:Y:S02]  /*41a0*/  LOP3.LUT R55, R55, 0x3, RZ, 0xc0, !PT ;  /* 0x0000000337377812 */ /* 0x000fe400078ec0ff */
[----:B------:R2:W-:Y:S01]  /*41b0*/  LDGSTS.E [R217+0x6600], desc[UR18][R186.64], P5 ;  /* 0x06600000bad97fae */ /* 0x0005e2000a9a1012 */
[----:B------:R-:W-:Y:S01]  /*41c0*/  LOP3.LUT P5, RZ, R37, 0x1, RZ, 0xc0, !PT ;  /* 0x0000000125ff7812 */ /* 0x000fe200078ac0ff */
[----:B-1----:R-:W-:Y:S01]  /*41d0*/  IMAD R38, R72, 0x1a, RZ ;  /* 0x0000001a48267824 */ /* 0x002fe200078e02ff */
[----:B------:R-:W-:Y:S01]  /*41e0*/  SHF.R.U32.HI R37, RZ, 0x3, R2 ;  /* 0x00000003ff257819 */ /* 0x000fe20000011602 */
[----:B------:R-:W-:Y:S01]  /*41f0*/  IMAD.WIDE R194, R39, 0x4, R236 ;  /* 0x0000000427c27825 */ /* 0x000fe200078e02ec */
[----:B------:R-:W-:-:S02]  /*4200*/  ISETP.GE.AND P6, PT, R64, R66, PT ;  /* 0x000000424000720c */ /* 0x000fc40003fc6270 */
[----:B------:R1:W-:Y:S01]  /*4210*/  STL [R1+0x16c], R38 ;  /* 0x00016c2601007387 */ /* 0x0003e20000100800 */
[C---:B------:R-:W-:Y:S01]  /*4220*/  IMAD.WIDE R188, R38.reuse, 0x4, R238 ;  /* 0x0000000426bc7825 */ /* 0x040fe200078e02ee */
[----:B------:R-:W-:Y:S02]  /*4230*/  LOP3.LUT R43, R43, 0x3, RZ, 0xc0, !PT ;  /* 0x000000032b2b7812 */ /* 0x000fe400078ec0ff */
[----:B------:R2:W-:Y:S01]  /*4240*/  STL [R1+0x168], R39 ;  /* 0x0001682701007387 */ /* 0x0005e20000100800 */
[----:B------:R-:W-:Y:S01]  /*4250*/  IMAD.WIDE R190, R38, 0x4, R236 ;  /* 0x0000000426be7825 */ /* 0x000fe200078e02ec */
[----:B------:R-:W-:Y:S02]  /*4260*/  IADD3 R53, PT, PT, R55, R54, R53 ;  /* 0x0000003637357210 */ /* 0x000fe40007ffe035 */
[----:B------:R3:W-:Y:S01]  /*4270*/  LDGSTS.E [R217+0x6800], desc[UR18][R188.64], P3 ;  /* 0x06800000bcd97fae */ /* 0x0007e200099a1012 */
[----:B------:R-:W-:Y:S01]  /*4280*/  IMAD.SHL.U32 R3, R3, 0x100, RZ ;  /* 0x0000010003037824 */ /* 0x000fe200078e00ff */
[----:B-1----:R-:W-:Y:S01]  /*4290*/  LOP3.LUT R38, R35, 0xf, RZ, 0xc0, !PT ;  /* 0x0000000f23267812 */ /* 0x002fe200078ec0ff */
[----:B------:R-:W-:Y:S01]  /*42a0*/  IMAD.IADD R47, R47, 0x1, R48 ;  /* 0x000000012f2f7824 */ /* 0x000fe200078e0230 */
[----:B------:R1:W-:Y:S01]  /*42b0*/  LDGSTS.E [R217+0x6a00], desc[UR18][R190.64], P3 ;  /* 0x06a00000bed97fae */ /* 0x0003e200099a1012 */
[----:B------:R-:W-:Y:S01]  /*42c0*/  LOP3.LUT P3, RZ, R37, 0x1, RZ, 0xc0, !PT ;  /* 0x0000000125ff7812 */ /* 0x000fe2000786c0ff */
[----:B------:R-:W-:Y:S01]  /*42d0*/  IMAD R37, R72, 0x1c, RZ ;  /* 0x0000001c48257824 */ /* 0x000fe200078e02ff */
[----:B------:R-:W-:Y:S01]  /*42e0*/  SHF.R.U32.HI R35, RZ, 0x2, R2 ;  /* 0x00000002ff237819 */ /* 0x000fe20000011602 */
[----:B--2---:R-:W-:Y:S01]  /*42f0*/  VIADD R39, R66, 0x1f ;  /* 0x0000001f42277836 */ /* 0x004fe20000000000 */
[----:B------:R2:W-:Y:S01]  /*4300*/  LDGSTS.E [R217+0x6c00], desc[UR18][R192.64], P5 ;  /* 0x06c00000c0d97fae */ /* 0x0005e2000a9a1012 */
[----:B------:R-:W-:Y:S01]  /*4310*/  IMAD.WIDE R196, R37, 0x4, R238 ;  /* 0x0000000425c47825 */ /* 0x000fe200078e02ee */
[----:B------:R-:W-:-:S02]  /*4320*/  LOP3.LUT R47, R47, 0x3, RZ, 0xc0, !PT ;  /* 0x000000032f2f7812 */ /* 0x000fc400078ec0ff */
[----:B------:R1:W-:Y:S01]  /*4330*/  LDGSTS.E [R217+0x6e00], desc[UR18][R194.64], P5 ;  /* 0x06e00000c2d97fae */ /* 0x0003e2000a9a1012 */
[----:B------:R-:W-:Y:S01]  /*4340*/  IMAD.WIDE R206, R37, 0x4, R236 ;  /* 0x0000000425ce7825 */ /* 0x000fe200078e02ec */
[----:B------:R-:W-:Y:S02]  /*4350*/  LOP3.LUT P5, RZ, R35, 0x1, RZ, 0xc0, !PT ;  /* 0x0000000123ff7812 */ /* 0x000fe400078ac0ff */
[----:B------:R-:W-:Y:S01]  /*4360*/  LOP3.LUT R35, R3, 0xf00, RZ, 0xe2, !PT ;  /* 0x00000f0003237812 */ /* 0x000fe200078ee2ff */
[----:B------:R1:W-:Y:S01]  /*4370*/  LDGSTS.E [R217+0x7000], desc[UR18][R196.64], P3 ;  /* 0x07000000c4d97fae */ /* 0x0003e200099a1012 */
[----:B------:R-:W-:Y:S01]  /*4380*/  SHF.R.U32.HI R2, RZ, 0x1, R2 ;  /* 0x00000001ff027819 */ /* 0x000fe20000011602 */
[----:B------:R-:W-:Y:S01]  /*4390*/  IMAD R57, R57, 0x10, R38 ;  /* 0x0000001039397824 */ /* 0x000fe200078e0226 */
[----:B------:R-:W-:Y:S01]  /*43a0*/  IADD3 R45, PT, PT, R47, R46, R45 ;  /* 0x0000002e2f2d7210 */ /* 0x000fe20007ffe02d */
[----:B------:R1:W-:Y:S01]  /*43b0*/  LDGSTS.E [R217+0x7200], desc[UR18][R206.64], P3 ;  /* 0x07200000ced97fae */ /* 0x0003e200099a1012 */
[----:B------:R-:W-:Y:S01]  /*43c0*/  ISETP.GT.AND P3, PT, R39, 0x1f, PT ;  /* 0x0000001f2700780c */ /* 0x000fe20003f64270 */
[----:B------:R-:W-:Y:S01]  /*43d0*/  IMAD.SHL.U32 R38, R53, 0x100, RZ ;  /* 0x0000010035267824 */ /* 0x000fe200078e00ff */
[----:B------:R-:W-:Y:S01]  /*43e0*/  IADD3 R41, PT, PT, R43, R42, R41 ;  /* 0x0000002a2b297210 */ /* 0x000fe20007ffe029 */
[----:B------:R1:W-:Y:S01]  /*43f0*/  STL [R1+0x164], R37 ;  /* 0x0001642501007387 */ /* 0x0003e20000100800 */
[----:B------:R-:W-:Y:S01]  /*4400*/  SEL R3, RZ, 0x4, !P3 ;  /* 0x00000004ff037807 */ /* 0x000fe20005800000 */
[----:B------:R-:W-:Y:S01]  /*4410*/  IMAD R66, R32, UR4, RZ ;  /* 0x0000000420427c24 */ /* 0x000fe2000f8e02ff */
[----:B------:R-:W-:Y:S01]  /*4420*/  LOP3.LUT R36, R45, 0xf, RZ, 0xc0, !PT ;  /* 0x0000000f2d247812 */ /* 0x000fe200078ec0ff */
[----:B------:R-:W-:Y:S01]  /*4430*/  IMAD R64, R22, UR4, RZ ;  /* 0x0000000416407c24 */ /* 0x000fe2000f8e02ff */
[----:B------:R-:W-:Y:S01]  /*4440*/  SEL R3, R3, RZ, !P6 ;  /* 0x000000ff03037207 */ /* 0x000fe20007000000 */
[----:B------:R-:W-:Y:S01]  /*4450*/  IMAD.WIDE R226, R215, 0x4, R226 ;  /* 0x00000004d7e27825 */ /* 0x000fe200078e02e2 */
[----:B------:R-:W-:-:S02]  /*4460*/  LOP3.LUT P6, RZ, R2, 0x1, RZ, 0xc0, !PT ;  /* 0x0000000102ff7812 */ /* 0x000fc400078cc0ff */
[----:B------:R-:W-:Y:S01]  /*4470*/  LOP3.LUT R51, R51, 0x3, RZ, 0xc0, !PT ;  /* 0x0000000333337812 */ /* 0x000fe200078ec0ff */
[----:B-1----:R-:W-:Y:S01]  /*4480*/  IMAD R37, R72, 0x1d, RZ ;  /* 0x0000001d48257824 */ /* 0x002fe200078e02ff */
[----:B------:R-:W-:Y:S01]  /*4490*/  LOP3.LUT R38, R38, 0xf00, RZ, 0xe2, !PT ;  /* 0x00000f0026267812 */ /* 0x000fe200078ee2ff */
[----:B------:R-:W-:Y:S01]  /*44a0*/  IMAD R36, R41, 0x10, R36 ;  /* 0x0000001029247824 */ /* 0x000fe200078e0224 */
[----:B------:R-:W-:Y:S01]  /*44b0*/  IADD3 R49, PT, PT, R51, R50, R49 ;  /* 0x0000003233317210 */ /* 0x000fe20007ffe031 */
[C---:B------:R-:W-:Y:S01]  /*44c0*/  IMAD.WIDE R200, R37.reuse, 0x4, R238 ;  /* 0x0000000425c87825 */ /* 0x040fe200078e02ee */
[----:B------:R1:W-:Y:S01]  /*44d0*/  STL [R1+0x160], R37 ;  /* 0x0001602501007387 */ /* 0x0003e20000100800 */
[----:B------:R-:W-:Y:S02]  /*44e0*/  LEA R34, R34, R35, 0xc ;  /* 0x0000002322227211 */ /* 0x000fe400078e60ff */
[----:B------:R-:W-:Y:S01]  /*44f0*/  IMAD.WIDE R208, R37, 0x4, R236 ;  /* 0x0000000425d07825 */ /* 0x000fe200078e02ec */
[----:B------:R2:W-:Y:S01]  /*4500*/  LDGSTS.E [R217+0x7400], desc[UR18][R200.64], P5 ;  /* 0x07400000c8d97fae */ /* 0x0005e2000a9a1012 */
[----:B------:R-:W-:-:S02]  /*4510*/  LOP3.LUT R35, R36, 0xff, RZ, 0xc0, !PT ;  /* 0x000000ff24237812 */ /* 0x000fc400078ec0ff */
[----:B------:R-:W-:Y:S01]  /*4520*/  LOP3.LUT R57, R57, 0xff, RZ, 0xc0, !PT ;  /* 0x000000ff39397812 */ /* 0x000fe200078ec0ff */
[----:B------:R2:W-:Y:S01]  /*4530*/  LDGSTS.E [R217+0x7600], desc[UR18][R208.64], P5 ;  /* 0x07600000d0d97fae */ /* 0x0005e2000a9a1012 */
[----:B------:R-:W-:Y:S01]  /*4540*/  IMAD R38, R49, 0x1000, R38 ;  /* 0x0000100031267824 */ /* 0x000fe200078e0226 */
[----:B------:R-:W-:Y:S01]  /*4550*/  ISETP.NE.U32.AND P5, PT, R3, RZ, PT ;  /* 0x000000ff0300720c */ /* 0x000fe20003fa5070 */
[----:B-1----:R-:W-:Y:S01]  /*4560*/  IMAD R37, R72, 0x1e, RZ ;  /* 0x0000001e48257824 */ /* 0x002fe200078e02ff */
[----:B------:R-:W-:Y:S01]  /*4570*/  SEL R3, RZ, 0x4, P2 ;  /* 0x00000004ff037807 */ /* 0x000fe20001000000 */
[----:B------:R-:W-:Y:S01]  /*4580*/  IMAD.IADD R2, R34, 0x1, R35 ;  /* 0x0000000122027824 */ /* 0x000fe200078e0223 */
[----:B------:R-:W-:Y:S01]  /*4590*/  ISETP.GT.AND P2, PT, R39, 0x3f, PT ;  /* 0x0000003f2700780c */ /* 0x000fe20003f44270 */
[----:B------:R-:W-:Y:S01]  /*45a0*/  IMAD.WIDE R202, R37, 0x4, R238 ;  /* 0x0000000425ca7825 */ /* 0x000fe200078e02ee */
[----:B------:R1:W-:Y:S01]  /*45b0*/  STL [R1+0x15c], R37 ;  /* 0x00015c2501007387 */ /* 0x0003e20000100800 */
[----:B------:R-:W-:-:S02]  /*45c0*/  LOP3.LUT R62, R61, 0x60, RZ, 0xc0, !PT ;  /* 0x000000603d3e7812 */ /* 0x000fc400078ec0ff */
[----:B------:R-:W-:Y:S01]  /*45d0*/  IMAD.WIDE R210, R37, 0x4, R236 ;  /* 0x0000000425d27825 */ /* 0x000fe200078e02ec */
[----:B------:R1:W-:Y:S01]  /*45e0*/  LDGSTS.E [R217+0x7800], desc[UR18][R202.64], P6 ;  /* 0x07800000cad97fae */ /* 0x0003e2000b1a1012 */
[----:B------:R-:W-:Y:S02]  /*45f0*/  SEL R3, R3, RZ, P2 ;  /* 0x000000ff03037207 */ /* 0x000fe40001000000 */
[----:B------:R-:W-:Y:S01]  /*4600*/  IMAD.IADD R57, R38, 0x1, R57 ;  /* 0x0000000126397824 */ /* 0x000fe200078e0239 */
[----:B------:R1:W-:Y:S01]  /*4610*/  LDGSTS.E [R217+0x7a00], desc[UR18][R210.64], P6 ;  /* 0x07a00000d2d97fae */ /* 0x0003e2000b1a1012 */
[----:B------:R-:W-:Y:S01]  /*4620*/  LEA R240, P6, R216, UR22, 0x2 ;  /* 0x00000016d8f07c11 */ /* 0x000fe2000f8c10ff */
[----:B------:R-:W-:Y:S01]  /*4630*/  IMAD R35, R72, 0x1f, RZ ;  /* 0x0000001f48237824 */ /* 0x000fe200078e02ff */
[----:B------:R-:W-:Y:S01]  /*4640*/  ISETP.NE.U32.AND P2, PT, R3, RZ, PT ;  /* 0x000000ff0300720c */ /* 0x000fe20003f45070 */
[----:B------:R-:W-:Y:S01]  /*4650*/  IMAD R34, R4, UR4, RZ ;  /* 0x0000000404227c24 */ /* 0x000fe2000f8e02ff */
[----:B------:R-:W-:Y:S01]  /*4660*/  LEA.HI.X.SX32 R58, R216, UR23, 0x2, P6 ;  /* 0x00000017d83a7c11 */ /* 0x000fe2000b0f16ff */
[----:B------:R-:W-:Y:S01]  /*4670*/  IMAD.WIDE R204, R35, 0x4, R238 ;  /* 0x0000000423cc7825 */ /* 0x000fe200078e02ee */
[----:B------:R-:W-:Y:S01]  /*4680*/  LEA R56, P6, R33, R240, 0x2 ;  /* 0x000000f021387211 */ /* 0x000fe200078c10ff */
[----:B------:R1:W-:Y:S01]  /*4690*/  STL [R1+0x158], R33 ;  /* 0x0001582101007387 */ /* 0x0003e20000100800 */
[----:B------:R-:W-:Y:S01]  /*46a0*/  PRMT R2, R2, 0x5410, R57 ;  /* 0x0000541002027816 */ /* 0x000fe20000000039 */
[----:B------:R-:W-:Y:S01]  /*46b0*/  IMAD.WIDE R4, R35, 0x4, R236 ;  /* 0x0000000423047825 */ /* 0x000fe200078e02ec */
[----:B------:R-:W-:Y:S01]  /*46c0*/  LEA.HI.X.SX32 R57, R33, R58, 0x2, P6 ;  /* 0x0000003a21397211 */ /* 0x000fe200030f16ff */
[----:B------:R1:W-:Y:S01]  /*46d0*/  LDGSTS.E [R217+0x7c00], desc[UR18][R204.64], !P0 ;  /* 0x07c00000ccd97fae */ /* 0x0003e2000c1a1012 */
[----:B------:R-:W-:Y:S01]  /*46e0*/  LEA R52, P6, R29, R240, 0x2 ;  /* 0x000000f01d347211 */ /* 0x000fe200078c10ff */
[----:B------:R-:W-:Y:S01]  /*46f0*/  IMAD.WIDE R238, R215, 0x4, R238 ;  /* 0x00000004d7ee7825 */ /* 0x000fe200078e02ee */
[----:B------:R-:W-:Y:S01]  /*4700*/  SHF.R.U32.HI R3, RZ, 0x1, R62 ;  /* 0x00000001ff037819 */ /* 0x000fe2000001163e */
[----:B------:R1:W-:Y:S01]  /*4710*/  LDGSTS.E [R217+0x7e00], desc[UR18][R4.64], !P0 ;  /* 0x07e0000004d97fae */ /* 0x0003e2000c1a1012 */
[----:B------:R-:W-:Y:S01]  /*4720*/  LEA.HI.X.SX32 R53, R29, R58, 0x2, P6 ;  /* 0x0000003a1d357211 */ /* 0x000fe200030f16ff */
[----:B------:R-:W-:Y:S01]  /*4730*/  IMAD.WIDE R236, R215, 0x4, R236 ;  /* 0x00000004d7ec7825 */ /* 0x000fe200078e02ec */
[-C--:B------:R-:W-:Y:S01]  /*4740*/  LEA R48, P6, R25, R240.reuse, 0x2 ;  /* 0x000000f019307211 */ /* 0x080fe200078c10ff */
[----:B------:R-:W-:Y:S01]  /*4750*/  STL [R1+0x154], R66 ;  /* 0x0001544201007387 */ /* 0x000fe20000100800 */
[----:B------:R-:W-:Y:S01]  /*4760*/  LEA R54, P0, R31, R240, 0x2 ;  /* 0x000000f01f367211 */ /* 0x000fe200078010ff */
[----:B------:R-:W-:Y:S01]  /*4770*/  IMAD.WIDE R224, R215, 0x4, R224 ;  /* 0x00000004d7e07825 */ /* 0x000fe200078e02e0 */
[----:B------:R-:W-:Y:S01]  /*4780*/  LEA.HI.X.SX32 R49, R25, R58, 0x2, P6 ;  /* 0x0000003a19317211 */ /* 0x000fe200030f16ff */
[----:B------:R1:W-:Y:S01]  /*4790*/  STL [R1+0x150], R31 ;  /* 0x0001501f01007387 */ /* 0x0003e20000100800 */
[C---:B------:R-:W-:Y:S01]  /*47a0*/  LEA R44, P6, R34.reuse, R240, 0x2 ;  /* 0x000000f0222c7211 */ /* 0x040fe200078c10ff */
[----:B------:R-:W-:Y:S01]  /*47b0*/  IMAD.WIDE R222, R215, 0x4, R222 ;  /* 0x00000004d7de7825 */ /* 0x000fe200078e02de */
[-C--:B------:R-:W-:Y:S01]  /*47c0*/  LEA.HI.X.SX32 R55, R31, R58.reuse, 0x2, P0 ;  /* 0x0000003a1f377211 */ /* 0x080fe200000f16ff */
[----:B------:R-:W-:Y:S01]  /*47d0*/  STL [R1+0x148], R29 ;  /* 0x0001481d01007387 */ /* 0x000fe20000100800 */
[----:B------:R-:W-:Y:S01]  /*47e0*/  LEA.HI.X.SX32 R45, R34, R58, 0x2, P6 ;  /* 0x0000003a222d7211 */ /* 0x000fe200030f16ff */
[----:B------:R-:W-:Y:S01]  /*47f0*/  IMAD.WIDE R220, R215, 0x4, R220 ;  /* 0x00000004d7dc7825 */ /* 0x000fe200078e02dc */
[CC--:B------:R-:W-:Y:S01]  /*4800*/  LEA R40, P6, R18.reuse, R240.reuse, 0x2 ;  /* 0x000000f012287211 */ /* 0x0c0fe200078c10ff */
[----:B------:R-:W-:Y:S01]  /*4810*/  STL [R1+0x14c], R138 ;  /* 0x00014c8a01007387 */ /* 0x000fe20000100800 */
[----:B------:R-:W-:Y:S01]  /*4820*/  LEA R50, P0, R27, R240, 0x2 ;  /* 0x000000f01b327211 */ /* 0x000fe200078010ff */
[----:B------:R-:W-:Y:S01]  /*4830*/  IMAD.WIDE R70, R215, 0x4, R70 ;  /* 0x00000004d7467825 */ /* 0x000fe200078e0246 */
[----:B------:R-:W-:Y:S01]  /*4840*/  LEA.HI.X.SX32 R41, R18, R58, 0x2, P6 ;  /* 0x0000003a12297211 */ /* 0x000fe200030f16ff */
[----:B------:R-:W-:Y:S01]  /*4850*/  STL [R1+0x140], R27 ;  /* 0x0001401b01007387 */ /* 0x000fe20000100800 */
[----:B------:R-:W-:Y:S01]  /*4860*/  LEA R36, P6, R17, R240, 0x2 ;  /* 0x000000f011247211 */ /* 0x000fe200078c10ff */
[----:B------:R-:W-:Y:S01]  /*4870*/  IMAD.WIDE R74, R215, 0x4, R74 ;  /* 0x00000004d74a7825 */ /* 0x000fe200078e024a */
[-C--:B------:R-:W-:Y:S01]  /*4880*/  LEA.HI.X.SX32 R51, R27, R58.reuse, 0x2, P0 ;  /* 0x0000003a1b337211 */ /* 0x080fe200000f16ff */
[----:B------:R-:W-:Y:S01]  /*4890*/  STL [R1+0x144], R65 ;  /* 0x0001444101007387 */ /* 0x000fe20000100800 */
[----:B-1----:R-:W-:Y:S01]  /*48a0*/  LEA.HI.X.SX32 R37, R17, R58, 0x2, P6 ;  /* 0x0000003a11257211 */ /* 0x002fe200030f16ff */
[----:B------:R-:W-:Y:S01]  /*48b0*/  IMAD.WIDE R76, R215, 0x4, R76 ;  /* 0x00000004d74c7825 */ /* 0x000fe200078e024c */
[-C--:B------:R-:W-:Y:S01]  /*48c0*/  LEA R32, P6, R15, R240.reuse, 0x2 ;  /* 0x000000f00f207211 */ /* 0x080fe200078c10ff */
[----:B------:R-:W-:Y:S01]  /*48d0*/  STL [R1+0x138], R25 ;  /* 0x0001381901007387 */ /* 0x000fe20000100800 */
[----:B------:R-:W-:Y:S01]  /*48e0*/  LEA R46, P0, R23, R240, 0x2 ;  /* 0x000000f0172e7211 */ /* 0x000fe200078010ff */
[----:B------:R-:W-:Y:S01]  /*48f0*/  IMAD.WIDE R78, R215, 0x4, R78 ;  /* 0x00000004d74e7825 */ /* 0x000fe200078e024e */
[-C--:B------:R-:W-:Y:S01]  /*4900*/  LEA.HI.X.SX32 R33, R15, R58.reuse, 0x2, P6 ;  /* 0x0000003a0f217211 */ /* 0x080fe200030f16ff */
[----:B------:R-:W-:Y:S01]  /*4910*/  STL [R1+0x13c], R137 ;  /* 0x00013c8901007387 */ /* 0x000fe20000100800 */
[----:B------:R-:W-:Y:S01]  /*4920*/  LEA.HI.X.SX32 R47, R23, R58, 0x2, P0 ;  /* 0x0000003a172f7211 */ /* 0x000fe200000f16ff */
        /* <DEDUP_REMOVED lines=9> */
[CC--:B------:R-:W-:Y:S01]  /*49c0*/  LEA R30, P6, R66.reuse, R240.reuse, 0x2 ;  /* 0x000000f0421e7211 */ /* 0x0c0fe200078c10ff */
[----:B------:R1:W-:Y:S01]  /*49d0*/  STL [R1+0x128], R34 ;  /* 0x0001282201007387 */ /* 0x0003e20000100800 */
[----:B------:R-:W-:Y:S01]  /*49e0*/  LEA R38, P0, R19, R240, 0x2 ;  /* 0x000000f013267211 */ /* 0x000fe200078010ff */
[----:B------:R-:W-:Y:S01]  /*49f0*/  IMAD.WIDE R86, R215, 0x4, R86 ;  /* 0x00000004d7567825 */ /* 0x000fe200078e0256 */
[-C--:B------:R-:W-:Y:S01]  /*4a00*/  LEA.HI.X.SX32 R31, R66, R58.reuse, 0x2, P6 ;  /* 0x0000003a421f7211 */ /* 0x080fe200030f16ff */
[----:B------:R-:W-:Y:S01]  /*4a10*/  STL [R1+0x12c], R136 ;  /* 0x00012c8801007387 */ /* 0x000fe20000100800 */
[----:B------:R-:W-:Y:S01]  /*4a20*/  LEA.HI.X.SX32 R39, R19, R58, 0x2, P0 ;  /* 0x0000003a13277211 */ /* 0x000fe200000f16ff */
[----:B------:R-:W-:Y:S01]  /*4a30*/  IMAD R66, R10, UR4, RZ ;  /* 0x000000040a427c24 */ /* 0x000fe2000f8e02ff */
[-C--:B------:R-:W-:Y:S01]  /*4a40*/  LEA R26, P6, R65, R240.reuse, 0x2 ;  /* 0x000000f0411a7211 */ /* 0x080fe200078c10ff */
[----:B------:R-:W-:Y:S01]  /*4a50*/  STL [R1+0x124], R64 ;  /* 0x0001244001007387 */ /* 0x000fe20000100800 */
[----:B------:R-:W-:Y:S01]  /*4a60*/  LOP3.LUT R3, R68, R3, RZ, 0x3c, !PT ;  /* 0x0000000344037212 */ /* 0x000fe200078e3cff */
[----:B------:R-:W-:Y:S01]  /*4a70*/  IMAD.WIDE R88, R215, 0x4, R88 ;  /* 0x00000004d7587825 */ /* 0x000fe200078e0258 */
[C---:B-1----:R-:W-:Y:S01]  /*4a80*/  LEA R34, P0, R16.reuse, R240, 0x2 ;  /* 0x000000f010227211 */ /* 0x042fe200078010ff */
[----:B------:R-:W-:Y:S01]  /*4a90*/  STL [R1+0x120], R21 ;  /* 0x0001201501007387 */ /* 0x000fe20000100800 */
[-C--:B------:R-:W-:Y:S01]  /*4aa0*/  LEA.HI.X.SX32 R27, R65, R58.reuse, 0x2, P6 ;  /* 0x0000003a411b7211 */ /* 0x080fe200030f16ff */
[----:B------:R-:W-:Y:S01]  /*4ab0*/  VIADD R214, R3, UR10 ;  /* 0x0000000a03d67c36 */ /* 0x000fe20008000000 */
[----:B------:R-:W-:Y:S01]  /*4ac0*/  LEA.HI.X.SX32 R35, R16, R58, 0x2, P0 ;  /* 0x0000003a10237211 */ /* 0x000fe200000f16ff */
[----:B------:R-:W-:Y:S01]  /*4ad0*/  STL [R1+0x11c], R69 ;  /* 0x00011c4501007387 */ /* 0x000fe20000100800 */
[-C--:B------:R-:W-:Y:S01]  /*4ae0*/  LEA R22, P6, R59, R240.reuse, 0x2 ;  /* 0x000000f03b167211 */ /* 0x080fe200078c10ff */
[----:B------:R-:W-:Y:S01]  /*4af0*/  IMAD R65, R9, UR4, RZ ;  /* 0x0000000409417c24 */ /* 0x000fe2000f8e02ff */
[----:B------:R-:W-:Y:S01]  /*4b00*/  LEA R250, P0, R14, R240, 0x2 ;  /* 0x000000f00efa7211 */ /* 0x000fe200078010ff */
[----:B------:R1:W-:Y:S01]  /*4b10*/  STL [R1+0x118], R18 ;  /* 0x0001181201007387 */ /* 0x0003e20000100800 */
[-C--:B------:R-:W-:Y:S01]  /*4b20*/  LEA.HI.X.SX32 R23, R59, R58.reuse, 0x2, P6 ;  /* 0x0000003a3b177211 */ /* 0x080fe200030f16ff */
[----:B------:R-:W-:Y:S01]  /*4b30*/  IMAD R59, R8, UR4, RZ ;  /* 0x00000004083b7c24 */ /* 0x000fe2000f8e02ff */
[----:B------:R-:W-:Y:S01]  /*4b40*/  LEA.HI.X.SX32 R251, R14, R58, 0x2, P0 ;  /* 0x0000003a0efb7211 */ /* 0x000fe200000f16ff */
[----:B------:R2:W-:Y:S01]  /*4b50*/  STL [R1+0x110], R19 ;  /* 0x0001101301007387 */ /* 0x0005e20000100800 */
[----:B------:R-:W-:Y:S01]  /*4b60*/  LEA R242, P0, R252, R240, 0x2 ;  /* 0x000000f0fcf27211 */ /* 0x000fe200078010ff */
[C---:B------:R-:W-:Y:S01]  /*4b70*/  IMAD.WIDE R90, R215.reuse, 0x4, R90 ;  /* 0x00000004d75a7825 */ /* 0x040fe200078e025a */
[----:B------:R-:W-:Y:S01]  /*4b80*/  SHF.R.U64 R60, R2, 0x1f, RZ ;  /* 0x0000001f023c7819 */ /* 0x000fe200000012ff */
[----:B------:R-:W-:Y:S01]  /*4b90*/  STL [R1+0x108], R17 ;  /* 0x0001081101007387 */ /* 0x000fe20000100800 */
[----:B------:R-:W-:Y:S01]  /*4ba0*/  LEA.HI.X.SX32 R243, R252, R58, 0x2, P0 ;  /* 0x0000003afcf37211 */ /* 0x000fe200000f16ff */
[C---:B------:R-:W-:Y:S01]  /*4bb0*/  IMAD.WIDE R92, R215.reuse, 0x4, R92 ;  /* 0x00000004d75c7825 */ /* 0x040fe200078e025c */
[-C--:B-1----:R-:W-:Y:S01]  /*4bc0*/  LEA R18, P6, R64, R240.reuse, 0x2 ;  /* 0x000000f040127211 */ /* 0x082fe200078c10ff */
[----:B------:R-:W-:Y:S01]  /*4bd0*/  STL [R1+0x100], R16 ;  /* 0x0001001001007387 */ /* 0x000fe20000100800 */
[----:B------:R-:W-:Y:S01]  /*4be0*/  LEA R28, P0, R138, R240, 0x2 ;  /* 0x000000f08a1c7211 */ /* 0x000fe200078010ff */
[----:B------:R-:W-:Y:S01]  /*4bf0*/  IMAD.WIDE R94, R215, 0x4, R94 ;  /* 0x00000004d75e7825 */ /* 0x000fe200078e025e */
[-C--:B--2---:R-:W-:Y:S01]  /*4c00*/  LEA.HI.X.SX32 R19, R64, R58.reuse, 0x2, P6 ;  /* 0x0000003a40137211 */ /* 0x084fe200030f16ff */
[----:B------:R-:W-:Y:S01]  /*4c10*/  STL [R1+0xf8], R15 ;  /* 0x0000f80f01007387 */ /* 0x000fe20000100800 */
[----:B------:R-:W-:Y:S01]  /*4c20*/  LEA.HI.X.SX32 R29, R138, R58, 0x2, P0 ;  /* 0x0000003a8a1d7211 */ /* 0x000fe200000f16ff */
[----:B------:R-:W-:Y:S01]  /*4c30*/  IMAD R64, R7, UR4, RZ ;  /* 0x0000000407407c24 */ /* 0x000fe2000f8e02ff */
[----:B------:R-:W-:Y:S01]  /*4c40*/  LEA R24, P0, R137, R240, 0x2 ;  /* 0x000000f089187211 */ /* 0x000fe200078010ff */
[----:B------:R1:W-:Y:S01]  /*4c50*/  STL [R1+0xf0], R14 ;  /* 0x0000f00e01007387 */ /* 0x0003e20000100800 */
[----:B------:R-:W-:-:S02]  /*4c60*/  IMAD.WIDE R96, R215, 0x4, R96 ;  /* 0x00000004d7607825 */ /* 0x000fc400078e0260 */
[----:B------:R-:W-:Y:S01]  /*4c70*/  LEA.HI.X.SX32 R25, R137, R58, 0x2, P0 ;  /* 0x0000003a89197211 */ /* 0x000fe200000f16ff */
[----:B------:R-:W-:Y:S01]  /*4c80*/  STL [R1+0xe8], R13 ;  /* 0x0000e80d01007387 */ /* 0x000fe20000100800 */
[C---:B------:R-:W-:Y:S01]  /*4c90*/  LEA R20, P0, R136.reuse, R240, 0x2 ;  /* 0x000000f088147211 */ /* 0x040fe200078010ff */
[C---:B------:R-:W-:Y:S02]  /*4ca0*/  IMAD.WIDE R98, R215.reuse, 0x4, R98 ;  /* 0x00000004d7627825 */ /* 0x040fe400078e0262 */
[----:B------:R2:W-:Y:S01]  /*4cb0*/  STL [R1+0x114], R63 ;  /* 0x0001143f01007387 */ /* 0x0005e20000100800 */
[----:B------:R-:W-:Y:S01]  /*4cc0*/  LEA.HI.X.SX32 R21, R136, R58, 0x2, P0 ;  /* 0x0000003a88157211 */ /* 0x000fe200000f16ff */
[----:B------:R-:W-:Y:S01]  /*4cd0*/  IMAD.WIDE R100, R215, 0x4, R100 ;  /* 0x00000004d7647825 */ /* 0x000fe200078e0264 */
[-C--:B-1----:R-:W-:Y:S01]  /*4ce0*/  LEA R14, P6, R63, R240.reuse, 0x2 ;  /* 0x000000f03f0e7211 */ /* 0x082fe200078c10ff */
[----:B------:R-:W0:Y:S01]  /*4cf0*/  LDGDEPBAR ;  /* 0x00000000000079af */ /* 0x000e220000000000 */
[----:B------:R-:W-:Y:S01]  /*4d00*/  LEA R16, P0, R69, R240, 0x2 ;  /* 0x000000f045107211 */ /* 0x000fe200078010ff */
[----:B------:R-:W-:Y:S01]  /*4d10*/  IMAD.WIDE R102, R215, 0x4, R102 ;  /* 0x00000004d7667825 */ /* 0x000fe200078e0266 */
[----:B------:R-:W-:Y:S01]  /*4d20*/  LEA.HI.X.SX32 R15, R63, R58, 0x2, P6 ;  /* 0x0000003a3f0f7211 */ /* 0x000fe200030f16ff */
[----:B------:R-:W-:Y:S01]  /*4d30*/  STL [R1+0x10c], R67 ;  /* 0x00010c4301007387 */ /* 0x000fe20000100800 */
[----:B------:R-:W-:Y:S01]  /*4d40*/  LEA R10, P6, R66, R240, 0x2 ;  /* 0x000000f0420a7211 */ /* 0x000fe200078c10ff */
[----:B--2---:R-:W-:Y:S01]  /*4d50*/  IMAD R63, R6, UR4, RZ ;  /* 0x00000004063f7c24 */ /* 0x004fe2000f8e02ff */
[-C--:B------:R-:W-:Y:S01]  /*4d60*/  LEA.HI.X.SX32 R17, R69, R58.reuse, 0x2, P0 ;  /* 0x0000003a45117211 */ /* 0x080fe200000f16ff */
[----:B------:R1:W-:Y:S01]  /*4d70*/  LDGSTS.E [R214+0x10000], desc[UR18][R56.64], P5 ;  /* 0x1000000038d67fae */ /* 0x0003e2000a9a1012 */
[----:B------:R-:W-:Y:S01]  /*4d80*/  LEA.HI.X.SX32 R11, R66, R58, 0x2, P6 ;  /* 0x0000003a420b7211 */ /* 0x000fe200030f16ff */
[----:B------:R-:W-:Y:S01]  /*4d90*/  IMAD.WIDE R104, R215, 0x4, R104 ;  /* 0x00000004d7687825 */ /* 0x000fe200078e0268 */
[-C--:B------:R-:W-:Y:S01]  /*4da0*/  LEA R6, P6, R59, R240.reuse, 0x2 ;  /* 0x000000f03b067211 */ /* 0x080fe200078c10ff */
[----:B------:R-:W-:Y:S01]  /*4db0*/  STL [R1+0x104], R66 ;  /* 0x0001044201007387 */ /* 0x000fe20000100800 */
[----:B------:R-:W-:Y:S01]  /*4dc0*/  LEA R12, P0, R67, R240, 0x2 ;  /* 0x000000f0430c7211 */ /* 0x000fe200078010ff */
[----:B------:R-:W-:Y:S01]  /*4dd0*/  IMAD.WIDE R106, R215, 0x4, R106 ;  /* 0x00000004d76a7825 */ /* 0x000fe200078e026a */
[----:B------:R-:W-:Y:S01]  /*4de0*/  LEA.HI.X.SX32 R7, R59, R58, 0x2, P6 ;  /* 0x0000003a3b077211 */ /* 0x000fe200030f16ff */
[----:B------:R2:W-:Y:S01]  /*4df0*/  LDGSTS.E [R214+0x10400], desc[UR18][R54.64], P5 ;  /* 0x1040000036d67fae */ /* 0x0005e2000a9a1012 */
[----:B------:R-:W-:Y:S01]  /*4e00*/  LEA R244, P6, R63, R240, 0x2 ;  /* 0x000000f03ff47211 */ /* 0x000fe200078c10ff */
[----:B------:R-:W-:Y:S01]  /*4e10*/  IMAD.WIDE R108, R215, 0x4, R108 ;  /* 0x00000004d76c7825 */ /* 0x000fe200078e026c */
[-C--:B------:R-:W-:Y:S01]  /*4e20*/  LEA.HI.X.SX32 R13, R67, R58.reuse, 0x2, P0 ;  /* 0x0000003a430d7211 */ /* 0x080fe200000f16ff */
[----:B------:R-:W-:Y:S01]  /*4e30*/  STL [R1+0xfc], R65 ;  /* 0x0000fc4101007387 */ /* 0x000fe20000100800 */
[----:B------:R-:W-:Y:S01]  /*4e40*/  LEA.HI.X.SX32 R245, R63, R58, 0x2, P6 ;  /* 0x0000003a3ff57211 */ /* 0x000fe200030f16ff */
[----:B------:R-:W-:Y:S01]  /*4e50*/  IMAD.WIDE R110, R215, 0x4, R110 ;  /* 0x00000004d76e7825 */ /* 0x000fe200078e026e */
[----:B------:R-:W-:Y:S01]  /*4e60*/  LEA R8, P0, R65, R240, 0x2 ;  /* 0x000000f041087211 */ /* 0x000fe200078010ff */
[----:B------:R1:W-:Y:S01]  /*4e70*/  LDGSTS.E [R214+0x10800], desc[UR18][R52.64], P5 ;  /* 0x1080000034d67fae */ /* 0x0003e2000a9a1012 */
[----:B------:R-:W-:Y:S01]  /*4e80*/  LOP3.LUT P6, RZ, R60, 0x1, RZ, 0xc0, !PT ;  /* 0x000000013cff7812 */ /* 0x000fe200078cc0ff */
[----:B------:R-:W-:Y:S01]  /*4e90*/  IMAD.WIDE R112, R215, 0x4, R112 ;  /* 0x00000004d7707825 */ /* 0x000fe200078e0270 */
[----:B------:R-:W-:Y:S01]  /*4ea0*/  LEA.HI.X.SX32 R9, R65, R58, 0x2, P0 ;  /* 0x0000003a41097211 */ /* 0x000fe200000f16ff */
[----:B------:R1:W-:Y:S01]  /*4eb0*/  STL [R1+0xf4], R59 ;  /* 0x0000f43b01007387 */ /* 0x0003e20000100800 */
[----:B------:R-:W-:Y:S01]  /*4ec0*/  LEA R248, P0, R64, R240, 0x2 ;  /* 0x000000f040f87211 */ /* 0x000fe200078010ff */
[----:B------:R-:W-:-:S02]  /*4ed0*/  IMAD.WIDE R114, R215, 0x4, R114 ;  /* 0x00000004d7727825 */ /* 0x000fc400078e0272 */
[----:B------:R2:W-:Y:S01]  /*4ee0*/  LDGSTS.E [R214+0x10c00], desc[UR18][R50.64], P5 ;  /* 0x10c0000032d67fae */ /* 0x0005e2000a9a1012 */
[----:B------:R-:W-:Y:S01]  /*4ef0*/  LEA.HI.X.SX32 R249, R64, R58, 0x2, P0 ;  /* 0x0000003a40f97211 */ /* 0x000fe200000f16ff */
[----:B------:R-:W-:Y:S01]  /*4f00*/  IMAD.WIDE R116, R215, 0x4, R116 ;  /* 0x00000004d7747825 */ /* 0x000fe200078e0274 */
[----:B------:R-:W-:Y:S01]  /*4f10*/  LEA R240, P0, R219, R240, 0x2 ;  /* 0x000000f0dbf07211 */ /* 0x000fe200078010ff */
[----:B------:R-:W-:Y:S01]  /*4f20*/  STL [R1+0xec], R64 ;  /* 0x0000ec4001007387 */ /* 0x000fe20000100800 */
[C---:B-1----:R-:W-:Y:S01]  /*4f30*/  SHF.R.U64 R59, R2.reuse, 0x1e, RZ ;  /* 0x0000001e023b7819 */ /* 0x042fe200000012ff */
[----:B------:R-:W-:Y:S02]  /*4f40*/  IMAD.WIDE R118, R215, 0x4, R118 ;  /* 0x00000004d7767825 */ /* 0x000fe400078e0276 */
[----:B------:R1:W-:Y:S01]  /*4f50*/  LDGSTS.E [R214+0x11000], desc[UR18][R48.64], P5 ;  /* 0x1100000030d67fae */ /* 0x0003e2000a9a1012 */
[----:B------:R-:W-:Y:S02]  /*4f60*/  LEA.HI.X.SX32 R241, R219, R58, 0x2, P0 ;  /* 0x0000003adbf17211 */ /* 0x000fe400000f16ff */
[C---:B------:R-:W-:Y:S01]  /*4f70*/  SHF.R.U64 R58, R2.reuse, 0x1d, RZ ;  /* 0x0000001d023a7819 */ /* 0x040fe200000012ff */
[----:B------:R1:W-:Y:S01]  /*4f80*/  STL [R1+0x50], R63 ;  /* 0x0000503f01007387 */ /* 0x0003e20000100800 */
[----:B------:R-:W-:Y:S01]  /*4f90*/  LOP3.LUT P0, RZ, R59, 0x1, RZ, 0xc0, !PT ;  /* 0x000000013bff7812 */ /* 0x000fe2000780c0ff */
[C---:B------:R-:W-:Y:S01]  /*4fa0*/  IMAD.WIDE R120, R215.reuse, 0x4, R120 ;  /* 0x00000004d7787825 */ /* 0x040fe200078e0278 */
[----:B------:R-:W-:Y:S01]  /*4fb0*/  SHF.R.U64 R59, R2, 0x1b, RZ ;  /* 0x0000001b023b7819 */ /* 0x000fe200000012ff */
[----:B------:R2:W-:Y:S02]  /*4fc0*/  LDGSTS.E [R214+0x11400], desc[UR18][R46.64], P5 ;  /* 0x114000002ed67fae */ /* 0x0005e4000a9a1012 */
[----:B------:R-:W-:-:S02]  /*4fd0*/  IMAD.WIDE R122, R215, 0x4, R122 ;  /* 0x00000004d77a7825 */ /* 0x000fc400078e027a */
[----:B------:R2:W-:Y:S01]  /*4fe0*/  LDGSTS.E [R214+0x11800], desc[UR18][R44.64], P5 ;  /* 0x118000002cd67fae */ /* 0x0005e2000a9a1012 */
[----:B-1----:R-:W-:Y:S01]  /*4ff0*/  LOP3.LUT R63, R3, 0x40, RZ, 0x3c, !PT ;  /* 0x00000040033f7812 */ /* 0x002fe200078e3cff */
[----:B------:R-:W-:Y:S02]  /*5000*/  IMAD.WIDE R124, R215, 0x4, R124 ;  /* 0x00000004d77c7825 */ /* 0x000fe400078e027c */
[----:B------:R1:W-:Y:S02]  /*5010*/  LDGSTS.E [R214+0x11c00], desc[UR18][R42.64], P5 ;  /* 0x11c000002ad67fae */ /* 0x0003e4000a9a1012 */
[----:B------:R-:W-:Y:S02]  /*5020*/  VIADD R213, R63, UR10 ;  /* 0x0000000a3fd57c36 */ /* 0x000fe40008000000 */
[----:B------:R-:W-:Y:S01]  /*5030*/  LDGSTS.E [R214+0x12000], desc[UR18][R40.64], P5 ;  /* 0x1200000028d67fae */ /* 0x000fe2000a9a1012 */
[----:B------:R-:W-:-:S03]  /*5040*/  IMAD.WIDE R126, R215, 0x4, R126 ;  /* 0x00000004d77e7825 */ /* 0x000fc600078e027e */
        /* <DEDUP_REMOVED lines=8> */
[----:B------:R1:W-:Y:S01]  /*50d0*/  LDGSTS.E [R214+0x13400], desc[UR18][R250.64], P5 ;  /* 0x13400000fad67fae */ /* 0x0003e2000a9a1012 */
[----:B------:R-:W-:-:S03]  /*50e0*/  IMAD.WIDE R168, R215, 0x4, R168 ;  /* 0x00000004d7a87825 */ /* 0x000fc600078e02a8 */
[----:B------:R1:W-:Y:S01]  /*50f0*/  LDGSTS.E [R214+0x13800], desc[UR18][R246.64], P5 ;  /* 0x13800000f6d67fae */ /* 0x0003e2000a9a1012 */
[----:B------:R-:W-:-:S03]  /*5100*/  IMAD.WIDE R170, R215, 0x4, R170 ;  /* 0x00000004d7aa7825 */ /* 0x000fc600078e02aa */
[----:B------:R1:W-:Y:S01]  /*5110*/  LDGSTS.E [R214+0x13c00], desc[UR18][R242.64], P5 ;  /* 0x13c00000f2d67fae */ /* 0x0003e2000a9a1012 */
[----:B------:R-:W-:-:S03]  /*5120*/  IMAD.WIDE R172, R215, 0x4, R172 ;  /* 0x00000004d7ac7825 */ /* 0x000fc600078e02ac */
[----:B------:R-:W-:Y:S01]  /*5130*/  LDGSTS.E [R213+0x10200], desc[UR18][R30.64], P5 ;  /* 0x102000001ed57fae */ /* 0x000fe2000a9a1012 */
[----:B---3--:R-:W-:-:S03]  /*5140*/  IMAD.WIDE R174, R215, 0x4, R174 ;  /* 0x00000004d7ae7825 */ /* 0x008fc600078e02ae */
[----:B------:R-:W-:Y:S01]  /*5150*/  LDGSTS.E [R213+0x10600], desc[UR18][R28.64], P5 ;  /* 0x106000001cd57fae */ /* 0x000fe2000a9a1012 */
[----:B----4-:R-:W-:-:S03]  /*5160*/  IMAD.WIDE R176, R215, 0x4, R176 ;  /* 0x00000004d7b07825 */ /* 0x010fc600078e02b0 */
[----:B------:R-:W-:Y:S01]  /*5170*/  LDGSTS.E [R213+0x10a00], desc[UR18][R26.64], P5 ;  /* 0x10a000001ad57fae */ /* 0x000fe2000a9a1012 */
[----:B------:R-:W-:-:S03]  /*5180*/  IMAD.WIDE R178, R215, 0x4, R178 ;  /* 0x00000004d7b27825 */ /* 0x000fc600078e02b2 */
[----:B------:R-:W-:Y:S01]  /*5190*/  LDGSTS.E [R213+0x10e00], desc[UR18][R24.64], P5 ;  /* 0x10e0000018d57fae */ /* 0x000fe2000a9a1012 */
[----:B------:R-:W-:-:S03]  /*51a0*/  IMAD.WIDE R180, R215, 0x4, R180 ;  /* 0x00000004d7b47825 */ /* 0x000fc600078e02b4 */
[----:B------:R-:W-:Y:S01]  /*51b0*/  LDGSTS.E [R213+0x11200], desc[UR18][R22.64], P5 ;  /* 0x1120000016d57fae */ /* 0x000fe2000a9a1012 */
[----:B-----5:R-:W-:-:S03]  /*51c0*/  IMAD.WIDE R182, R215, 0x4, R182 ;  /* 0x00000004d7b67825 */ /* 0x020fc600078e02b6 */
        /* <DEDUP_REMOVED lines=21> */
[----:B------:R-:W-:Y:S01]  /*5320*/  LOP3.LUT P5, RZ, R58, 0x1, RZ, 0xc0, !PT ;  /* 0x000000013aff7812 */ /* 0x000fe200078ac0ff */
[C---:B------:R-:W-:Y:S01]  /*5330*/  IMAD.WIDE R202, R215.reuse, 0x4, R202 ;  /* 0x00000004d7ca7825 */ /* 0x040fe200078e02ca */
[----:B------:R-:W-:Y:S01]  /*5340*/  SHF.R.U64 R58, R2, 0x1c, RZ ;  /* 0x0000001c023a7819 */ /* 0x000fe200000012ff */
[----:B------:R-:W0:Y:S02]  /*5350*/  LDGDEPBAR ;  /* 0x00000000000079af */ /* 0x000e240000000000 */
[C---:B------:R-:W-:Y:S01]  /*5360*/  IMAD.WIDE R210, R215.reuse, 0x4, R210 ;  /* 0x00000004d7d27825 */ /* 0x040fe200078e02d2 */
[----:B------:R-:W-:Y:S03]  /*5370*/  BAR.SYNC.DEFER_BLOCKING 0x0 ;  /* 0x0000000000007b1d */ /* 0x000fe60000010000 */
[----:B------:R-:W-:-:S04]  /*5380*/  IMAD.WIDE R204, R215, 0x4, R204 ;  /* 0x00000004d7cc7825 */ /* 0x000fc800078e02cc */
[----:B------:R-:W-:-:S04]  /*5390*/  IMAD.WIDE R4, R215, 0x4, R4 ;  /* 0x00000004d7047825 */ /* 0x000fc800078e0204 */
[----:B------:R-:W-:-:S04]  /*53a0*/  IMAD.WIDE R56, R73, 0x4, R56 ;  /* 0x0000000449387825 */ /* 0x000fc800078e0238 */
[C---:B--2---:R-:W-:Y:S01]  /*53b0*/  IMAD.WIDE R54, R73.reuse, 0x4, R54 ;  /* 0x0000000449367825 */ /* 0x044fe200078e0236 */
[----:B------:R-:W-:Y:S03]  /*53c0*/  STL.64 [R1+0xd0], R56 ;  /* 0x0000d03801007387 */ /* 0x000fe60000100a00 */
[C---:B------:R-:W-:Y:S01]  /*53d0*/  IMAD.WIDE R52, R73.reuse, 0x4, R52 ;  /* 0x0000000449347825 */ /* 0x040fe200078e0234 */
[----:B------:R-:W-:Y:S03]  /*53e0*/  STL.64 [R1+0xc0], R54 ;  /* 0x0000c03601007387 */ /* 0x000fe60000100a00 */
[C---:B------:R-:W-:Y:S01]  /*53f0*/  IMAD.WIDE R50, R73.reuse, 0x4, R50 ;  /* 0x0000000449327825 */ /* 0x040fe200078e0232 */
[----:B------:R-:W-:Y:S03]  /*5400*/  STL.64 [R1+0xb0], R52 ;  /* 0x0000b03401007387 */ /* 0x000fe60000100a00 */
[C---:B------:R-:W-:Y:S01]  /*5410*/  IMAD.WIDE R48, R73.reuse, 0x4, R48 ;  /* 0x0000000449307825 */ /* 0x040fe200078e0230 */
[----:B------:R-:W-:Y:S01]  /*5420*/  @!PT LDS RZ, [RZ] ;  /* 0x00000000fffff984 */ /* 0x000fe20000000800 */
[----:B------:R-:W-:Y:S01]  /*5430*/  @!PT LDS RZ, [RZ] ;  /* 0x00000000fffff984 */ /* 0x000fe20000000800 */
[----:B------:R-:W-:Y:S01]  /*5440*/  @!PT LDS RZ, [RZ] ;  /* 0x00000000fffff984 */ /* 0x000fe20000000800 */
[----:B------:R-:W-:Y:S03]  /*5450*/  LDGSTS.E [R217+0x8000], desc[UR18][R238.64], P6 ;  /* 0x08000000eed97fae */ /* 0x000fe6000b1a1012 */
[----:B------:R-:W-:Y:S01]  /*5460*/  IMAD.WIDE R46, R73, 0x4, R46 ;  /* 0x00000004492e7825 */ /* 0x000fe200078e022e */
[----:B------:R-:W-:Y:S01]  /*5470*/  LDGSTS.E [R217+0x8200], desc[UR18][R236.64], P6 ;  /* 0x08200000ecd97fae */ /* 0x000fe2000b1a1012 */
[----:B------:R-:W-:-:S02]  /*5480*/  LOP3.LUT P6, RZ, R58, 0x1, RZ, 0xc0, !PT ;  /* 0x000000013aff7812 */ /* 0x000fc400078cc0ff */
[----:B------:R-:W-:Y:S01]  /*5490*/  SHF.R.U64 R58, R2, 0x1a, RZ ;  /* 0x0000001a023a7819 */ /* 0x000fe200000012ff */
[----:B------:R-:W-:Y:S01]  /*54a0*/  LDGSTS.E [R217+0x8400], desc[UR18][R234.64], P0 ;  /* 0x08400000ead97fae */ /* 0x000fe200081a1012 */
[----:B------:R-:W-:-:S03]  /*54b0*/  IMAD.WIDE R44, R73, 0x4, R44 ;  /* 0x00000004492c7825 */ /* 0x000fc600078e022c */
[----:B------:R-:W-:Y:S01]  /*54c0*/  LDGSTS.E [R217+0x8600], desc[UR18][R232.64], P0 ;  /* 0x08600000e8d97fae */ /* 0x000fe200081a1012 */
[----:B------:R-:W-:Y:S01]  /*54d0*/  LOP3.LUT P0, RZ, R59, 0x1, RZ, 0xc0, !PT ;  /* 0x000000013bff7812 */ /* 0x000fe2000780c0ff */
[C---:B-1----:R-:W-:Y:S01]  /*54e0*/  IMAD.WIDE R42, R73.reuse, 0x4, R42 ;  /* 0x00000004492a7825 */ /* 0x042fe200078e022a */
[----:B------:R-:W-:Y:S01]  /*54f0*/  SHF.R.U64 R59, R2, 0x19, RZ ;  /* 0x00000019023b7819 */ /* 0x000fe200000012ff */
[----:B------:R-:W-:Y:S02]  /*5500*/  LDGSTS.E [R217+0x8800], desc[UR18][R230.64], P5 ;  /* 0x08800000e6d97fae */ /* 0x000fe4000a9a1012 */
[C---:B------:R-:W-:Y:S02]  /*5510*/  IMAD.WIDE R166, R73.reuse, 0x4, R40 ;  /* 0x0000000449a67825 */ /* 0x040fe400078e0228 */
[----:B------:R-:W-:Y:S01]  /*5520*/  LDGSTS.E [R217+0x8a00], desc[UR18][R228.64], P5 ;  /* 0x08a00000e4d97fae */ /* 0x000fe2000a9a1012 */
[----:B------:R-:W-:Y:S01]  /*5530*/  LOP3.LUT P5, RZ, R58, 0x1, RZ, 0xc0, !PT ;  /* 0x000000013aff7812 */ /* 0x000fe200078ac0ff */
[C---:B------:R-:W-:Y:S01]  /*5540*/  IMAD.WIDE R164, R73.reuse, 0x4, R38 ;  /* 0x0000000449a47825 */ /* 0x040fe200078e0226 */
[----:B------:R-:W-:Y:S01]  /*5550*/  SHF.R.U64 R58, R2, 0x18, RZ ;  /* 0x00000018023a7819 */ /* 0x000fe200000012ff */
[----:B------:R-:W-:Y:S02]  /*5560*/  LDGSTS.E [R217+0x8c00], desc[UR18][R226.64], P6 ;  /* 0x08c00000e2d97fae */ /* 0x000fe4000b1a1012 */
[----:B------:R-:W-:-:S02]  /*5570*/  IMAD.WIDE R162, R73, 0x4, R36 ;  /* 0x0000000449a27825 */ /* 0x000fc400078e0224 */
[----:B------:R-:W-:Y:S01]  /*5580*/  LDGSTS.E [R217+0x8e00], desc[UR18][R224.64], P6 ;  /* 0x08e00000e0d97fae */ /* 0x000fe2000b1a1012 */
[----:B------:R-:W-:Y:S01]  /*5590*/  LOP3.LUT P6, RZ, R59, 0x1, RZ, 0xc0, !PT ;  /* 0x000000013bff7812 */ /* 0x000fe200078cc0ff */
[C---:B------:R-:W-:Y:S01]  /*55a0*/  IMAD.WIDE R160, R73.reuse, 0x4, R34 ;  /* 0x0000000449a07825 */ /* 0x040fe200078e0222 */
        /* <DEDUP_REMOVED lines=53> */
[C---:B---3--:R-:W-:Y:S01]  /*5900*/  IMAD.WIDE R248, R73.reuse, 0x4, R248 ;  /* 0x0000000449f87825 */ /* 0x048fe200078e02f8 */
[----:B------:R-:W-:Y:S01]  /*5910*/  SHF.R.U64 R58, R2, 0xe, RZ ;  /* 0x0000000e023a7819 */ /* 0x000fe200000012ff */
[----:B------:R-:W-:Y:S02]  /*5920*/  LDGSTS.E [R217+0xb400], desc[UR18][R104.64], P0 ;  /* 0x0b40000068d97fae */ /* 0x000fe400081a1012 */
[----:B----4-:R-:W-:-:S02]  /*5930*/  IMAD.WIDE R244, R73, 0x4, R244 ;  /* 0x0000000449f47825 */ /* 0x010fc400078e02f4 */
[----:B------:R-:W-:Y:S01]  /*5940*/  LDGSTS.E [R217+0xb600], desc[UR18][R106.64], P0 ;  /* 0x0b6000006ad97fae */ /* 0x000fe200081a1012 */
[----:B------:R-:W-:Y:S01]  /*5950*/  LOP3.LUT P0, RZ, R59, 0x1, RZ, 0xc0, !PT ;  /* 0x000000013bff7812 */ /* 0x000fe2000780c0ff */
[----:B-----5:R-:W-:Y:S01]  /*5960*/  IMAD.WIDE R240, R73, 0x4, R240 ;  /* 0x0000000449f07825 */ /* 0x020fe200078e02f0 */
[----:B------:R-:W-:Y:S01]  /*5970*/  SHF.R.U64 R59, R2, 0xd, RZ ;  /* 0x0000000d023b7819 */ /* 0x000fe200000012ff */
[----:B------:R-:W-:Y:S04]  /*5980*/  LDGSTS.E [R217+0xb800], desc[UR18][R108.64], P5 ;  /* 0x0b8000006cd97fae */ /* 0x000fe8000a9a1012 */
[----:B------:R-:W-:Y:S01]  /*5990*/  LDGSTS.E [R217+0xba00], desc[UR18][R110.64], P5 ;  /* 0x0ba000006ed97fae */ /* 0x000fe2000a9a1012 */
[----:B------:R-:W-:Y:S02]  /*59a0*/  LOP3.LUT P5, RZ, R58, 0x1, RZ, 0xc0, !PT ;  /* 0x000000013aff7812 */ /* 0x000fe400078ac0ff */
[----:B------:R-:W-:Y:S01]  /*59b0*/  SHF.R.U64 R58, R2, 0xc, RZ ;  /* 0x0000000c023a7819 */ /* 0x000fe200000012ff */
[----:B------:R-:W-:Y:S04]  /*59c0*/  LDGSTS.E [R217+0xbc00], desc[UR18][R112.64], P6 ;  /* 0x0bc0000070d97fae */ /* 0x000fe8000b1a1012 */
[----:B------:R-:W-:Y:S01]  /*59d0*/  LDGSTS.E [R217+0xbe00], desc[UR18][R114.64], P6 ;  /* 0x0be0000072d97fae */ /* 0x000fe2000b1a1012 */
[----:B------:R-:W-:-:S02]  /*59e0*/  LOP3.LUT P6, RZ, R59, 0x1, RZ, 0xc0, !PT ;  /* 0x000000013bff7812 */ /* 0x000fc400078cc0ff */
        /* <DEDUP_REMOVED lines=36> */
[C---:B------:R-:W-:Y:S01]  /*5c30*/  SHF.R.U64 R58, R2.reuse, 0x2, RZ ;  /* 0x00000002023a7819 */ /* 0x040fe200000012ff */
[----:B------:R-:W-:Y:S01]  /*5c40*/  LDGSTS.E [R217+0xe400], desc[UR18][R184.64], P0 ;  /* 0x0e400000b8d97fae */ /* 0x000fe200081a1012 */
[----:B------:R-:W-:-:S03]  /*5c50*/  SHF.R.U64 R2, R2, 0x1, RZ ;  /* 0x0000000102027819 */ /* 0x000fc600000012ff */
[----:B------:R-:W-:Y:S01]  /*5c60*/  LDGSTS.E [R217+0xe600], desc[UR18][R186.64], P0 ;  /* 0x0e600000bad97fae */ /* 0x000fe200081a1012 */
[----:B------:R-:W-:-:S03]  /*5c70*/  LOP3.LUT P0, RZ, R59, 0x1, RZ, 0xc0, !PT ;  /* 0x000000013bff7812 */ /* 0x000fc6000780c0ff */
[----:B------:R-:W-:Y:S04]  /*5c80*/  LDGSTS.E [R217+0xe800], desc[UR18][R188.64], P5 ;  /* 0x0e800000bcd97fae */ /* 0x000fe8000a9a1012 */
[----:B------:R-:W-:Y:S01]  /*5c90*/  LDGSTS.E [R217+0xea00], desc[UR18][R190.64], P5 ;  /* 0x0ea00000bed97fae */ /* 0x000fe2000a9a1012 */
[----:B------:R-:W-:-:S03]  /*5ca0*/  LOP3.LUT P5, RZ, R58, 0x1, RZ, 0xc0, !PT ;  /* 0x000000013aff7812 */ /* 0x000fc600078ac0ff */
[----:B------:R-:W-:Y:S04]  /*5cb0*/  LDGSTS.E [R217+0xec00], desc[UR18][R192.64], P6 ;  /* 0x0ec00000c0d97fae */ /* 0x000fe8000b1a1012 */
[----:B------:R-:W-:Y:S01]  /*5cc0*/  LDGSTS.E [R217+0xee00], desc[UR18][R194.64], P6 ;  /* 0x0ee00000c2d97fae */ /* 0x000fe2000b1a1012 */
[----:B------:R-:W-:Y:S01]  /*5cd0*/  LOP3.LUT P6, RZ, R2, 0x1, RZ, 0xc0, !PT ;  /* 0x0000000102ff7812 */ /* 0x000fe200078cc0ff */
[----:B------:R-:W-:Y:S02]  /*5ce0*/  IMAD.SHL.U32 R2, R61, 0x40, RZ ;  /* 0x000000403d027824 */ /* 0x000fe400078e00ff */
[----:B------:R-:W-:Y:S03]  /*5cf0*/  LDGSTS.E [R217+0xf000], desc[UR18][R196.64], P0 ;  /* 0x0f000000c4d97fae */ /* 0x000fe600081a1012 */
[----:B------:R-:W-:Y:S01]  /*5d00*/  LOP3.LUT R2, R2, 0x600, RZ, 0xc0, !PT ;  /* 0x0000060002027812 */ /* 0x000fe200078ec0ff */
[----:B------:R-:W-:Y:S04]  /*5d10*/  LDGSTS.E [R217+0xf200], desc[UR18][R206.64], P0 ;  /* 0x0f200000ced97fae */ /* 0x000fe800081a1012 */
[----:B------:R-:W-:Y:S01]  /*5d20*/  LDGSTS.E [R217+0xf400], desc[UR18][R200.64], P5 ;  /* 0x0f400000c8d97fae */ /* 0x000fe2000a9a1012 */
[----:B------:R-:W-:-:S03]  /*5d30*/  IMAD R2, R62, 0x4, R2 ;  /* 0x000000043e027824 */ /* 0x000fc600078e0202 */
[----:B------:R-:W-:Y:S04]  /*5d40*/  LDGSTS.E [R217+0xf600], desc[UR18][R208.64], P5 ;  /* 0x0f600000d0d97fae */ /* 0x000fe8000a9a1012 */
[----:B------:R-:W-:Y:S04]  /*5d50*/  LDGSTS.E [R217+0xf800], desc[UR18][R202.64], P6 ;  /* 0x0f800000cad97fae */ /* 0x000fe8000b1a1012 */
[----:B------:R-:W-:Y:S04]  /*5d60*/  LDGSTS.E [R217+0xfa00], desc[UR18][R210.64], P6 ;  /* 0x0fa00000d2d97fae */ /* 0x000fe8000b1a1012 */
[----:B------:R-:W-:Y:S04]  /*5d70*/  LDGSTS.E [R217+0xfc00], desc[UR18][R204.64], !P4 ;  /* 0x0fc00000ccd97fae */ /* 0x000fe8000e1a1012 */
[----:B------:R1:W-:Y:S04]  /*5d80*/  LDGSTS.E [R217+0xfe00], desc[UR18][R4.64], !P4 ;  /* 0x0fe0000004d97fae */ /* 0x0003e8000e1a1012 */
[----:B------:R-:W0:Y:S04]  /*5d90*/  LDGDEPBAR ;  /* 0x00000000000079af */ /* 0x000e280000000000 */
[----:B------:R-:W-:Y:S04]  /*5da0*/  LDGSTS.E [R214+0x14000], desc[UR18][R56.64], P2 ;  /* 0x1400000038d67fae */ /* 0x000fe800091a1012 */
[----:B------:R-:W-:Y:S04]  /*5db0*/  LDGSTS.E [R214+0x14400], desc[UR18][R54.64], P2 ;  /* 0x1440000036d67fae */ /* 0x000fe800091a1012 */
[----:B------:R-:W-:Y:S04]  /*5dc0*/  LDGSTS.E [R214+0x14800], desc[UR18][R52.64], P2 ;  /* 0x1480000034d67fae */ /* 0x000fe800091a1012 */
[----:B------:R-:W-:Y:S04]  /*5dd0*/  LDGSTS.E [R214+0x14c00], desc[UR18][R50.64], P2 ;  /* 0x14c0000032d67fae */ /* 0x000fe800091a1012 */
[----:B------:R-:W-:Y:S04]  /*5de0*/  LDGSTS.E [R214+0x15000], desc[UR18][R48.64], P2 ;  /* 0x1500000030d67fae */ /* 0x000fe800091a1012 */
[----:B------:R-:W-:Y:S04]  /*5df0*/  LDGSTS.E [R214+0x15400], desc[UR18][R46.64], P2 ;  /* 0x154000002ed67fae */ /* 0x000fe800091a1012 */
[----:B------:R-:W-:Y:S04]  /*5e00*/  LDGSTS.E [R214+0x15800], desc[UR18][R44.64], P2 ;  /* 0x158000002cd67fae */ /* 0x000fe800091a1012 */
[----:B------:R2:W-:Y:S04]  /*5e10*/  LDGSTS.E [R214+0x15c00], desc[UR18][R42.64], P2 ;  /* 0x15c000002ad67fae */ /* 0x0005e800091a1012 */
[----:B------:R-:W-:Y:S04]  /*5e20*/  LDGSTS.E [R214+0x16000], desc[UR18][R166.64], P2 ;  /* 0x16000000a6d67fae */ /* 0x000fe800091a1012 */
[----:B------:R3:W-:Y:S04]  /*5e30*/  LDGSTS.E [R214+0x16400], desc[UR18][R164.64], P2 ;  /* 0x16400000a4d67fae */ /* 0x0007e800091a1012 */
[----:B------:R-:W-:Y:S04]  /*5e40*/  LDGSTS.E [R214+0x16800], desc[UR18][R162.64], P2 ;  /* 0x16800000a2d67fae */ /* 0x000fe800091a1012 */
[----:B------:R4:W-:Y:S04]  /*5e50*/  LDGSTS.E [R214+0x16c00], desc[UR18][R160.64], P2 ;  /* 0x16c00000a0d67fae */ /* 0x0009e800091a1012 */
        /* <DEDUP_REMOVED lines=15> */
[----:B------:R-:W-:Y:S04]  /*5f50*/  LDGSTS.E [R213+0x16e00], desc[UR18][R66.64], P2 ;  /* 0x16e0000042d57fae */ /* 0x000fe800091a1012 */
[----:B------:R1:W-:Y:S04]  /*5f60*/  LDGSTS.E [R213+0x17200], desc[UR18][R64.64], P2 ;  /* 0x1720000040d57fae */ /* 0x0003e800091a1012 */
[----:B------:R1:W-:Y:S04]  /*5f70*/  LDGSTS.E [R213+0x17600], desc[UR18][R248.64], P2 ;  /* 0x17600000f8d57fae */ /* 0x0003e800091a1012 */
[----:B------:R1:W-:Y:S04]  /*5f80*/  LDGSTS.E [R213+0x17a00], desc[UR18][R244.64], P2 ;  /* 0x17a00000f4d57fae */ /* 0x0003e800091a1012 */
[----:B------:R1:W-:Y:S04]  /*5f90*/  LDGSTS.E [R213+0x17e00], desc[UR18][R240.64], P2 ;  /* 0x17e00000f0d57fae */ /* 0x0003e800091a1012 */
[----:B------:R-:W0:Y:S04]  /*5fa0*/  LDGDEPBAR ;  /* 0x00000000000079af */ /* 0x000e280000000000 */
[----:B------:R-:W-:Y:S04]  /*5fb0*/  STL.64 [R1+0xa0], R50 ;  /* 0x0000a03201007387 */ /* 0x000fe80000100a00 */
[----:B------:R-:W-:Y:S04]  /*5fc0*/  STL.64 [R1+0x90], R48 ;  /* 0x0000903001007387 */ /* 0x000fe80000100a00 */
[----:B------:R-:W-:Y:S04]  /*5fd0*/  STL.64 [R1+0x80], R46 ;  /* 0x0000802e01007387 */ /* 0x000fe80000100a00 */
[----:B------:R-:W-:Y:S04]  /*5fe0*/  STL.64 [R1+0x70], R44 ;  /* 0x0000702c01007387 */ /* 0x000fe80000100a00 */
[----:B------:R-:W-:Y:S04]  /*5ff0*/  STL.64 [R1+0x60], R42 ;  /* 0x0000602a01007387 */ /* 0x000fe80000100a00 */
[----:B------:R-:W-:Y:S01]  /*6000*/  STL.64 [R1+0x48], R166 ;  /* 0x000048a601007387 */ /* 0x000fe20000100a00 */
[----:B------:R-:W-:-:S04]  /*6010*/  DEPBAR.LE SB0, 0x2 ;  /* 0x000080800000791a */ /* 0x000fc80000000000 */
[----:B------:R-:W-:Y:S04]  /*6020*/  STL.64 [R1+0x38], R164 ;  /* 0x000038a401007387 */ /* 0x000fe80000100a00 */
        /* <DEDUP_REMOVED lines=15> */
[----:B------:R-:W-:Y:S04]  /*6120*/  STL.64 [R1], R64 ;  /* 0x0000004001007387 */ /* 0x000fe80000100a00 */
[----:B------:R1:W-:Y:S02]  /*6130*/  STL.64 [R1+0xd8], R4 ;  /* 0x0000d80401007387 */ /* 0x0003e40000100a00 */
[----:B-1----:R-:W-:-:S05]  /*6140*/  IMAD.SHL.U32 R4, R61, 0x10, RZ ;  /* 0x000000103d047824 */ /* 0x002fca00078e00ff */
[----:B------:R-:W-:-:S05]  /*6150*/  LOP3.LUT R4, R4, 0x70, RZ, 0xc0, !PT ;  /* 0x0000007004047812 */ /* 0x000fca00078ec0ff */
[----:B------:R-:W-:Y:S01]  /*6160*/  IMAD.IADD R2, R4, 0x1, R2 ;  /* 0x0000000104027824 */ /* 0x000fe200078e0202 */
[----:B------:R-:W-:Y:S06]  /*6170*/  BAR.SYNC.DEFER_BLOCKING 0x0 ;  /* 0x0000000000007b1d */ /* 0x000fec0000010000 */
[----:B------:R1:W1:Y:S04]  /*6180*/  LDSM.16.M88.4 R36, [R2+UR10] ;  /* 0x0000000a0224783b */ /* 0x0002680008000200 */
[----:B--2---:R2:W1:Y:S04]  /*6190*/  LDSM.16.M88.4 R40, [R2+UR10+0x800] ;  /* 0x0008000a0228783b */ /* 0x0044680008000200 */
[----:B---3--:R2:W3:Y:S04]  /*61a0*/  LDSM.16.M88.4 R164, [R2+UR10+0x1000] ;  /* 0x0010000a02a4783b */ /* 0x0084e80008000200 */
[----:B------:R2:W1:Y:S04]  /*61b0*/  LDSM.16.M88.4 R44, [R2+UR10+0x1800] ;  /* 0x0018000a022c783b */ /* 0x0004680008000200 */
[----:B----4-:R2:W4:Y:S04]  /*61c0*/  LDSM.16.M88.4 R160, [R2+UR10+0x2000] ;  /* 0x0020000a02a0783b */ /* 0x0105280008000200 */
[----:B------:R2:W1:Y:S04]  /*61d0*/  LDSM.16.M88.4 R48, [R2+UR10+0x2800] ;  /* 0x0028000a0230783b */ /* 0x0004680008000200 */
[----:B-----5:R2:W1:Y:S04]  /*61e0*/  LDSM.16.M88.4 R156, [R2+UR10+0x3000] ;  /* 0x0030000a029c783b */ /* 0x0204680008000200 */
[----:B------:R2:W1:Y:S04]  /*61f0*/  LDSM.16.M88.4 R52, [R2+UR10+0x3800] ;  /* 0x0038000a0234783b */ /* 0x0004680008000200 */
[----:B------:R2:W1:Y:S04]  /*6200*/  LDSM.16.M88.4 R152, [R2+UR10+0x4000] ;  /* 0x0040000a0298783b */ /* 0x0004680008000200 */
[----:B------:R2:W1:Y:S04]  /*6210*/  LDSM.16.M88.4 R56, [R2+UR10+0x4800] ;  /* 0x0048000a0238783b */ /* 0x0004680008000200 */
[----:B------:R2:W1:Y:S04]  /*6220*/  LDSM.16.M88.4 R148, [R2+UR10+0x5000] ;  /* 0x0050000a0294783b */ /* 0x0004680008000200 */
[----:B------:R2:W1:Y:S04]  /*6230*/  LDSM.16.M88.4 R60, [R2+UR10+0x5800] ;  /* 0x0058000a023c783b */ /* 0x0004680008000200 */
[----:B------:R2:W1:Y:S04]  /*6240*/  LDSM.16.M88.4 R144, [R2+UR10+0x6000] ;  /* 0x0060000a0290783b */ /* 0x0004680008000200 */
[----:B------:R2:W1:Y:S04]  /*6250*/  LDSM.16.M88.4 R64, [R2+UR10+0x6800] ;  /* 0x0068000a0240783b */ /* 0x0004680008000200 */
[----:B------:R2:W1:Y:S04]  /*6260*/  LDSM.16.M88.4 R140, [R2+UR10+0x7000] ;  /* 0x0070000a028c783b */ /* 0x0004680008000200 */
[----:B------:R2:W1:Y:S01]  /*6270*/  LDSM.16.M88.4 R136, [R2+UR10+0x7800] ;  /* 0x0078000a0288783b */ /* 0x0004620008000200 */
[----:B---34-:R-:W-:Y:S05]  /*6280*/  @!P3 BRA `(.L_x_6) ;  /* 0x000000040004b947 */ /* 0x018fea0003800000 */
[----:B-1----:R-:W-:Y:S01]  /*6290*/  IMAD.MOV.U32 R4, RZ, RZ, R36 ;  /* 0x000000ffff047224 */ /* 0x002fe200078e0024 */
[----:B------:R-:W-:Y:S01]  /*62a0*/  MOV R26, R60 ;  /* 0x0000003c001a7202 */ /* 0x000fe20000000f00 */
[----:B------:R-:W-:Y:S01]  /*62b0*/  IMAD.MOV.U32 R36, RZ, RZ, R37 ;  /* 0x000000ffff247224 */ /* 0x000fe200078e0025 */
[----:B------:R-:W-:Y:S01]  /*62c0*/  MOV R9, R166 ;  /* 0x000000a600097202 */ /* 0x000fe20000000f00 */
[----:B------:R-:W-:Y:S01]  /*62d0*/  IMAD.MOV.U32 R37, RZ, RZ, R39 ;  /* 0x000000ffff257224 */ /* 0x000fe200078e0027 */
[----:B------:R-:W-:Y:S01]  /*62e0*/  MOV R60, R145 ;  /* 0x00000091003c7202 */ /* 0x000fe20000000f00 */
[----:B------:R-:W-:Y:S01]  /*62f0*/  IMAD.MOV.U32 R39, RZ, RZ, R43 ;  /* 0x000000ffff277224 */ /* 0x000fe200078e002b */
[----:B------:R-:W-:Y:S01]  /*6300*/  MOV R43, R47 ;  /* 0x0000002f002b7202 */ /* 0x000fe20000000f00 */
[----:B------:R-:W-:Y:S02]  /*6310*/  IMAD.MOV.U32 R47, RZ, RZ, R51 ;  /* 0x000000ffff2f7224 */ /* 0x000fe400078e0033 */
[----:B------:R-:W-:-:S02]  /*6320*/  IMAD.MOV.U32 R51, RZ, RZ, R55 ;  /* 0x000000ffff337224 */ /* 0x000fc400078e0037 */
[----:B------:R-:W-:Y:S02]  /*6330*/  IMAD.MOV.U32 R55, RZ, RZ, R59 ;  /* 0x000000ffff377224 */ /* 0x000fe400078e003b */
[----:B------:R-:W-:Y:S02]  /*6340*/  IMAD.MOV.U32 R5, RZ, RZ, R38 ;  /* 0x000000ffff057224 */ /* 0x000fe400078e0026 */
[----:B------:R-:W-:Y:S02]  /*6350*/  IMAD.MOV.U32 R7, RZ, RZ, R42 ;  /* 0x000000ffff077224 */ /* 0x000fe400078e002a */
[----:B------:R-:W-:Y:S02]  /*6360*/  IMAD.MOV.U32 R11, RZ, RZ, R46 ;  /* 0x000000ffff0b7224 */ /* 0x000fe400078e002e */
        /* <DEDUP_REMOVED lines=49> */
[----:B------:R-:W-:-:S04]  /*6680*/  IMAD.MOV.U32 R67, RZ, RZ, R139 ;  /* 0x000000ffff437224 */ /* 0x000fc800078e008b */
[----:B------:R3:W-:Y:S03]  /*6690*/  STTM.x64 tmem[UR11+0x100], R4 ;  /* 0x00010004000079ed */ /* 0x0007e6000834000b */
.L_x_6:
[----:B-1----:R-:W1:Y:S01]  /*66a0*/  LDC R136, c[0x0][0x3a0] ;  /* 0x0000e800ff887b82 */ /* 0x002e620000000800 */
[C---:B------:R-:W-:Y:S01]  /*66b0*/  IMAD.SHL.U32 R137, R215.reuse, 0x4, RZ ;  /* 0x00000004d7897824 */ /* 0x040fe200078e00ff */
[----:B---3--:R-:W-:Y:S01]  /*66c0*/  SHF.R.S32.HI R4, RZ, 0x1f, R215 ;  /* 0x0000001fff047819 */ /* 0x008fe200000114d7 */
[----:B------:R-:W3:Y:S01]  /*66d0*/  FENCE.VIEW.ASYNC.T ;  /* 0x00000000000073c6 */ /* 0x000ee20000000200 */
[----:B------:R-:W-:Y:S02]  /*66e0*/  UIADD3 UR20, UPT, UPT, UR15, 0x100, URZ ;  /* 0x000001000f147890 */ /* 0x000fe4000fffe0ff */
[----:B------:R-:W-:Y:S01]  /*66f0*/  SHF.L.U64.HI R69, R215, 0x2, R4 ;  /* 0x00000002d7457819 */ /* 0x000fe20000010204 */
[----:B------:R4:W-:Y:S01]  /*6700*/  STL [R1+0x54], R137 ;  /* 0x0000548901007387 */ /* 0x0009e20000100800 */
[----:B---3--:R-:W-:Y:S01]  /*6710*/  BAR.SYNC.DEFER_BLOCKING 0x0 ;  /* 0x0000000000007b1d */ /* 0x008fe20000010000 */
[-C--:B------:R-:W-:Y:S02]  /*6720*/  IADD3 R6, P0, PT, R238, R137.reuse, RZ ;  /* 0x00000089ee067210 */ /* 0x080fe40007f1e0ff */
[----:B------:R-:W-:-:S02]  /*6730*/  IADD3 R16, P6, PT, R222, R137, RZ ;  /* 0x00000089de107210 */ /* 0x000fc40007fde0ff */
[----:B------:R-:W-:-:S03]  /*6740*/  IADD3 R8, P2, PT, R236, R137, RZ ;  /* 0x00000089ec087210 */ /* 0x000fc60007f5e0ff */
[----:B------:R-:W3:Y:S01]  /*6750*/  LDC R138, c[0x0][0x3a0] ;  /* 0x0000e800ff8a7b82 */ /* 0x000ee20000000800 */
[-C--:B------:R-:W-:Y:S01]  /*6760*/  IADD3 R14, P3, PT, R226, R137.reuse, RZ ;  /* 0x00000089e20e7210 */ /* 0x080fe20007f7e0ff */
[--C-:B------:R-:W-:Y:S01]  /*6770*/  IMAD.X R17, R223, 0x1, R69.reuse, P6 ;  /* 0x00000001df117824 */ /* 0x100fe200030e0645 */
[-C--:B------:R-:W-:Y:S01]  /*6780*/  IADD3 R24, P6, PT, R84, R137.reuse, RZ ;  /* 0x0000008954187210 */ /* 0x080fe20007fde0ff */
[--C-:B------:R-:W-:Y:S01]  /*6790*/  IMAD.X R9, R237, 0x1, R69.reuse, P2 ;  /* 0x00000001ed097824 */ /* 0x100fe200010e0645 */
[-C--:B------:R-:W-:Y:S01]  /*67a0*/  IADD3 R12, P2, PT, R230, R137.reuse, RZ ;  /* 0x00000089e60c7210 */ /* 0x080fe20007f5e0ff */
[--C-:B------:R-:W-:Y:S01]  /*67b0*/  IMAD.X R15, R227, 0x1, R69.reuse, P3 ;  /* 0x00000001e30f7824 */ /* 0x100fe200018e0645 */
[-C--:B------:R-:W-:Y:S01]  /*67c0*/  IADD3 R22, P3, PT, R80, R137.reuse, RZ ;  /* 0x0000008950167210 */ /* 0x080fe20007f7e0ff */
[----:B-1----:R-:W-:Y:S02]  /*67d0*/  VIADD R7, R136, 0xffffffbf ;  /* 0xffffffbf88077836 */ /* 0x002fe40000000000 */
[--C-:B------:R-:W-:Y:S01]  /*67e0*/  IMAD.X R25, R85, 0x1, R69.reuse, P6 ;  /* 0x0000000155197824 */ /* 0x100fe200030e0645 */
[-C--:B------:R-:W-:Y:S01]  /*67f0*/  IADD3 R30, P6, PT, R100, R137.reuse, RZ ;  /* 0x00000089641e7210 */ /* 0x080fe20007fde0ff */
[--C-:B------:R-:W-:Y:S01]  /*6800*/  IMAD.X R13, R231, 0x1, R69.reuse, P2 ;  /* 0x00000001e70d7824 */ /* 0x100fe200010e0645 */
[----:B------:R-:W-:Y:S01]  /*6810*/  ISETP.GE.U32.AND P5, PT, R7, 0x7fffffa0, PT ;  /* 0x7fffffa00700780c */ /* 0x000fe20003fa6070 */
[--C-:B------:R-:W-:Y:S01]  /*6820*/  IMAD.X R7, R239, 0x1, R69.reuse, P0 ;  /* 0x00000001ef077824 */ /* 0x100fe200000e0645 */
[-C--:B------:R-:W-:Y:S01]  /*6830*/  IADD3 R10, P0, PT, R234, R137.reuse, RZ ;  /* 0x00000089ea0a7210 */ /* 0x080fe20007f1e0ff */
[--C-:B------:R-:W-:Y:S01]  /*6840*/  IMAD.X R31, R101, 0x1, R69.reuse, P6 ;  /* 0x00000001651f7824 */ /* 0x100fe200030e0645 */
[-C--:B------:R-:W-:Y:S01]  /*6850*/  IADD3 R34, P6, PT, R104, R137.reuse, RZ ;  /* 0x0000008968227210 */ /* 0x080fe20007fde0ff */
[--C-:B------:R-:W-:Y:S01]  /*6860*/  IMAD.X R23, R81, 0x1, R69.reuse, P3 ;  /* 0x0000000151177824 */ /* 0x100fe200018e0645 */
[-C--:B------:R-:W-:Y:S01]  /*6870*/  IADD3 R20, P2, PT, R76, R137.reuse, RZ ;  /* 0x000000894c147210 */ /* 0x080fe20007f5e0ff */
[--C-:B------:R-:W-:Y:S01]  /*6880*/  IMAD.X R11, R235, 0x1, R69.reuse, P0 ;  /* 0x00000001eb0b7824 */ /* 0x100fe200000e0645 */
[-C--:B------:R-:W-:Y:S01]  /*6890*/  IADD3 R18, P0, PT, R70, R137.reuse, RZ ;  /* 0x0000008946127210 */ /* 0x080fe20007f1e0ff */
[--C-:B------:R-:W-:Y:S01]  /*68a0*/  IMAD.X R35, R105, 0x1, R69.reuse, P6 ;  /* 0x0000000169237824 */ /* 0x100fe200030e0645 */
[----:B------:R-:W-:Y:S01]  /*68b0*/  IADD3 R38, P6, PT, R108, R137, RZ ;  /* 0x000000896c267210 */ /* 0x000fe20007fde0ff */
[--C-:B------:R-:W-:Y:S01]  /*68c0*/  IMAD.X R21, R77, 0x1, R69.reuse, P2 ;  /* 0x000000014d157824 */ /* 0x100fe200010e0645 */
[----:B------:R-:W-:Y:S01]  /*68d0*/  IADD3.X R19, PT, PT, R71, R69, RZ, P0, !PT ;  /* 0x0000004547137210 */ /* 0x000fe200007fe4ff */
[----:B---3--:R-:W-:Y:S01]  /*68e0*/  VIADD R138, R138, 0x1f ;  /* 0x0000001f8a8a7836 */ /* 0x008fe20000000000 */
[-C--:B------:R-:W-:Y:S01]  /*68f0*/  IADD3 R26, P0, PT, R88, R137.reuse, RZ ;  /* 0x00000089581a7210 */ /* 0x080fe20007f1e0ff */
[--C-:B------:R-:W-:Y:S01]  /*6900*/  IMAD.X R39, R109, 0x1, R69.reuse, P6 ;  /* 0x000000016d277824 */ /* 0x100fe200030e0645 */
[-C--:B------:R-:W-:Y:S01]  /*6910*/  IADD3 R28, P3, PT, R96, R137.reuse, RZ ;  /* 0x00000089601c7210 */ /* 0x080fe20007f7e0ff */
[----:B------:R-:W-:Y:S01]  /*6920*/  VIADD R5, R136, 0xffffffbe ;  /* 0xffffffbe88057836 */ /* 0x000fe20000000000 */
        /* <DEDUP_REMOVED lines=17> */
[----:B------:R-:W-:Y:S01]  /*6a40*/  IMAD.X R55, R117, 0x1, R69, P6 ;  /* 0x0000000175377824 */ /* 0x000fe200030e0645 */
[----:B------:R-:W-:-:S02]  /*6a50*/  IADD3.X R53, PT, PT, R83, R69, RZ, P0, !PT ;  /* 0x0000004553357210 */ /* 0x000fc400007fe4ff */
[-C--:B------:R-:W-:Y:S01]  /*6a60*/  IADD3 R64, P0, PT, R94, R137.reuse, RZ ;  /* 0x000000895e407210 */ /* 0x080fe20007f1e0ff */
[--C-:B------:R-:W-:Y:S01]  /*6a70*/  IMAD.X R51, R79, 0x1, R69.reuse, P3 ;  /* 0x000000014f337824 */ /* 0x100fe200018e0645 */
[-C--:B------:R-:W-:Y:S02]  /*6a80*/  IADD3 R48, P2, PT, R74, R137.reuse, RZ ;  /* 0x000000894a307210 */ /* 0x080fe40007f5e0ff */
        /* <DEDUP_REMOVED lines=16> */
[----:B------:R-:W-:Y:S01]  /*6b90*/  ISETP.NE.U32.AND P0, PT, RZ, UR7, PT ;  /* 0x00000007ff007c0c */ /* 0x000fe2000bf05070 */
[----:B------:R-:W-:Y:S01]  /*6ba0*/  IMAD.X R63, R103, 0x1, R69, P3 ;  /* 0x00000001673f7824 */ /* 0x000fe200018e0645 */
[----:B------:R-:W-:-:S02]  /*6bb0*/  IADD3 R60, P2, PT, R98, R137, RZ ;  /* 0x00000089623c7210 */ /* 0x000fc40007f5e0ff */
[----:B------:R-:W-:Y:S02]  /*6bc0*/  IADD3 R78, P3, PT, R114, R137, RZ ;  /* 0x00000089724e7210 */ /* 0x000fe40007f7e0ff */
[----:B------:R-:W-:Y:S01]  /*6bd0*/  IADD3.X R87, PT, PT, R129, R69, RZ, P6, !PT ;  /* 0x0000004581577210 */ /* 0x000fe200037fe4ff */
[--C-:B------:R-:W-:Y:S01]  /*6be0*/  IMAD.X R61, R99, 0x1, R69.reuse, P2 ;  /* 0x00000001633d7824 */ /* 0x100fe200010e0645 */
[----:B------:R-:W-:Y:S01]  /*6bf0*/  ISETP.LT.OR P6, PT, R138, 0x20, P0 ;  /* 0x000000208a00780c */ /* 0x000fe200007c1670 */
[----:B------:R-:W-:Y:S01]  /*6c00*/  IMAD.X R79, R115, 0x1, R69, P3 ;  /* 0x00000001734f7824 */ /* 0x000fe200018e0645 */
[----:B------:R-:W-:Y:S01]  /*6c10*/  ISETP.GE.U32.AND P4, PT, R5, 0x7fffff9f, PT ;  /* 0x7fffff9f0500780c */ /* 0x000fe20003f86070 */
[----:B------:R-:W-:Y:S01]  /*6c20*/  VIADD R5, R136, 0xffffffbd ;  /* 0xffffffbd88057836 */ /* 0x000fe20000000000 */
[-C--:B------:R-:W-:Y:S02]  /*6c30*/  IADD3 R76, P2, PT, R110, R137.reuse, RZ ;  /* 0x000000896e4c7210 */ /* 0x080fe40007f5e0ff */
[----:B------:R-:W-:-:S03]  /*6c40*/  IADD3 R84, P3, PT, R122, R137, RZ ;  /* 0x000000897a547210 */ /* 0x000fc60007f7e0ff */
[--C-:B------:R-:W-:Y:S01]  /*6c50*/  IMAD.X R77, R111, 0x1, R69.reuse, P2 ;  /* 0x000000016f4d7824 */ /* 0x100fe200010e0645 */
[----:B------:R-:W-:Y:S01]  /*6c60*/  ISETP.GE.U32.AND P2, PT, R5, 0x7fffff9e, PT ;  /* 0x7fffff9e0500780c */ /* 0x000fe20003f46070 */
[----:B------:R-:W-:Y:S01]  /*6c70*/  IMAD.X R85, R123, 0x1, R69, P3 ;  /* 0x000000017b557824 */ /* 0x000fe200018e0645 */
[----:B------:R-:W-:Y:S01]  /*6c80*/  IADD3 R88, P3, PT, R126, R137, RZ ;  /* 0x000000897e587210 */ /* 0x000fe20007f7e0ff */
[----:B------:R-:W-:-:S04]  /*6c90*/  VIADD R5, R136, 0xffffffbc ;  /* 0xffffffbc88057836 */ /* 0x000fc80000000000 */
[----:B------:R-:W-:Y:S01]  /*6ca0*/  IMAD.X R89, R127, 0x1, R69, P3 ;  /* 0x000000017f597824 */ /* 0x000fe200018e0645 */
[----:B------:R-:W-:Y:S01]  /*6cb0*/  ISETP.GE.U32.AND P3, PT, R5, 0x7fffff9d, PT ;  /* 0x7fffff9d0500780c */ /* 0x000fe20003f66070 */
[----:B----4-:R-:W-:-:S12]  /*6cc0*/  @P6 BRA `(.L_x_7) ;  /* 0x0000000000c46947 */ /* 0x010fd80003800000 */
[----:B------:R-:W-:Y:S01]  /*6cd0*/  UIADD3 UR5, UPT, UPT, UR10, 0x10000, URZ ;  /* 0x000100000a057890 */ /* 0x000fe2000fffe0ff */
[----:B------:R-:W-:Y:S01]  /*6ce0*/  UMOV UR4, URZ ;  /* 0x000000ff00047c82 */ /* 0x000fe20008000000 */
[----:B------:R-:W-:Y:S02]  /*6cf0*/  UIADD3 UR8, UPT, UPT, UR15, 0x108, URZ ;  /* 0x000001080f087890 */ /* 0x000fe4000fffe0ff */
[----:B------:R-:W-:Y:S02]  /*6d00*/  USHF.R.U32.HI UR5, URZ, 0x4, UR5 ;  /* 0x00000004ff057899 */ /* 0x000fe40008011605 */
[----:B------:R-:W-:Y:S02]  /*6d10*/  UIADD3 UR9, UPT, UPT, UR15, 0x110, URZ ;  /* 0x000001100f097890 */ /* 0x000fe4000fffe0ff */
[----:B------:R-:W-:Y:S02]  /*6d20*/  USGXT.U32 UR6, UR5, 0xe ;  /* 0x0000000e0506789a */ /* 0x000fe40008000000 */
[----:B------:R-:W-:-:S02]  /*6d30*/  UIADD3 UR13, UPT, UPT, UR15, 0x118, URZ ;  /* 0x000001180f0d7890 */ /* 0x000fc4000fffe0ff */
[----:B------:R-:W-:Y:S02]  /*6d40*/  UIADD3 UR28, UP1, UPT, UR6, 0x2, URZ ;  /* 0x00000002061c7890 */ /* 0x000fe4000ff3e0ff */
[----:B------:R-:W-:Y:S02]  /*6d50*/  UIADD3 UR14, UPT, UPT, UR15, 0x80, URZ ;  /* 0x000000800f0e7890 */ /* 0x000fe4000fffe0ff */
[----:B------:R-:W-:Y:S02]  /*6d60*/  UIADD3.X UR29, UPT, UPT, UR4, 0x40004040, URZ, UP1, !UPT ;  /* 0x40004040041d7890 */ /* 0x000fe40008ffe4ff */
[----:B------:R-:W-:Y:S02]  /*6d70*/  UIADD3 UR21, UPT, UPT, UR15, 0x120, URZ ;  /* 0x000001200f157890 */ /* 0x000fe4000fffe0ff */
[----:B------:R-:W-:Y:S02]  /*6d80*/  UIADD3.64 UR16, UPT, UPT, UR28, 0x2, URZ ;  /* 0x000000021c107897 */ /* 0x000fe4000fffe0ff */
[----:B------:R-:W-:-:S02]  /*6d90*/  UIADD3.64 UR22, UPT, UPT, UR28, 0x4, URZ ;  /* 0x000000041c167897 */ /* 0x000fc4000fffe0ff */
[----:B------:R-:W-:Y:S02]  /*6da0*/  UIADD3 UR27, UPT, UPT, UR15, 0x80, URZ ;  /* 0x000000800f1b7890 */ /* 0x000fe4000fffe0ff */
[----:B------:R-:W-:Y:S02]  /*6db0*/  UIADD3 UR24, UPT, UPT, UR15, 0x128, URZ ;  /* 0x000001280f187890 */ /* 0x000fe4000fffe0ff */
[----:B------:R-:W-:Y:S02]  /*6dc0*/  UIADD3 UR42, UPT, UPT, UR15, 0x80, URZ ;  /* 0x000000800f2a7890 */ /* 0x000fe4000fffe0ff */
[----:B------:R-:W-:Y:S01]  /*6dd0*/  UIADD3 UR25, UPT, UPT, UR15, 0x130, URZ ;  /* 0x000001300f197890 */ /* 0x000fe2000fffe0ff */
[----:B------:R-:W-:Y:S01]  /*6de0*/  UMOV UR30, 0x0 ;  /* 0x00000000001e7882 */ /* 0x000fe20000000000 */
[----:B------:R-:W-:Y:S01]  /*6df0*/  UMOV UR31, 0x8200910 ;  /* 0x08200910001f7882 */ /* 0x000fe20000000000 */
[----:B------:R-:W-:Y:S02]  /*6e00*/  UIADD3 UR43, UPT, UPT, UR15, 0x80, URZ ;  /* 0x000000800f2b7890 */ /* 0x000fe4000fffe0ff */
[----:B------:R-:W-:Y:S01]  /*6e10*/  UIADD3 UR26, UPT, UPT, UR15, 0x138, URZ ;  /* 0x000001380f1a7890 */ /* 0x000fe2000fffe0ff */
[----:B------:R-:W-:Y:S01]  /*6e20*/  UMOV UR7, 0x40004040 ;  /* 0x4000404000077882 */ /* 0x000fe20000000000 */
[----:B------:R-:W-:Y:S01]  /*6e30*/  UMOV UR32, 0x0 ;  /* 0x0000000000207882 */ /* 0x000fe20000000000 */
[----:B------:R-:W-:Y:S01]  /*6e40*/  UMOV UR33, 0x8200910 ;  /* 0x0820091000217882 */ /* 0x000fe20000000000 */
[----:B------:R-:W-:Y:S01]  /*6e50*/  UMOV UR34, 0x0 ;  /* 0x0000000000227882 */ /* 0x000fe20000000000 */
[----:B------:R-:W-:Y:S01]  /*6e60*/  UMOV UR35, 0x8200910 ;  /* 0x0820091000237882 */ /* 0x000fe20000000000 */
[----:B------:R1:W-:Y:S01]  /*6e70*/  UTCHMMA tmem[UR20], gdesc[UR6], tmem[UR15], tmem[UR30], idesc[UR31], !UPT ;  /* 0x00ff1e06140079ea */ /* 0x0003e2000f80000f */
[----:B------:R-:W-:Y:S01]  /*6e80*/  UMOV UR36, 0x0 ;  /* 0x0000000000247882 */ /* 0x000fe20000000000 */
[----:B------:R-:W-:Y:S01]  /*6e90*/  UMOV UR37, 0x8200910 ;  /* 0x0820091000257882 */ /* 0x000fe20000000000 */
[----:B------:R1:W-:Y:S01]  /*6ea0*/  UTCHMMA tmem[UR8], gdesc[UR28], tmem[UR15], tmem[UR32], idesc[UR33], UPT ;  /* 0x00ff201c080079ea */ /* 0x0003e2000b80000f */
        /* <DEDUP_REMOVED lines=8> */
[----:B------:R-:W-:Y:S01]  /*6f30*/  UMOV UR4, UR12 ;  /* 0x0000000c00047c82 */ /* 0x000fe20008000000 */
[----:B------:R-:W-:Y:S01]  /*6f40*/  UMOV UR5, URZ ;  /* 0x000000ff00057c82 */ /* 0x000fe20008000000 */
[----:B------:R1:W-:Y:S01]  /*6f50*/  UTCHMMA tmem[UR21], gdesc[UR6], tmem[UR14], tmem[UR38], idesc[UR39], !UPT ;  /* 0x00ff2606150079ea */ /* 0x0003e2000f80000e */
[----:B------:R-:W-:Y:S01]  /*6f60*/  UMOV UR46, 0x0 ;  /* 0x00000000002e7882 */ /* 0x000fe20000000000 */
[----:B------:R-:W-:Y:S01]  /*6f70*/  UMOV UR47, 0x8200910 ;  /* 0x08200910002f7882 */ /* 0x000fe20000000000 */
[----:B------:R1:W-:Y:S01]  /*6f80*/  UTCHMMA tmem[UR24], gdesc[UR28], tmem[UR27], tmem[UR40], idesc[UR41], UPT ;  /* 0x00ff281c180079ea */ /* 0x0003e2000b80001b */
[----:B------:R-:W-:Y:S01]  /*6f90*/  UMOV UR4, UR4 ;  /* 0x0000000400047c82 */ /* 0x000fe20008000000 */
[----:B------:R1:W-:Y:S01]  /*6fa0*/  UTCHMMA tmem[UR25], gdesc[UR16], tmem[UR42], tmem[UR44], idesc[UR45], UPT ;  /* 0x00ff2c10190079ea */ /* 0x0003e2000b80002a */
[----:B------:R1:W-:Y:S01]  /*6fb0*/  UTCHMMA tmem[UR26], gdesc[UR22], tmem[UR43], tmem[UR46], idesc[UR47], UPT ;  /* 0x00ff2e161a0079ea */ /* 0x0003e2000b80002b */
[----:B------:R1:W-:Y:S01]  /*6fc0*/  UTCBAR [UR4], URZ ;  /* 0x000000ff040073e9 */ /* 0x0003e200080000ff */
[----:B------:R-:W-:Y:S01]  /*6fd0*/  NOP ;  /* 0x0000000000007918 */ /* 0x000fe20000000000 */
.L_x_7:
[----:B------:R-:W3:Y:S04]  /*6fe0*/  LDL.LU.64 R144, [R1+0xa0] ;  /* 0x0000a00001907983 */ /* 0x000ee80000300a00 */
[----:B------:R-:W4:Y:S04]  /*6ff0*/  LDL.LU.64 R118, [R1+0x8] ;  /* 0x0000080001767983 */ /* 0x000f280000300a00 */
[----:B------:R-:W5:Y:S04]  /*7000*/  LDL.LU.64 R138, [R1+0x70] ;  /* 0x00007000018a7983 */ /* 0x000f680000300a00 */
[----:B--2---:R-:W2:Y:S04]  /*7010*/  LDL.LU.64 R128, [R1+0x60] ;  /* 0x0000600001807983 */ /* 0x004ea80000300a00 */
[----:B------:R-:W3:Y:S04]  /*7020*/  LDL.LU.64 R146, [R1+0xb0] ;  /* 0x0000b00001927983 */ /* 0x000ee80000300a00 */
[----:B------:R-:W4:Y:S04]  /*7030*/  LDL.LU.64 R140, [R1+0x80] ;  /* 0x00008000018c7983 */ /* 0x000f280000300a00 */
[----:B------:R-:W4:Y:S04]  /*7040*/  LDL.LU.64 R148, [R1+0xc0] ;  /* 0x0000c00001947983 */ /* 0x000f280000300a00 */
[----:B------:R-:W4:Y:S04]  /*7050*/  LDL.LU.64 R116, [R1+0x18] ;  /* 0x0000180001747983 */ /* 0x000f280000300a00 */
[----:B------:R-:W4:Y:S04]  /*7060*/  LDL.LU.64 R120, [R1+0x28] ;  /* 0x0000280001787983 */ /* 0x000f280000300a00 */
[----:B------:R-:W4:Y:S04]  /*7070*/  LDL.LU.64 R122, [R1+0xd0] ;  /* 0x0000d000017a7983 */ /* 0x000f280000300a00 */
[----:B------:R-:W4:Y:S04]  /*7080*/  LDL.LU.64 R150, [R1+0xd8] ;  /* 0x0000d80001967983 */ /* 0x000f280000300a00 */
[----:B------:R-:W5:Y:S04]  /*7090*/  LDL.LU.64 R96, [R1+0x90] ;  /* 0x0000900001607983 */ /* 0x000f680000300a00 */
[----:B------:R-:W5:Y:S04]  /*70a0*/  LDL.LU.64 R98, [R1+0x48] ;  /* 0x0000480001627983 */ /* 0x000f680000300a00 */
[----:B------:R-:W5:Y:S01]  /*70b0*/  LDL.LU.64 R124, [R1+0x38] ;  /* 0x00003800017c7983 */ /* 0x000f620000300a00 */
[----:B------:R-:W-:-:S02]  /*70c0*/  VIADD R5, R136, 0xffffffba ;  /* 0xffffffba88057836 */ /* 0x000fc40000000000 */
[C---:B------:R-:W-:Y:S01]  /*70d0*/  VIADD R70, R136.reuse, 0xffffffa3 ;  /* 0xffffffa388467836 */ /* 0x040fe20000000000 */
[----:B------:R-:W-:Y:S06]  /*70e0*/  BAR.SYNC.DEFER_BLOCKING 0x0 ;  /* 0x0000000000007b1d */ /* 0x000fec0000010000 */
[----:B------:R-:W-:Y:S01]  /*70f0*/  @!PT LDS RZ, [RZ] ;  /* 0x00000000fffff984 */ /* 0x000fe20000000800 */
[----:B------:R-:W-:Y:S01]  /*7100*/  @!PT LDS RZ, [RZ] ;  /* 0x00000000fffff984 */ /* 0x000fe20000000800 */
[----:B------:R-:W-:Y:S01]  /*7110*/  @!PT LDS RZ, [RZ] ;  /* 0x00000000fffff984 */ /* 0x000fe20000000800 */
[----:B------:R1:W-:Y:S04]  /*7120*/  LDGSTS.E [R217], desc[UR18][R6.64], !P5 ;  /* 0x0000000006d97fae */ /* 0x0003e8000e9a1012 */
[----:B------:R1:W-:Y:S04]  /*7130*/  LDGSTS.E [R217+0x200], desc[UR18][R8.64], !P5 ;  /* 0x0020000008d97fae */ /* 0x0003e8000e9a1012 */
[----:B------:R1:W-:Y:S02]  /*7140*/  LDGSTS.E [R217+0x400], desc[UR18][R10.64], !P4 ;  /* 0x004000000ad97fae */ /* 0x0003e4000e1a1012 */
[----:B-1----:R-:W-:Y:S01]  /*7150*/  VIADD R7, R136, 0xffffffbb ;  /* 0xffffffbb88077836 */ /* 0x002fe20000000000 */
[-C--:B------:R-:W-:Y:S01]  /*7160*/  IADD3 R6, P5, PT, R130, R137.reuse, RZ ;  /* 0x0000008982067210 */ /* 0x080fe20007fbe0ff */
[----:B------:R1:W-:Y:S01]  /*7170*/  LDGSTS.E [R217+0x600], desc[UR18][R36.64], !P4 ;  /* 0x0060000024d97fae */ /* 0x0003e2000e1a1012 */
[----:B------:R-:W-:-:S02]  /*7180*/  IADD3 R8, P6, PT, R132, R137, RZ ;  /* 0x0000008984087210 */ /* 0x000fc40007fde0ff */
[----:B------:R-:W-:Y:S01]  /*7190*/  ISETP.GE.U32.AND P4, PT, R7, 0x7fffff9c, PT ;  /* 0x7fffff9c0700780c */ /* 0x000fe20003f86070 */
[--C-:B------:R-:W-:Y:S01]  /*71a0*/  IMAD.X R7, R131, 0x1, R69.reuse, P5 ;  /* 0x0000000183077824 */ /* 0x100fe200028e0645 */
[----:B------:R-:W-:Y:S01]  /*71b0*/  ISETP.GE.U32.AND P5, PT, R5, 0x7fffff9b, PT ;  /* 0x7fffff9b0500780c */ /* 0x000fe20003fa6070 */
[----:B------:R1:W-:Y:S01]  /*71c0*/  LDGSTS.E [R217+0x800], desc[UR18][R12.64], !P2 ;  /* 0x008000000cd97fae */ /* 0x0003e2000d1a1012 */
[C---:B------:R-:W-:Y:S02]  /*71d0*/  VIADD R11, R136.reuse, 0xffffffb9 ;  /* 0xffffffb9880b7836 */ /* 0x040fe40000000000 */
[C---:B------:R-:W-:Y:S01]  /*71e0*/  VIADD R5, R136.reuse, 0xffffffb8 ;  /* 0xffffffb888057836 */ /* 0x040fe20000000000 */
[----:B------:R1:W-:Y:S01]  /*71f0*/  LDGSTS.E [R217+0xa00], desc[UR18][R40.64], !P2 ;  /* 0x00a0000028d97fae */ /* 0x0003e2000d1a1012 */
[----:B------:R-:W-:Y:S01]  /*7200*/  IMAD.X R9, R133, 0x1, R69, P6 ;  /* 0x0000000185097824 */ /* 0x000fe200030e0645 */
[----:B------:R-:W-:Y:S01]  /*7210*/  ISETP.GE.U32.AND P2, PT, R11, 0x7fffff9a, PT ;  /* 0x7fffff9a0b00780c */ /* 0x000fe20003f46070 */
[----:B-1----:R-:W-:Y:S01]  /*7220*/  VIADD R36, R136, 0xffffffac ;  /* 0xffffffac88247836 */ /* 0x002fe20000000000 */
[----:B------:R1:W-:Y:S04]  /*7230*/  LDGSTS.E [R217+0xc00], desc[UR18][R14.64], !P3 ;  /* 0x00c000000ed97fae */ /* 0x0003e8000d9a1012 */
[----:B------:R-:W-:Y:S01]  /*7240*/  LDGSTS.E [R217+0xe00], desc[UR18][R42.64], !P3 ;  /* 0x00e000002ad97fae */ /* 0x000fe2000d9a1012 */
[----:B------:R-:W-:-:S02]  /*7250*/  IADD3 R10, P3, PT, R134, R137, RZ ;  /* 0x00000089860a7210 */ /* 0x000fc40007f7e0ff */
[-C--:B------:R-:W-:Y:S01]  /*7260*/  IADD3 R12, P6, PT, R168, R137.reuse, RZ ;  /* 0x00000089a80c7210 */ /* 0x080fe20007fde0ff */
[----:B------:R1:W-:Y:S01]  /*7270*/  LDGSTS.E [R217+0x1000], desc[UR18][R16.64], !P4 ;  /* 0x0100000010d97fae */ /* 0x0003e2000e1a1012 */
[C---:B------:R-:W-:Y:S02]  /*7280*/  VIADD R41, R136.reuse, 0xffffffa8 ;  /* 0xffffffa888297836 */ /* 0x040fe40000000000 */
[--C-:B------:R-:W-:Y:S01]  /*7290*/  IMAD.X R11, R135, 0x1, R69.reuse, P3 ;  /* 0x00000001870b7824 */ /* 0x100fe200018e0645 */
[----:B------:R-:W-:Y:S01]  /*72a0*/  LDGSTS.E [R217+0x1200], desc[UR18][R44.64], !P4 ;  /* 0x012000002cd97fae */ /* 0x000fe2000e1a1012 */
[C---:B-1----:R-:W-:Y:S01]  /*72b0*/  VIADD R15, R136.reuse, 0xffffffb7 ;  /* 0xffffffb7880f7836 */ /* 0x042fe20000000000 */
[----:B------:R-:W-:Y:S01]  /*72c0*/  ISETP.GE.U32.AND P3, PT, R5, 0x7fffff99, PT ;  /* 0x7fffff990500780c */ /* 0x000fe20003f66070 */
[----:B------:R-:W-:Y:S01]  /*72d0*/  VIADD R5, R136, 0xffffffb6 ;  /* 0xffffffb688057836 */ /* 0x000fe20000000000 */
[-C--:B------:R-:W-:Y:S01]  /*72e0*/  IADD3 R14, P4, PT, R170, R137.reuse, RZ ;  /* 0x00000089aa0e7210 */ /* 0x080fe20007f9e0ff */
[----:B------:R1:W-:Y:S01]  /*72f0*/  LDGSTS.E [R217+0x1400], desc[UR18][R18.64], !P5 ;  /* 0x0140000012d97fae */ /* 0x0003e2000e9a1012 */
[----:B------:R-:W-:Y:S01]  /*7300*/  IMAD.X R13, R169, 0x1, R69, P6 ;  /* 0x00000001a90d7824 */ /* 0x000fe200030e0645 */
[----:B------:R-:W-:-:S02]  /*7310*/  IADD3 R16, P6, PT, R172, R137, RZ ;  /* 0x00000089ac107210 */ /* 0x000fc40007fde0ff */
[----:B------:R1:W-:Y:S01]  /*7320*/  LDGSTS.E [R217+0x1600], desc[UR18][R48.64], !P5 ;  /* 0x0160000030d97fae */ /* 0x0003e2000e9a1012 */
[----:B------:R-:W-:Y:S01]  /*7330*/  ISETP.GE.U32.AND P5, PT, R15, 0x7fffff98, PT ;  /* 0x7fffff980f00780c */ /* 0x000fe20003fa6070 */
[--C-:B------:R-:W-:Y:S01]  /*7340*/  IMAD.X R15, R171, 0x1, R69.reuse, P4 ;  /* 0x00000001ab0f7824 */ /* 0x100fe200020e0645 */
[----:B------:R-:W-:Y:S01]  /*7350*/  ISETP.GE.U32.AND P4, PT, R5, 0x7fffff97, PT ;  /* 0x7fffff970500780c */ /* 0x000fe20003f86070 */
[----:B------:R1:W-:Y:S01]  /*7360*/  LDGSTS.E [R217+0x1800], desc[UR18][R20.64], !P2 ;  /* 0x0180000014d97fae */ /* 0x0003e2000d1a1012 */
[----:B------:R-:W-:Y:S02]  /*7370*/  IMAD.X R17, R173, 0x1, R69, P6 ;  /* 0x00000001ad117824 */ /* 0x000fe400030e0645 */
[C---:B------:R-:W-:Y:S01]  /*7380*/  VIADD R5, R136.reuse, 0xffffffb4 ;  /* 0xffffffb488057836 */ /* 0x040fe20000000000 */
[----:B------:R-:W-:Y:S01]  /*7390*/  LDGSTS.E [R217+0x1a00], desc[UR18][R50.64], !P2 ;  /* 0x01a0000032d97fae */ /* 0x000fe2000d1a1012 */
[C---:B-1----:R-:W-:Y:S02]  /*73a0*/  VIADD R19, R136.reuse, 0xffffffb5 ;  /* 0xffffffb588137836 */ /* 0x042fe40000000000 */
[C---:B------:R-:W-:Y:S01]  /*73b0*/  VIADD R45, R136.reuse, 0xffffffaa ;  /* 0xffffffaa882d7836 */ /* 0x040fe20000000000 */
[----:B------:R1:W-:Y:S01]  /*73c0*/  LDGSTS.E [R217+0x1c00], desc[UR18][R22.64], !P3 ;  /* 0x01c0000016d97fae */ /* 0x0003e2000d9a1012 */
[----:B------:R-:W-:-:S02]  /*73d0*/  IADD3 R49, PT, PT, R136, -0x55, RZ ;  /* 0xffffffab88317810 */ /* 0x000fc40007ffe0ff */
[----:B------:R-:W-:Y:S01]  /*73e0*/  ISETP.GE.U32.AND P6, PT, R19, 0x7fffff96, PT ;  /* 0x7fffff961300780c */ /* 0x000fe20003fc6070 */
[----:B------:R-:W-:Y:S01]  /*73f0*/  LDGSTS.E [R217+0x1e00], desc[UR18][R52.64], !P3 ;  /* 0x01e0000034d97fae */ /* 0x000fe2000d9a1012 */
[-C--:B------:R-:W-:Y:S02]  /*7400*/  IADD3 R18, P3, PT, R174, R137.reuse, RZ ;  /* 0x00000089ae127210 */ /* 0x080fe40007f7e0ff */
[----:B------:R-:W-:Y:S01]  /*7410*/  IADD3 R20, P2, PT, R176, R137, RZ ;  /* 0x00000089b0147210 */ /* 0x000fe20007f5e0ff */
[----:B------:R1:W-:Y:S02]  /*7420*/  LDGSTS.E [R217+0x2000], desc[UR18][R24.64], !P5 ;  /* 0x0200000018d97fae */ /* 0x0003e4000e9a1012 */
[----:B------:R-:W-:Y:S01]  /*7430*/  IMAD.X R19, R175, 0x1, R69, P3 ;  /* 0x00000001af137824 */ /* 0x000fe200018e0645 */
[----:B------:R-:W-:Y:S01]  /*7440*/  ISETP.GE.U32.AND P3, PT, R5, 0x7fffff95, PT ;  /* 0x7fffff950500780c */ /* 0x000fe20003f66070 */
[----:B------:R1:W-:Y:S01]  /*7450*/  LDGSTS.E [R217+0x2200], desc[UR18][R56.64], !P5 ;  /* 0x0220000038d97fae */ /* 0x0003e2000e9a1012 */
[----:B------:R-:W-:Y:S01]  /*7460*/  VIADD R5, R136, 0xffffffb3 ;  /* 0xffffffb388057836 */ /* 0x000fe20000000000 */
[----:B------:R-:W-:-:S02]  /*7470*/  IADD3.X R21, PT, PT, R177, R69, RZ, P2, !PT ;  /* 0x00000045b1157210 */ /* 0x000fc400017fe4ff */
[----:B------:R1:W-:Y:S02]  /*7480*/  LDGSTS.E [R217+0x2400], desc[UR18][R26.64], !P4 ;  /* 0x024000001ad97fae */ /* 0x0003e4000e1a1012 */
[----:B------:R-:W-:Y:S01]  /*7490*/  ISETP.GE.U32.AND P2, PT, R5, 0x7fffff94, PT ;  /* 0x7fffff940500780c */ /* 0x000fe20003f46070 */
[----:B------:R-:W-:Y:S01]  /*74a0*/  VIADD R5, R136, 0xffffffad ;  /* 0xffffffad88057836 */ /* 0x000fe20000000000 */
[----:B------:R-:W-:Y:S01]  /*74b0*/  LDGSTS.E [R217+0x2600], desc[UR18][R58.64], !P4 ;  /* 0x026000003ad97fae */ /* 0x000fe2000e1a1012 */
[-C--:B-1----:R-:W-:Y:S02]  /*74c0*/  IADD3 R22, P4, PT, R178, R137.reuse, RZ ;  /* 0x00000089b2167210 */ /* 0x082fe40007f9e0ff */
[-C--:B------:R-:W-:Y:S01]  /*74d0*/  IADD3 R24, P5, PT, R180, R137.reuse, RZ ;  /* 0x00000089b4187210 */ /* 0x080fe20007fbe0ff */
[----:B------:R1:W-:Y:S01]  /*74e0*/  LDGSTS.E [R217+0x2800], desc[UR18][R32.64], !P6 ;  /* 0x0280000020d97fae */ /* 0x0003e2000f1a1012 */
[----:B------:R-:W-:Y:S02]  /*74f0*/  VIADD R57, R136, 0xffffffa6 ;  /* 0xffffffa688397836 */ /* 0x000fe40000000000 */
[--C-:B------:R-:W-:Y:S01]  /*7500*/  IMAD.X R23, R179, 0x1, R69.reuse, P4 ;  /* 0x00000001b3177824 */ /* 0x100fe200020e0645 */
[----:B------:R-:W-:Y:S01]  /*7510*/  ISETP.GE.U32.AND P4, PT, R36, 0x7fffff8d, PT ;  /* 0x7fffff8d2400780c */ /* 0x000fe20003f86070 */
[--C-:B------:R-:W-:Y:S01]  /*7520*/  IMAD.X R25, R181, 0x1, R69.reuse, P5 ;  /* 0x00000001b5197824 */ /* 0x100fe200028e0645 */
[-C--:B------:R-:W-:Y:S01]  /*7530*/  IADD3 R26, P5, PT, R182, R137.reuse, RZ ;  /* 0x00000089b61a7210 */ /* 0x080fe20007fbe0ff */
[----:B------:R-:W-:Y:S01]  /*7540*/  VIADD R36, R136, 0xffffffae ;  /* 0xffffffae88247836 */ /* 0x000fe20000000000 */
[----:B------:R-:W-:Y:S01]  /*7550*/  SEL R101, RZ, 0x1, P4 ;  /* 0x00000001ff657807 */ /* 0x000fe20002000000 */
[----:B------:R-:W-:Y:S01]  /*7560*/  LDGSTS.E [R217+0x2a00], desc[UR18][R64.64], !P6 ;  /* 0x02a0000040d97fae */ /* 0x000fe2000f1a1012 */
[----:B------:R-:W-:Y:S01]  /*7570*/  ISETP.GE.U32.AND P6, PT, R5, 0x7fffff8e, PT ;  /* 0x7fffff8e0500780c */ /* 0x000fe20003fc6070 */
[--C-:B------:R-:W-:Y:S01]  /*7580*/  IMAD.X R27, R183, 0x1, R69.reuse, P5 ;  /* 0x00000001b71b7824 */ /* 0x100fe200028e0645 */
[-C--:B-1----:R-:W-:Y:S01]  /*7590*/  IADD3 R32, P4, PT, R184, R137.reuse, RZ ;  /* 0x00000089b8207210 */ /* 0x082fe20007f9e0ff */
[----:B------:R-:W-:Y:S01]  /*75a0*/  VIADD R5, R136, 0xffffffaf ;  /* 0xffffffaf88057836 */ /* 0x000fe20000000000 */
[----:B------:R-:W-:Y:S01]  /*75b0*/  ISETP.GE.U32.AND P5, PT, R36, 0x7fffff8f, PT ;  /* 0x7fffff8f2400780c */ /* 0x000fe20003fa6070 */
[----:B------:R-:W-:Y:S01]  /*75c0*/  VIADD R59, R136, 0xffffffa7 ;  /* 0xffffffa7883b7836 */ /* 0x000fe20000000000 */
[----:B------:R-:W-:Y:S01]  /*75d0*/  SEL R102, RZ, 0x1fffe, P6 ;  /* 0x0001fffeff667807 */ /* 0x000fe20003000000 */
[--C-:B------:R-:W-:Y:S01]  /*75e0*/  IMAD.X R33, R185, 0x1, R69.reuse, P4 ;  /* 0x00000001b9217824 */ /* 0x100fe200020e0645 */
[-C--:B------:R-:W-:Y:S01]  /*75f0*/  IADD3 R36, P4, PT, R186, R137.reuse, RZ ;  /* 0x00000089ba247210 */ /* 0x080fe20007f9e0ff */
[----:B------:R-:W-:Y:S01]  /*7600*/  LDGSTS.E [R217+0x2c00], desc[UR18][R28.64], !P3 ;  /* 0x02c000001cd97fae */ /* 0x000fe2000d9a1012 */
[----:B------:R-:W-:Y:S01]  /*7610*/  SEL R103, RZ, 0x4, P5 ;  /* 0x00000004ff677807 */ /* 0x000fe20002800000 */
[----:B------:R-:W-:Y:S01]  /*7620*/  IMAD.IADD R102, R101, 0x1, R102 ;  /* 0x0000000165667824 */ /* 0x000fe200078e0266 */
[-C--:B------:R-:W-:Y:S01]  /*7630*/  IADD3 R40, P5, PT, R188, R137.reuse, RZ ;  /* 0x00000089bc287210 */ /* 0x080fe20007fbe0ff */
[--C-:B------:R-:W-:Y:S01]  /*7640*/  IMAD.X R37, R187, 0x1, R69.reuse, P4 ;  /* 0x00000001bb257824 */ /* 0x100fe200020e0645 */
[----:B------:R-:W-:Y:S01]  /*7650*/  ISETP.GE.U32.AND P4, PT, R41, 0x7fffff89, PT ;  /* 0x7fffff892900780c */ /* 0x000fe20003f86070 */
[----:B------:R1:W-:Y:S01]  /*7660*/  LDGSTS.E [R217+0x2e00], desc[UR18][R60.64], !P3 ;  /* 0x02e000003cd97fae */ /* 0x0003e2000d9a1012 */
[----:B------:R-:W-:Y:S01]  /*7670*/  ISETP.GE.U32.AND P6, PT, R5, 0x7fffff90, PT ;  /* 0x7fffff900500780c */ /* 0x000fe20003fc6070 */
[--C-:B------:R-:W-:Y:S01]  /*7680*/  IMAD.X R41, R189, 0x1, R69.reuse, P5 ;  /* 0x00000001bd297824 */ /* 0x100fe200028e0645 */
[-C--:B------:R-:W-:Y:S01]  /*7690*/  IADD3 R42, P5, PT, R190, R137.reuse, RZ ;  /* 0x00000089be2a7210 */ /* 0x080fe20007fbe0ff */
[----:B------:R-:W-:Y:S01]  /*76a0*/  VIADD R5, R136, 0xffffffa9 ;  /* 0xffffffa988057836 */ /* 0x000fe20000000000 */
[----:B------:R-:W-:Y:S01]  /*76b0*/  SEL R105, RZ, 0x1, P4 ;  /* 0x00000001ff697807 */ /* 0x000fe20002000000 */
[----:B------:R-:W-:Y:S01]  /*76c0*/  LDGSTS.E [R217+0x3000], desc[UR18][R30.64], !P2 ;  /* 0x030000001ed97fae */ /* 0x000fe2000d1a1012 */
[-C--:B------:R-:W-:Y:S01]  /*76d0*/  IADD3 R44, P4, PT, R192, R137.reuse, RZ ;  /* 0x00000089c02c7210 */ /* 0x080fe20007f9e0ff */
[--C-:B------:R-:W-:Y:S01]  /*76e0*/  IMAD.X R43, R191, 0x1, R69.reuse, P5 ;  /* 0x00000001bf2b7824 */ /* 0x100fe200028e0645 */
[----:B------:R-:W-:Y:S01]  /*76f0*/  ISETP.GE.U32.AND P5, PT, R45, 0x7fffff8b, PT ;  /* 0x7fffff8b2d00780c */ /* 0x000fe20003fa6070 */
[----:B------:R2:W-:Y:S01]  /*7700*/  LDGSTS.E [R217+0x3200], desc[UR18][R62.64], !P2 ;  /* 0x032000003ed97fae */ /* 0x0005e2000d1a1012 */
[----:B------:R-:W-:Y:S01]  /*7710*/  SEL R104, RZ, 0x7fff8, P6 ;  /* 0x0007fff8ff687807 */ /* 0x000fe20003000000 */
[----:B------:R-:W-:Y:S01]  /*7720*/  IMAD.X R45, R193, 0x1, R69, P4 ;  /* 0x00000001c12d7824 */ /* 0x000fe200020e0645 */
[----:B------:R-:W-:Y:S01]  /*7730*/  ISETP.GE.U32.AND P6, PT, R5, 0x7fffff8a, PT ;  /* 0x7fffff8a0500780c */ /* 0x000fe20003fc6070 */
[C---:B------:R-:W-:Y:S01]  /*7740*/  VIADD R5, R136.reuse, 0xffffffa4 ;  /* 0xffffffa488057836 */ /* 0x040fe20000000000 */
[----:B------:R-:W-:Y:S01]  /*7750*/  SEL R106, RZ, 0x4, P5 ;  /* 0x00000004ff6a7807 */ /* 0x000fe20002800000 */
[----:B-1----:R-:W-:Y:S01]  /*7760*/  VIADD R61, R136, 0xffffffb0 ;  /* 0xffffffb0883d7836 */ /* 0x002fe20000000000 */
[----:B------:R-:W-:-:S02]  /*7770*/  IADD3 R48, P4, PT, R194, R137, RZ ;  /* 0x00000089c2307210 */ /* 0x000fc40007f9e0ff */
[-C--:B------:R-:W-:Y:S02]  /*7780*/  IADD3 R50, P5, PT, R196, R137.reuse, RZ ;  /* 0x00000089c4327210 */ /* 0x080fe40007fbe0ff */
[----:B------:R-:W-:Y:S02]  /*7790*/  SEL R107, RZ, 0x1fffe, P6 ;  /* 0x0001fffeff6b7807 */ /* 0x000fe40003000000 */
[----:B------:R-:W-:Y:S01]  /*77a0*/  ISETP.GE.U32.AND P6, PT, R49, 0x7fffff8c, PT ;  /* 0x7fffff8c3100780c */ /* 0x000fe20003fc6070 */
[--C-:B------:R-:W-:Y:S01]  /*77b0*/  IMAD.X R49, R195, 0x1, R69.reuse, P4 ;  /* 0x00000001c3317824 */ /* 0x100fe200020e0645 */
[----:B------:R-:W-:Y:S01]  /*77c0*/  ISETP.GE.U32.AND P4, PT, R5, 0x7fffff85, PT ;  /* 0x7fffff850500780c */ /* 0x000fe20003f86070 */
[----:B------:R-:W-:Y:S01]  /*77d0*/  IMAD.X R51, R197, 0x1, R69, P5 ;  /* 0x00000001c5337824 */ /* 0x000fe200028e0645 */
[----:B------:R-:W-:Y:S01]  /*77e0*/  IADD3 R52, P5, PT, R206, R137, RZ ;  /* 0x00000089ce347210 */ /* 0x000fe20007fbe0ff */
[C---:B------:R-:W-:Y:S01]  /*77f0*/  VIADD R5, R136.reuse, 0xffffffa5 ;  /* 0xffffffa588057836 */ /* 0x040fe20000000000 */
[----:B------:R-:W-:Y:S01]  /*7800*/  SEL R109, RZ, 0x1, P4 ;  /* 0x00000001ff6d7807 */ /* 0x000fe20002000000 */
[----:B------:R-:W-:Y:S01]  /*7810*/  IMAD.IADD R105, R105, 0x1, R107 ;  /* 0x0000000169697824 */ /* 0x000fe200078e026b */
[----:B------:R-:W-:Y:S01]  /*7820*/  SEL R108, RZ, 0x7fff8, P6 ;  /* 0x0007fff8ff6c7807 */ /* 0x000fe20003000000 */
[----:B------:R-:W-:Y:S01]  /*7830*/  IMAD.X R53, R207, 0x1, R69, P5 ;  /* 0x00000001cf357824 */ /* 0x000fe200028e0645 */
[----:B------:R-:W-:Y:S01]  /*7840*/  ISETP.GE.U32.AND P4, PT, R5, 0x7fffff86, PT ;  /* 0x7fffff860500780c */ /* 0x000fe20003f86070 */
[----:B------:R-:W-:Y:S01]  /*7850*/  VIADD R5, R136, 0xffffffa1 ;  /* 0xffffffa188057836 */ /* 0x000fe20000000000 */
[----:B------:R-:W-:-:S02]  /*7860*/  ISETP.GE.U32.AND P5, PT, R57, 0x7fffff87, PT ;  /* 0x7fffff873900780c */ /* 0x000fc40003fa6070 */
[-C--:B------:R-:W-:Y:S02]  /*7870*/  IADD3 R56, P6, PT, R200, R137.reuse, RZ ;  /* 0x00000089c8387210 */ /* 0x080fe40007fde0ff */
[----:B------:R-:W-:Y:S02]  /*7880*/  SEL R111, RZ, 0x1fffe, P4 ;  /* 0x0001fffeff6f7807 */ /* 0x000fe40002000000 */
[----:B------:R-:W-:Y:S01]  /*7890*/  SEL R110, RZ, 0x4, P5 ;  /* 0x00000004ff6e7807 */ /* 0x000fe20002800000 */
[----:B------:R-:W-:Y:S01]  /*78a0*/  IMAD.X R57, R201, 0x1, R69, P6 ;  /* 0x00000001c9397824 */ /* 0x000fe200030e0645 */
[-C--:B------:R-:W-:Y:S01]  /*78b0*/  IADD3 R58, P4, PT, R208, R137.reuse, RZ ;  /* 0x00000089d03a7210 */ /* 0x080fe20007f9e0ff */
[----:B------:R-:W-:Y:S01]  /*78c0*/  IMAD.IADD R109, R109, 0x1, R111 ;  /* 0x000000016d6d7824 */ /* 0x000fe200078e026f */
[----:B------:R-:W-:Y:S02]  /*78d0*/  ISETP.GE.U32.AND P5, PT, R59, 0x7fffff88, PT ;  /* 0x7fffff883b00780c */ /* 0x000fe40003fa6070 */
[----:B------:R-:W-:Y:S01]  /*78e0*/  IADD3 R64, P6, PT, R202, R137, RZ ;  /* 0x00000089ca407210 */ /* 0x000fe20007fde0ff */
[----:B------:R-:W-:Y:S01]  /*78f0*/  IMAD.X R59, R209, 0x1, R69, P4 ;  /* 0x00000001d13b7824 */ /* 0x000fe200020e0645 */
[----:B------:R-:W-:-:S02]  /*7900*/  SEL R112, RZ, 0x7fff8, P5 ;  /* 0x0007fff8ff707807 */ /* 0x000fc40002800000 */
[-C--:B------:R-:W-:Y:S01]  /*7910*/  IADD3 R90, P5, PT, R210, R137.reuse, RZ ;  /* 0x00000089d25a7210 */ /* 0x080fe20007fbe0ff */
[--C-:B------:R-:W-:Y:S01]  /*7920*/  IMAD.X R65, R203, 0x1, R69.reuse, P6 ;  /* 0x00000001cb417824 */ /* 0x100fe200030e0645 */
[----:B------:R-:W-:Y:S01]  /*7930*/  ISETP.GE.U32.AND P4, PT, R5, 0x7fffff82, PT ;  /* 0x7fffff820500780c */ /* 0x000fe20003f86070 */
[----:B------:R-:W-:Y:S01]  /*7940*/  VIADD R5, R136, 0xffffffa2 ;  /* 0xffffffa288057836 */ /* 0x000fe20000000000 */
[----:B------:R-:W-:Y:S01]  /*7950*/  IADD3 R92, P6, PT, R204, R137, RZ ;  /* 0x00000089cc5c7210 */ /* 0x000fe20007fde0ff */
[--C-:B------:R-:W-:Y:S01]  /*7960*/  IMAD.X R91, R211, 0x1, R69.reuse, P5 ;  /* 0x00000001d35b7824 */ /* 0x100fe200028e0645 */
[----:B------:R-:W-:Y:S02]  /*7970*/  SEL R113, RZ, 0x1fffe, P4 ;  /* 0x0001fffeff717807 */ /* 0x000fe40002000000 */
[----:B------:R-:W-:Y:S01]  /*7980*/  ISETP.GE.U32.AND P5, PT, R70, 0x7fffff84, PT ;  /* 0x7fffff844600780c */ /* 0x000fe20003fa6070 */
[----:B------:R-:W-:Y:S01]  /*7990*/  IMAD.SHL.U32 R70, R73, 0x4, RZ ;  /* 0x0000000449467824 */ /* 0x000fe200078e00ff */
[----:B------:R-:W-:Y:S01]  /*79a0*/  ISETP.GE.U32.AND P4, PT, R5, 0x7fffff83, PT ;  /* 0x7fffff830500780c */ /* 0x000fe20003f86070 */
[----:B------:R-:W-:Y:S01]  /*79b0*/  IMAD.X R93, R205, 0x1, R69, P6 ;  /* 0x00000001cd5d7824 */ /* 0x000fe200030e0645 */
[----:B------:R-:W-:-:S02]  /*79c0*/  SHF.R.S32.HI R5, RZ, 0x1f, R73 ;  /* 0x0000001fff057819 */ /* 0x000fc40000011449 */
[----:B------:R-:W-:Y:S02]  /*79d0*/  SEL R114, RZ, 0x4, P4 ;  /* 0x00000004ff727807 */ /* 0x000fe40002000000 */
[----:B------:R-:W-:Y:S02]  /*79e0*/  SHF.L.U64.HI R71, R73, 0x2, R5 ;  /* 0x0000000249477819 */ /* 0x000fe40000010205 */
[----:B------:R-:W-:Y:S02]  /*79f0*/  SEL R115, RZ, 0x7fff8, P5 ;  /* 0x0007fff8ff737807 */ /* 0x000fe40002800000 */
[----:B------:R-:W-:Y:S02]  /*7a00*/  LOP3.LUT R105, R105, 0x3, RZ, 0xc0, !PT ;  /* 0x0000000369697812 */ /* 0x000fe400078ec0ff */
[----:B------:R-:W-:Y:S02]  /*7a10*/  LOP3.LUT R109, R109, 0x3, RZ, 0xc0, !PT ;  /* 0x000000036d6d7812 */ /* 0x000fe400078ec0ff */
[----:B------:R-:W-:-:S02]  /*7a20*/  IADD3 R106, PT, PT, R105, R108, R106 ;  /* 0x0000006c696a7210 */ /* 0x000fc40007ffe06a */
[----:B------:R-:W-:-:S03]  /*7a30*/  IADD3 R109, PT, PT, R109, R112, R110 ;  /* 0x000000706d6d7210 */ /* 0x000fc60007ffe06e */
[----:B------:R-:W-:Y:S02]  /*7a40*/  IMAD.SHL.U32 R110, R106, 0x100, RZ ;  /* 0x000001006a6e7824 */ /* 0x000fe400078e00ff */
[----:B------:R-:W-:-:S05]  /*7a50*/  VIADD R106, R136, 0xffffffb1 ;  /* 0xffffffb1886a7836 */ /* 0x000fca0000000000 */
[----:B------:R-:W-:Y:S02]  /*7a60*/  ISETP.GE.U32.AND P3, PT, R106, 0x7fffff92, PT ;  /* 0x7fffff926a00780c */ /* 0x000fe40003f66070 */
[-C--:B--2---:R-:W-:Y:S02]  /*7a70*/  IADD3 R60, P2, PT, R128, R70.reuse, RZ ;  /* 0x00000046803c7210 */ /* 0x084fe40007f5e0ff */
[----:B---3--:R-:W-:-:S05]  /*7a80*/  IADD3 R100, P5, PT, R146, R70, RZ ;  /* 0x0000004692647210 */ /* 0x008fca0007fbe0ff */
[----:B------:R-:W-:Y:S01]  /*7a90*/  IMAD.X R101, R147, 0x1, R71, P5 ;  /* 0x0000000193657824 */ /* 0x000fe200028e0647 */
[----:B----4-:R-:W-:Y:S01]  /*7aa0*/  IADD3 R94, P4, PT, R150, R137, RZ ;  /* 0x00000089965e7210 */ /* 0x010fe20007f9e0ff */
[----:B-----5:R-:W-:Y:S01]  /*7ab0*/  IMAD.MOV.U32 R142, RZ, RZ, R96 ;  /* 0x000000ffff8e7224 */ /* 0x020fe200078e0060 */
[----:B------:R-:W-:Y:S01]  /*7ac0*/  IADD3 R96, P6, PT, R122, R70, RZ ;  /* 0x000000467a607210 */ /* 0x000fe20007fde0ff */
[----:B------:R-:W-:Y:S02]  /*7ad0*/  IMAD.MOV.U32 R143, RZ, RZ, R97 ;  /* 0x000000ffff8f7224 */ /* 0x000fe400078e0061 */
[----:B------:R-:W-:Y:S01]  /*7ae0*/  IMAD.MOV.U32 R127, RZ, RZ, R99 ;  /* 0x000000ffff7f7224 */ /* 0x000fe200078e0063 */
[----:B------:R-:W-:Y:S01]  /*7af0*/  MOV R126, R98 ;  /* 0x00000062007e7202 */ /* 0x000fe20000000f00 */
[----:B------:R-:W-:Y:S02]  /*7b00*/  IMAD.X R97, R123, 0x1, R71, P6 ;  /* 0x000000017b617824 */ /* 0x000fe400030e0647 */
[----:B------:R-:W-:-:S02]  /*7b10*/  VIADD R99, R136, 0xffffffb2 ;  /* 0xffffffb288637836 */ /* 0x000fc40000000000 */
[----:B------:R-:W-:Y:S01]  /*7b20*/  IMAD.X R95, R151, 0x1, R69, P4 ;  /* 0x00000001975f7824 */ /* 0x000fe200020e0645 */
[----:B------:R-:W-:Y:S01]  /*7b30*/  IADD3 R98, P4, PT, R148, R70, RZ ;  /* 0x0000004694627210 */ /* 0x000fe20007f9e0ff */
[----:B------:R-:W-:Y:S01]  /*7b40*/  IMAD.MOV.U32 R123, RZ, RZ, R121 ;  /* 0x000000ffff7b7224 */ /* 0x000fe200078e0079 */
[----:B------:R-:W-:Y:S01]  /*7b50*/  ISETP.GE.U32.AND P6, PT, R99, 0x7fffff93, PT ;  /* 0x7fffff936300780c */ /* 0x000fe20003fc6070 */
[----:B------:R-:W-:Y:S02]  /*7b60*/  IMAD.MOV.U32 R121, RZ, RZ, R117 ;  /* 0x000000ffff797224 */ /* 0x000fe400078e0075 */
[----:B------:R-:W-:Y:S02]  /*7b70*/  VIADD R117, R136, 0xffffffa0 ;  /* 0xffffffa088757836 */ /* 0x000fe40000000000 */
[----:B------:R-:W-:Y:S02]  /*7b80*/  IMAD.X R99, R149, 0x1, R71, P4 ;  /* 0x0000000195637824 */ /* 0x000fe400020e0647 */
[----:B------:R-:W-:Y:S01]  /*7b90*/  IMAD.MOV.U32 R122, RZ, RZ, R120 ;  /* 0x000000ffff7a7224 */ /* 0x000fe200078e0078 */
[----:B------:R-:W-:Y:S01]  /*7ba0*/  ISETP.GE.U32.AND P4, PT, R117, 0x7fffff81, PT ;  /* 0x7fffff817500780c */ /* 0x000fe20003f86070 */
[----:B------:R-:W-:Y:S01]  /*7bb0*/  IMAD.MOV.U32 R120, RZ, RZ, R116 ;  /* 0x000000ffff787224 */ /* 0x000fe200078e0074 */
[----:B------:R-:W-:-:S02]  /*7bc0*/  LOP3.LUT R116, R102, 0x3, RZ, 0xc0, !PT ;  /* 0x0000000366747812 */ /* 0x000fc400078ec0ff */
[----:B------:R-:W-:Y:S01]  /*7bd0*/  SEL R107, RZ, 0x1, P4 ;  /* 0x00000001ff6b7807 */ /* 0x000fe20002000000 */
[----:B------:R1:W-:Y:S01]  /*7be0*/  LDGSTS.E [R217+0x3400], desc[UR18][R34.64], !P6 ;  /* 0x0340000022d97fae */ /* 0x0003e2000f1a1012 */
[----:B------:R-:W-:Y:S02]  /*7bf0*/  IADD3 R102, P5, PT, R144, R70, RZ ;  /* 0x0000004690667210 */ /* 0x000fe40007fbe0ff */
[----:B------:R-:W-:Y:S01]  /*7c00*/  IADD3 R107, PT, PT, R107, R113, RZ ;  /* 0x000000716b6b7210 */ /* 0x000fe20007ffe0ff */
[----:B------:R-:W-:Y:S01]  /*7c10*/  LDGSTS.E [R217+0x3600], desc[UR18][R74.64], !P6 ;  /* 0x036000004ad97fae */ /* 0x000fe2000f1a1012 */
[----:B------:R-:W-:Y:S01]  /*7c20*/  IADD3 R116, PT, PT, R116, R104, R103 ;  /* 0x0000006874747210 */ /* 0x000fe20007ffe067 */
[----:B------:R-:W-:Y:S01]  /*7c30*/  IMAD.X R103, R145, 0x1, R71, P5 ;  /* 0x0000000191677824 */ /* 0x000fe200028e0647 */
[----:B------:R-:W-:Y:S01]  /*7c40*/  LOP3.LUT R107, R107, 0x3, RZ, 0xc0, !PT ;  /* 0x000000036b6b7812 */ /* 0x000fe200078ec0ff */
[----:B------:R2:W-:Y:S01]  /*7c50*/  LDGSTS.E [R217+0x3800], desc[UR18][R38.64], !P3 ;  /* 0x0380000026d97fae */ /* 0x0005e2000d9a1012 */
[----:B------:R-:W-:-:S02]  /*7c60*/  IADD3 R104, P5, PT, R142, R70, RZ ;  /* 0x000000468e687210 */ /* 0x000fc40007fbe0ff */
[----:B------:R-:W-:Y:S01]  /*7c70*/  IADD3 R107, PT, PT, R107, R115, R114 ;  /* 0x000000736b6b7210 */ /* 0x000fe20007ffe072 */
[----:B------:R-:W-:Y:S01]  /*7c80*/  LDGSTS.E [R217+0x3a00], desc[UR18][R76.64], !P3 ;  /* 0x03a000004cd97fae */ /* 0x000fe2000d9a1012 */
[-C--:B------:R-:W-:Y:S01]  /*7c90*/  IADD3 R62, P6, PT, R124, R70.reuse, RZ ;  /* 0x000000467c3e7210 */ /* 0x080fe20007fde0ff */
[----:B------:R-:W-:Y:S01]  /*7ca0*/  IMAD.X R105, R143, 0x1, R71, P5 ;  /* 0x000000018f697824 */ /* 0x000fe200028e0647 */
[----:B------:R-:W-:Y:S02]  /*7cb0*/  LOP3.LUT R108, R107, 0xf, RZ, 0xc0, !PT ;  /* 0x0000000f6b6c7812 */ /* 0x000fe400078ec0ff */
[----:B------:R-:W-:Y:S02]  /*7cc0*/  LOP3.LUT R107, R110, 0xf00, RZ, 0xe2, !PT ;  /* 0x00000f006e6b7812 */ /* 0x000fe400078ee2ff */
[----:B------:R-:W-:Y:S01]  /*7cd0*/  IADD3 R28, P5, PT, R140, R70, RZ ;  /* 0x000000468c1c7210 */ /* 0x000fe20007fbe0ff */
[----:B------:R-:W-:Y:S02]  /*7ce0*/  IMAD R108, R109, 0x10, R108 ;  /* 0x000000106d6c7824 */ /* 0x000fe400078e026c */
[----:B------:R-:W-:-:S02]  /*7cf0*/  IMAD R107, R116, 0x1000, R107 ;  /* 0x00001000746b7824 */ /* 0x000fc400078e026b */
[----:B------:R-:W-:Y:S01]  /*7d00*/  IMAD.X R29, R141, 0x1, R71, P5 ;  /* 0x000000018d1d7824 */ /* 0x000fe200028e0647 */
[----:B------:R-:W-:Y:S02]  /*7d10*/  LOP3.LUT R108, R108, 0xff, RZ, 0xc0, !PT ;  /* 0x000000ff6c6c7812 */ /* 0x000fe400078ec0ff */
[----:B------:R-:W-:-:S03]  /*7d20*/  IADD3 R30, P5, PT, R138, R70, RZ ;  /* 0x000000468a1e7210 */ /* 0x000fc60007fbe0ff */
[----:B------:R-:W-:Y:S02]  /*7d30*/  IMAD.IADD R106, R107, 0x1, R108 ;  /* 0x000000016b6a7824 */ /* 0x000fe400078e026c */
[--C-:B------:R-:W-:Y:S01]  /*7d40*/  IMAD.X R31, R139, 0x1, R71.reuse, P5 ;  /* 0x000000018b1f7824 */ /* 0x100fe200028e0647 */
[----:B------:R-:W-:Y:S01]  /*7d50*/  ISETP.GE.U32.AND P5, PT, R61, 0x7fffff91, PT ;  /* 0x7fffff913d00780c */ /* 0x000fe20003fa6070 */
[----:B------:R-:W-:Y:S01]  /*7d60*/  IMAD.X R61, R129, 0x1, R71, P2 ;  /* 0x00000001813d7824 */ /* 0x000fe200010e0647 */
[----:B------:R-:W-:Y:S02]  /*7d70*/  LOP3.LUT R106, R106, 0xffff, RZ, 0xc0, !PT ;  /* 0x0000ffff6a6a7812 */ /* 0x000fe400078ec0ff */
[----:B-1----:R-:W-:Y:S02]  /*7d80*/  IADD3 R34, P2, PT, R126, R70, RZ ;  /* 0x000000467e227210 */ /* 0x002fe40007f5e0ff */
[----:B------:R-:W-:-:S03]  /*7d90*/  SHF.R.U32.HI R63, RZ, 0xf, R106 ;  /* 0x0000000fff3f7819 */ /* 0x000fc6000001166a */
[--C-:B------:R-:W-:Y:S01]  /*7da0*/  IMAD.X R35, R127, 0x1, R71.reuse, P2 ;  /* 0x000000017f237824 */ /* 0x100fe200010e0647 */
[----:B------:R-:W-:Y:S01]  /*7db0*/  LOP3.LUT P2, RZ, R63, 0x1, RZ, 0xc0, !PT ;  /* 0x000000013fff7812 */ /* 0x000fe2000784c0ff */
[----:B------:R-:W3:Y:S01]  /*7dc0*/  LDL.LU.64 R126, [R1+0xc8] ;  /* 0x0000c800017e7983 */ /* 0x000ee20000300a00 */
[----:B------:R-:W-:-:S03]  /*7dd0*/  IMAD.X R63, R125, 0x1, R71, P6 ;  /* 0x000000017d3f7824 */ /* 0x000fc600030e0647 */
[----:B------:R-:W4:Y:S04]  /*7de0*/  LDL.LU.64 R124, [R1+0xb8] ;  /* 0x0000b800017c7983 */ /* 0x000f280000300a00 */
[----:B------:R1:W-:Y:S04]  /*7df0*/  LDGSTS.E [R217+0x3c00], desc[UR18][R46.64], !P5 ;  /* 0x03c000002ed97fae */ /* 0x0003e8000e9a1012 */
[----:B------:R-:W-:Y:S01]  /*7e00*/  LDGSTS.E [R217+0x3e00], desc[UR18][R78.64], !P5 ;  /* 0x03e000004ed97fae */ /* 0x000fe2000e9a1012 */
[----:B--2---:R-:W-:-:S03]  /*7e10*/  IADD3 R38, P5, PT, R122, R70, RZ ;  /* 0x000000467a267210 */ /* 0x004fc60007fbe0ff */
[----:B------:R2:W-:Y:S01]  /*7e20*/  LDGSTS.E [R217+0x4000], desc[UR18][R54.64], P2 ;  /* 0x0400000036d97fae */ /* 0x0005e200091a1012 */
[-C--:B-1----:R-:W-:Y:S01]  /*7e30*/  IADD3 R46, P6, PT, R120, R70.reuse, RZ ;  /* 0x00000046782e7210 */ /* 0x082fe20007fde0ff */
[--C-:B------:R-:W-:Y:S02]  /*7e40*/  IMAD.X R39, R123, 0x1, R71.reuse, P5 ;  /* 0x000000017b277824 */ /* 0x100fe400028e0647 */
[----:B------:R-:W-:Y:S02]  /*7e50*/  LDGSTS.E [R217+0x4200], desc[UR18][R82.64], P2 ;  /* 0x0420000052d97fae */ /* 0x000fe400091a1012 */
[----:B------:R-:W-:Y:S02]  /*7e60*/  IMAD.X R47, R121, 0x1, R71, P6 ;  /* 0x00000001792f7824 */ /* 0x000fe400030e0647 */
[----:B------:R-:W5:Y:S01]  /*7e70*/  LDL.LU.64 R122, [R1+0xa8] ;  /* 0x0000a800017a7983 */ /* 0x000f620000300a00 */
[----:B--2---:R-:W-:-:S03]  /*7e80*/  IADD3 R54, P2, PT, R118, R70, RZ ;  /* 0x0000004676367210 */ /* 0x004fc60007f5e0ff */
[----:B------:R-:W2:Y:S02]  /*7e90*/  LDL.LU.64 R120, [R1+0x98] ;  /* 0x0000980001787983 */ /* 0x000ea40000300a00 */
[----:B------:R-:W-:Y:S02]  /*7ea0*/  IMAD.X R55, R119, 0x1, R71, P2 ;  /* 0x0000000177377824 */ /* 0x000fe400010e0647 */
[----:B------:R-:W2:Y:S04]  /*7eb0*/  LDL.LU.64 R140, [R1+0x88] ;  /* 0x00008800018c7983 */ /* 0x000ea80000300a00 */
[----:B------:R-:W2:Y:S01]  /*7ec0*/  LDL.LU.64 R118, [R1+0x78] ;  /* 0x0000780001767983 */ /* 0x000ea20000300a00 */
[--C-:B------:R-:W-:Y:S02]  /*7ed0*/  SHF.R.U32.HI R74, RZ, 0xe, R106.reuse ;  /* 0x0000000eff4a7819 */ /* 0x100fe4000001166a */
[----:B------:R-:W-:Y:S01]  /*7ee0*/  SHF.R.U32.HI R75, RZ, 0xd, R106 ;  /* 0x0000000dff4b7819 */ /* 0x000fe2000001166a */
[----:B------:R-:W2:Y:S01]  /*7ef0*/  LDL.LU.64 R138, [R1+0x68] ;  /* 0x00006800018a7983 */ /* 0x000ea20000300a00 */
[----:B------:R-:W-:-:S02]  /*7f00*/  LOP3.LUT P3, RZ, R74, 0x1, RZ, 0xc0, !PT ;  /* 0x000000014aff7812 */ /* 0x000fc4000786c0ff */
[----:B------:R-:W-:Y:S01]  /*7f10*/  LOP3.LUT P5, RZ, R75, 0x1, RZ, 0xc0, !PT ;  /* 0x000000014bff7812 */ /* 0x000fe200078ac0ff */
[----:B------:R-:W2:Y:S01]  /*7f20*/  LDL.LU.64 R128, [R1+0x58] ;  /* 0x0000580001807983 */ /* 0x000ea20000300a00 */
[----:B------:R-:W-:-:S04]  /*7f30*/  SHF.R.U32.HI R75, RZ, 0xc, R106 ;  /* 0x0000000cff4b7819 */ /* 0x000fc8000001166a */
[----:B------:R-:W-:Y:S02]  /*7f40*/  LOP3.LUT P2, RZ, R75, 0x1, RZ, 0xc0, !PT ;  /* 0x000000014bff7812 */ /* 0x000fe4000784c0ff */
[----:B------:R-:W-:-:S03]  /*7f50*/  IADD3 R74, P6, PT, R250, R70, RZ ;  /* 0x00000046fa4a7210 */ /* 0x000fc60007fde0ff */
[----:B------:R1:W-:Y:S01]  /*7f60*/  LDGSTS.E [R217+0x4400], desc[UR18][R66.64], P3 ;  /* 0x0440000042d97fae */ /* 0x0003e200099a1012 */
[----:B------:R-:W-:-:S03]  /*7f70*/  IADD3.X R75, PT, PT, R251, R71, RZ, P6, !PT ;  /* 0x00000047fb4b7210 */ /* 0x000fc600037fe4ff */
[----:B------:R-:W-:Y:S01]  /*7f80*/  LDGSTS.E [R217+0x4600], desc[UR18][R84.64], P3 ;  /* 0x0460000054d97fae */ /* 0x000fe200099a1012 */
[--C-:B------:R-:W-:Y:S02]  /*7f90*/  SHF.R.U32.HI R77, RZ, 0xb, R106.reuse ;  /* 0x0000000bff4d7819 */ /* 0x100fe4000001166a */
[-C--:B------:R-:W-:Y:S01]  /*7fa0*/  IADD3 R76, P6, PT, R242, R70.reuse, RZ ;  /* 0x00000046f24c7210 */ /* 0x080fe20007fde0ff */
[----:B------:R-:W-:Y:S01]  /*7fb0*/  LDGSTS.E [R217+0x4800], desc[UR18][R80.64], P5 ;  /* 0x0480000050d97fae */ /* 0x000fe2000a9a1012 */
[----:B------:R-:W-:Y:S02]  /*7fc0*/  SHF.R.U32.HI R78, RZ, 0xa, R106 ;  /* 0x0000000aff4e7819 */ /* 0x000fe4000001166a */
[----:B-1----:R-:W-:Y:S01]  /*7fd0*/  IADD3 R66, P3, PT, R246, R70, RZ ;  /* 0x00000046f6427210 */ /* 0x002fe20007f7e0ff */
[----:B------:R-:W-:Y:S01]  /*7fe0*/  LDGSTS.E [R217+0x4a00], desc[UR18][R88.64], P5 ;  /* 0x04a0000058d97fae */ /* 0x000fe2000a9a1012 */
[----:B------:R-:W-:-:S03]  /*7ff0*/  LOP3.LUT P5, RZ, R77, 0x1, RZ, 0xc0, !PT ;  /* 0x000000014dff7812 */ /* 0x000fc600078ac0ff */
[----:B------:R-:W-:Y:S01]  /*8000*/  LDGSTS.E [R217+0x4c00], desc[UR18][R86.64], P2 ;  /* 0x04c0000056d97fae */ /* 0x000fe200091a1012 */
[--C-:B------:R-:W-:Y:S01]  /*8010*/  IMAD.X R67, R247, 0x1, R71.reuse, P3 ;  /* 0x00000001f7437824 */ /* 0x100fe200018e0647 */
[----:B------:R-:W-:Y:S02]  /*8020*/  LOP3.LUT P3, RZ, R78, 0x1, RZ, 0xc0, !PT ;  /* 0x000000014eff7812 */ /* 0x000fe4000786c0ff */
[----:B------:R-:W-:Y:S01]  /*8030*/  LDGSTS.E [R217+0x4e00], desc[UR18][R6.64], P2 ;  /* 0x04e0000006d97fae */ /* 0x000fe200091a1012 */
[----:B------:R-:W-:Y:S01]  /*8040*/  IMAD.X R77, R243, 0x1, R71, P6 ;  /* 0x00000001f34d7824 */ /* 0x000fe200030e0647 */
[----:B------:R-:W-:-:S04]  /*8050*/  SHF.R.U32.HI R79, RZ, 0x9, R106 ;  /* 0x00000009ff4f7819 */ /* 0x000fc8000001166a */
[----:B------:R-:W-:Y:S04]  /*8060*/  LDGSTS.E [R217+0x5000], desc[UR18][R8.64], P5 ;  /* 0x0500000008d97fae */ /* 0x000fe8000a9a1012 */
[----:B------:R-:W-:Y:S04]  /*8070*/  LDGSTS.E [R217+0x5200], desc[UR18][R10.64], P5 ;  /* 0x052000000ad97fae */ /* 0x000fe8000a9a1012 */
[----:B------:R-:W-:Y:S04]  /*8080*/  LDGSTS.E [R217+0x5400], desc[UR18][R12.64], P3 ;  /* 0x054000000cd97fae */ /* 0x000fe800099a1012 */
[----:B------:R1:W-:Y:S02]  /*8090*/  LDGSTS.E [R217+0x5600], desc[UR18][R14.64], P3 ;  /* 0x056000000ed97fae */ /* 0x0003e400099a1012 */
[----:B-1----:R-:W-:-:S02]  /*80a0*/  SHF.R.U32.HI R15, RZ, 0x6, R106 ;  /* 0x00000006ff0f7819 */ /* 0x002fc4000001166a */
[-C--:B---3--:R-:W-:Y:S02]  /*80b0*/  IADD3 R6, P2, PT, R126, R70.reuse, RZ ;  /* 0x000000467e067210 */ /* 0x088fe40007f5e0ff */
[----:B----4-:R-:W-:-:S03]  /*80c0*/  IADD3 R78, P6, PT, R124, R70, RZ ;  /* 0x000000467c4e7210 */ /* 0x010fc60007fde0ff */
[--C-:B------:R-:W-:Y:S01]  /*80d0*/  IMAD.X R7, R127, 0x1, R71.reuse, P2 ;  /* 0x000000017f077824 */ /* 0x100fe200010e0647 */
[----:B------:R-:W-:Y:S01]  /*80e0*/  LOP3.LUT P2, RZ, R79, 0x1, RZ, 0xc0, !PT ;  /* 0x000000014fff7812 */ /* 0x000fe2000784c0ff */
[----:B------:R-:W3:Y:S01]  /*80f0*/  LDL.LU.64 R126, [R1+0x40] ;  /* 0x00004000017e7983 */ /* 0x000ee20000300a00 */
[----:B------:R-:W-:-:S03]  /*8100*/  IMAD.X R79, R125, 0x1, R71, P6 ;  /* 0x000000017d4f7824 */ /* 0x000fc600030e0647 */
[----:B------:R-:W4:Y:S08]  /*8110*/  LDL.LU.64 R124, [R1+0x30] ;  /* 0x00003000017c7983 */ /* 0x000f300000300a00 */
[----:B------:R1:W-:Y:S04]  /*8120*/  LDGSTS.E [R217+0x5800], desc[UR18][R16.64], P2 ;  /* 0x0580000010d97fae */ /* 0x0003e800091a1012 */
[----:B------:R1:W-:Y:S01]  /*8130*/  LDGSTS.E [R217+0x5a00], desc[UR18][R18.64], P2 ;  /* 0x05a0000012d97fae */ /* 0x0003e200091a1012 */
[----:B-----5:R-:W-:-:S02]  /*8140*/  IADD3 R8, P5, PT, R122, R70, RZ ;  /* 0x000000467a087210 */ /* 0x020fc40007fbe0ff */
[----:B--2---:R-:W-:-:S03]  /*8150*/  IADD3 R10, P6, PT, R120, R70, RZ ;  /* 0x00000046780a7210 */ /* 0x004fc60007fde0ff */
[--C-:B------:R-:W-:Y:S02]  /*8160*/  IMAD.X R9, R123, 0x1, R71.reuse, P5 ;  /* 0x000000017b097824 */ /* 0x100fe400028e0647 */
[----:B------:R-:W2:Y:S01]  /*8170*/  LDL.LU.64 R122, [R1+0x20] ;  /* 0x00002000017a7983 */ /* 0x000ea20000300a00 */
[-C--:B------:R-:W-:Y:S01]  /*8180*/  IADD3 R12, P2, PT, R140, R70.reuse, RZ ;  /* 0x000000468c0c7210 */ /* 0x080fe20007f5e0ff */
[--C-:B------:R-:W-:Y:S02]  /*8190*/  IMAD.X R11, R121, 0x1, R71.reuse, P6 ;  /* 0x00000001790b7824 */ /* 0x100fe400030e0647 */
[----:B------:R-:W5:Y:S01]  /*81a0*/  LDL.LU.64 R120, [R1+0x10] ;  /* 0x0000100001787983 */ /* 0x000f620000300a00 */
[----:B------:R-:W-:Y:S01]  /*81b0*/  IADD3 R14, P6, PT, R118, R70, RZ ;  /* 0x00000046760e7210 */ /* 0x000fe20007fde0ff */
[----:B------:R-:W-:Y:S01]  /*81c0*/  IMAD.X R13, R141, 0x1, R71, P2 ;  /* 0x000000018d0d7824 */ /* 0x000fe200010e0647 */
[----:B------:R-:W-:-:S03]  /*81d0*/  LOP3.LUT P2, RZ, R15, 0x1, RZ, 0xc0, !PT ;  /* 0x000000010fff7812 */ /* 0x000fc6000784c0ff */
[----:B------:R-:W-:Y:S02]  /*81e0*/  IMAD.X R15, R119, 0x1, R71, P6 ;  /* 0x00000001770f7824 */ /* 0x000fe400030e0647 */
[----:B------:R-:W5:Y:S01]  /*81f0*/  LDL.LU.64 R118, [R1] ;  /* 0x0000000001767983 */ /* 0x000f620000300a00 */
[--C-:B------:R-:W-:Y:S02]  /*8200*/  SHF.R.U32.HI R80, RZ, 0x8, R106.reuse ;  /* 0x00000008ff507819 */ /* 0x100fe4000001166a */
[--C-:B------:R-:W-:Y:S02]  /*8210*/  SHF.R.U32.HI R81, RZ, 0x7, R106.reuse ;  /* 0x00000007ff517819 */ /* 0x100fe4000001166a */
[----:B------:R-:W-:Y:S02]  /*8220*/  LOP3.LUT P3, RZ, R80, 0x1, RZ, 0xc0, !PT ;  /* 0x0000000150ff7812 */ /* 0x000fe4000786c0ff */
[----:B------:R-:W-:Y:S02]  /*8230*/  LOP3.LUT P5, RZ, R81, 0x1, RZ, 0xc0, !PT ;  /* 0x0000000151ff7812 */ /* 0x000fe400078ac0ff */
[----:B-1----:R-:W-:-:S02]  /*8240*/  SHF.R.U32.HI R17, RZ, 0x5, R106 ;  /* 0x00000005ff117819 */ /* 0x002fc4000001166a */
[----:B------:R-:W-:-:S07]  /*8250*/  SHF.R.U32.HI R19, RZ, 0x4, R106 ;  /* 0x00000004ff137819 */ /* 0x000fce000001166a */
[----:B------:R-:W-:Y:S04]  /*8260*/  LDGSTS.E [R217+0x5c00], desc[UR18][R20.64], P3 ;  /* 0x05c0000014d97fae */ /* 0x000fe800099a1012 */
[----:B------:R1:W-:Y:S04]  /*8270*/  LDGSTS.E [R217+0x5e00], desc[UR18][R22.64], P3 ;  /* 0x05e0000016d97fae */ /* 0x0003e800099a1012 */
[----:B------:R-:W-:Y:S01]  /*8280*/  LDGSTS.E [R217+0x6000], desc[UR18][R24.64], P5 ;  /* 0x0600000018d97fae */ /* 0x000fe2000a9a1012 */
[----:B------:R-:W-:-:S03]  /*8290*/  IADD3 R18, P6, PT, R128, R70, RZ ;  /* 0x0000004680127210 */ /* 0x000fc60007fde0ff */
[----:B------:R1:W-:Y:S01]  /*82a0*/  LDGSTS.E [R217+0x6200], desc[UR18][R26.64], P5 ;  /* 0x062000001ad97fae */ /* 0x0003e2000a9a1012 */
[----:B------:R-:W-:Y:S02]  /*82b0*/  IADD3 R16, P5, PT, R138, R70, RZ ;  /* 0x000000468a107210 */ /* 0x000fe40007fbe0ff */
[----:B------:R-:W-:Y:S01]  /*82c0*/  LOP3.LUT P3, RZ, R17, 0x1, RZ, 0xc0, !PT ;  /* 0x0000000111ff7812 */ /* 0x000fe2000786c0ff */
[----:B------:R2:W-:Y:S02]  /*82d0*/  LDGSTS.E [R217+0x6400], desc[UR18][R32.64], P2 ;  /* 0x0640000020d97fae */ /* 0x0005e400091a1012 */
[--C-:B------:R-:W-:Y:S01]  /*82e0*/  IMAD.X R17, R139, 0x1, R71.reuse, P5 ;  /* 0x000000018b117824 */ /* 0x100fe200028e0647 */
[----:B------:R-:W-:Y:S01]  /*82f0*/  LOP3.LUT P5, RZ, R19, 0x1, RZ, 0xc0, !PT ;  /* 0x0000000113ff7812 */ /* 0x000fe200078ac0ff */
[----:B------:R-:W-:Y:S01]  /*8300*/  IMAD.X R19, R129, 0x1, R71, P6 ;  /* 0x0000000181137824 */ /* 0x000fe200030e0647 */
[----:B------:R-:W-:Y:S01]  /*8310*/  LDGSTS.E [R217+0x6600], desc[UR18][R36.64], P2 ;  /* 0x0660000024d97fae */ /* 0x000fe200091a1012 */
[--C-:B-1----:R-:W-:Y:S01]  /*8320*/  SHF.R.U32.HI R23, RZ, 0x3, R106.reuse ;  /* 0x00000003ff177819 */ /* 0x102fe2000001166a */
[----:B------:R-:W-:Y:S01]  /*8330*/  VIADD R187, R136, 0x1f ;  /* 0x0000001f88bb7836 */ /* 0x000fe20000000000 */
[----:B------:R-:W-:-:S04]  /*8340*/  SHF.R.U32.HI R27, RZ, 0x2, R106 ;  /* 0x00000002ff1b7819 */ /* 0x000fc8000001166a */
[----:B------:R-:W-:Y:S04]  /*8350*/  LDGSTS.E [R217+0x6800], desc[UR18][R40.64], P3 ;  /* 0x0680000028d97fae */ /* 0x000fe800099a1012 */
[----:B------:R1:W-:Y:S04]  /*8360*/  LDGSTS.E [R217+0x6a00], desc[UR18][R42.64], P3 ;  /* 0x06a000002ad97fae */ /* 0x0003e800099a1012 */
[----:B------:R1:W-:Y:S04]  /*8370*/  LDGSTS.E [R217+0x6c00], desc[UR18][R44.64], P5 ;  /* 0x06c000002cd97fae */ /* 0x0003e8000a9a1012 */
[----:B------:R1:W-:Y:S01]  /*8380*/  LDGSTS.E [R217+0x6e00], desc[UR18][R48.64], P5 ;  /* 0x06e0000030d97fae */ /* 0x0003e2000a9a1012 */
[----:B------:R-:W-:Y:S01]  /*8390*/  SHF.R.U32.HI R106, RZ, 0x1, R106 ;  /* 0x00000001ff6a7819 */ /* 0x000fe2000001166a */
[----:B------:R-:W-:Y:S01]  /*83a0*/  UMOV UR4, URZ ;  /* 0x000000ff00047c82 */ /* 0x000fe20008000000 */
[----:B---3--:R-:W-:-:S02]  /*83b0*/  IADD3 R20, P6, PT, R126, R70, RZ ;  /* 0x000000467e147210 */ /* 0x008fc40007fde0ff */
[-C--:B----4-:R-:W-:Y:S02]  /*83c0*/  IADD3 R22, P2, PT, R124, R70.reuse, RZ ;  /* 0x000000467c167210 */ /* 0x090fe40007f5e0ff */
[----:B------:R-:W3:Y:S01]  /*83d0*/  S2R R124, SR_TID.X ;  /* 0x00000000007c7919 */ /* 0x000ee20000002100 */
[--C-:B------:R-:W-:Y:S01]  /*83e0*/  IMAD.X R21, R127, 0x1, R71.reuse, P6 ;  /* 0x000000017f157824 */ /* 0x100fe200030e0647 */
[----:B------:R-:W-:Y:S01]  /*83f0*/  LOP3.LUT P6, RZ, R23, 0x1, RZ, 0xc0, !PT ;  /* 0x0000000117ff7812 */ /* 0x000fe200078cc0ff */
[----:B------:R-:W-:Y:S02]  /*8400*/  IMAD.X R23, R125, 0x1, R71, P2 ;  /* 0x000000017d177824 */ /* 0x000fe400010e0647 */
[----:B------:R-:W4:Y:S10]  /*8410*/  LDC R125, c[0x0][0x3a0] ;  /* 0x0000e800ff7d7b82 */ /* 0x000f340000000800 */
[----:B------:R1:W-:Y:S04]  /*8420*/  LDGSTS.E [R217+0x7000], desc[UR18][R50.64], P6 ;  /* 0x0700000032d97fae */ /* 0x0003e8000b1a1012 */
[----:B------:R1:W-:Y:S01]  /*8430*/  LDGSTS.E [R217+0x7200], desc[UR18][R52.64], P6 ;  /* 0x0720000034d97fae */ /* 0x0003e2000b1a1012 */
[----:B--2---:R-:W-:-:S02]  /*8440*/  IADD3 R24, P2, PT, R122, R70, RZ ;  /* 0x000000467a187210 */ /* 0x004fc40007f5e0ff */
[----:B-----5:R-:W-:Y:S01]  /*8450*/  IADD3 R26, P3, PT, R120, R70, RZ ;  /* 0x00000046781a7210 */ /* 0x020fe20007f7e0ff */
[----:B----4-:R-:W-:Y:S01]  /*8460*/  VIADD R125, R125, 0xffffffc0 ;  /* 0xffffffc07d7d7836 */ /* 0x010fe20000000000 */
[----:B---3--:R-:W-:Y:S01]  /*8470*/  LOP3.LUT R124, R124, 0x1f, RZ, 0xc0, !PT ;  /* 0x0000001f7c7c7812 */ /* 0x008fe200078ec0ff */
[--C-:B------:R-:W-:Y:S01]  /*8480*/  IMAD.X R25, R123, 0x1, R71.reuse, P2 ;  /* 0x000000017b197824 */ /* 0x100fe200010e0647 */
[----:B------:R-:W-:Y:S02]  /*8490*/  LOP3.LUT P2, RZ, R27, 0x1, RZ, 0xc0, !PT ;  /* 0x000000011bff7812 */ /* 0x000fe4000784c0ff */
[----:B------:R-:W-:Y:S01]  /*84a0*/  ISETP.GE.AND P5, PT, R124, R125, PT ;  /* 0x0000007d7c00720c */ /* 0x000fe20003fa6270 */
[----:B------:R-:W-:Y:S01]  /*84b0*/  IMAD.X R27, R121, 0x1, R71, P3 ;  /* 0x00000001791b7824 */ /* 0x000fe200018e0647 */
[----:B------:R-:W-:Y:S02]  /*84c0*/  ISETP.GT.AND P3, PT, R187, 0x5f, PT ;  /* 0x0000005fbb00780c */ /* 0x000fe40003f64270 */
[----:B------:R-:W-:-:S02]  /*84d0*/  SEL R33, RZ, 0x4, P5 ;  /* 0x00000004ff217807 */ /* 0x000fc40002800000 */
[-C--:B------:R-:W-:Y:S02]  /*84e0*/  IADD3 R32, P6, PT, R118, R70.reuse, RZ ;  /* 0x0000004676207210 */ /* 0x080fe40007fde0ff */
[----:B-1----:R-:W-:Y:S02]  /*84f0*/  SEL R43, R33, RZ, P3 ;  /* 0x000000ff212b7207 */ /* 0x002fe40001800000 */
[----:B------:R-:W-:Y:S01]  /*8500*/  IADD3.X R33, PT, PT, R119, R71, RZ, P6, !PT ;  /* 0x0000004777217210 */ /* 0x000fe200037fe4ff */
[----:B------:R1:W-:Y:S01]  /*8510*/  LDGSTS.E [R217+0x7400], desc[UR18][R56.64], P2 ;  /* 0x0740000038d97fae */ /* 0x0003e200091a1012 */
[----:B------:R-:W-:Y:S02]  /*8520*/  IADD3 R40, P6, PT, R244, R70, RZ ;  /* 0x00000046f4287210 */ /* 0x000fe40007fde0ff */
[----:B------:R-:W-:Y:S01]  /*8530*/  LOP3.LUT P5, RZ, R106, 0x1, RZ, 0xc0, !PT ;  /* 0x000000016aff7812 */ /* 0x000fe200078ac0ff */
[----:B------:R1:W-:Y:S02]  /*8540*/  LDGSTS.E [R217+0x7600], desc[UR18][R58.64], P2 ;  /* 0x076000003ad97fae */ /* 0x0003e400091a1012 */
[----:B------:R-:W-:Y:S01]  /*8550*/  IMAD.X R41, R245, 0x1, R71, P6 ;  /* 0x00000001f5297824 */ /* 0x000fe200030e0647 */
[----:B------:R-:W-:-:S09]  /*8560*/  ISETP.NE.U32.AND P6, PT, R43, RZ, PT ;  /* 0x000000ff2b00720c */ /* 0x000fd20003fc5070 */
[----:B------:R1:W-:Y:S04]  /*8570*/  LDGSTS.E [R217+0x7800], desc[UR18][R64.64], P5 ;  /* 0x0780000040d97fae */ /* 0x0003e8000a9a1012 */
[----:B------:R1:W-:Y:S04]  /*8580*/  LDGSTS.E [R217+0x7a00], desc[UR18][R90.64], P5 ;  /* 0x07a000005ad97fae */ /* 0x0003e8000a9a1012 */
[----:B------:R1:W-:Y:S04]  /*8590*/  LDGSTS.E [R217+0x7c00], desc[UR18][R92.64], !P4 ;  /* 0x07c000005cd97fae */ /* 0x0003e8000e1a1012 */
[----:B------:R1:W-:Y:S04]  /*85a0*/  LDGSTS.E [R217+0x7e00], desc[UR18][R94.64], !P4 ;  /* 0x07e000005ed97fae */ /* 0x0003e8000e1a1012 */
[----:B------:R-:W0:Y:S04]  /*85b0*/  LDGDEPBAR ;  /* 0x00000000000079af */ /* 0x000e280000000000 */
[----:B------:R1:W-:Y:S04]  /*85c0*/  LDGSTS.E [R214+0x18000], desc[UR18][R96.64], P6 ;  /* 0x1800000060d67fae */ /* 0x0003e8000b1a1012 */
[----:B------:R1:W-:Y:S04]  /*85d0*/  LDGSTS.E [R214+0x18400], desc[UR18][R98.64], P6 ;  /* 0x1840000062d67fae */ /* 0x0003e8000b1a1012 */
[----:B------:R1:W-:Y:S04]  /*85e0*/  LDGSTS.E [R214+0x18800], desc[UR18][R100.64], P6 ;  /* 0x1880000064d67fae */ /* 0x0003e8000b1a1012 */
[----:B------:R1:W-:Y:S04]  /*85f0*/  LDGSTS.E [R214+0x18c00], desc[UR18][R102.64], P6 ;  /* 0x18c0000066d67fae */ /* 0x0003e8000b1a1012 */
[----:B------:R1:W-:Y:S01]  /*8600*/  LDGSTS.E [R214+0x19000], desc[UR18][R104.64], P6 ;  /* 0x1900000068d67fae */ /* 0x0003e2000b1a1012 */
[----:B------:R-:W-:-:S03]  /*8610*/  IADD3 R36, P3, PT, R248, R70, RZ ;  /* 0x00000046f8247210 */ /* 0x000fc60007f7e0ff */
[----:B------:R1:W-:Y:S04]  /*8620*/  LDGSTS.E [R214+0x19400], desc[UR18][R28.64], P6 ;  /* 0x194000001cd67fae */ /* 0x0003e8000b1a1012 */
[----:B------:R1:W-:Y:S04]  /*8630*/  LDGSTS.E [R214+0x19800], desc[UR18][R30.64], P6 ;  /* 0x198000001ed67fae */ /* 0x0003e8000b1a1012 */
[----:B------:R1:W-:Y:S04]  /*8640*/  LDGSTS.E [R214+0x19c00], desc[UR18][R60.64], P6 ;  /* 0x19c000003cd67fae */ /* 0x0003e8000b1a1012 */
[----:B------:R1:W-:Y:S04]  /*8650*/  LDGSTS.E [R214+0x1a000], desc[UR18][R34.64], P6 ;  /* 0x1a00000022d67fae */ /* 0x0003e8000b1a1012 */
[----:B------:R1:W-:Y:S01]  /*8660*/  LDGSTS.E [R214+0x1a400], desc[UR18][R62.64], P6 ;  /* 0x1a4000003ed67fae */ /* 0x0003e2000b1a1012 */
[----:B------:R-:W-:-:S03]  /*8670*/  IMAD.X R37, R249, 0x1, R71, P3 ;  /* 0x00000001f9257824 */ /* 0x000fc600018e0647 */
        /* <DEDUP_REMOVED lines=9> */
[----:B------:R-:W-:-:S03]  /*8710*/  ISETP.GE.AND P3, PT, R187, 0x40, PT ;  /* 0x00000040bb00780c */ /* 0x000fc60003f66270 */
[----:B------:R1:W-:Y:S04]  /*8720*/  LDGSTS.E [R213+0x18600], desc[UR18][R78.64], P6 ;  /* 0x186000004ed57fae */ /* 0x0003e8000b1a1012 */
        /* <DEDUP_REMOVED lines=13> */
[----:B------:R1:W-:Y:S01]  /*8800*/  LDGSTS.E [R213+0x1be00], desc[UR18][R42.64], P6 ;  /* 0x1be000002ad57fae */ /* 0x0003e2000b1a1012 */
[----:B------:R-:W-:-:S03]  /*8810*/  ISETP.GE.AND P2, PT, R187, 0x20, PT ;  /* 0x00000020bb00780c */ /* 0x000fc60003f46270 */
[----:B------:R-:W0:Y:S01]  /*8820*/  LDGDEPBAR ;  /* 0x00000000000079af */ /* 0x000e220000000000 */
[----:B------:R-:W-:Y:S09]  /*8830*/  @!P3 BRA `(.L_x_8) ;  /* 0x0000004400ecb947 */ /* 0x000ff20003800000 */
[----:B------:R-:W2:Y:S01]  /*8840*/  LDL.LU R136, [R1+0x50] ;  /* 0x0000500001887983 */ /* 0x000ea20000300800 */
[----:B------:R-:W-:Y:S01]  /*8850*/  SHF.R.S32.HI R210, RZ, 0x1f, R216 ;  /* 0x0000001fffd27819 */ /* 0x000fe200000114d8 */
[----:B-1----:R-:W1:Y:S02]  /*8860*/  LDC.64 R8, c[0x0][0x388] ;  /* 0x0000e200ff087b82 */ /* 0x002e640000000a00 */
[----:B------:R-:W3:Y:S04]  /*8870*/  LDL.LU R129, [R1+0xe8] ;  /* 0x0000e80001817983 */ /* 0x000ee80000300800 */
[----:B------:R-:W4:Y:S01]  /*8880*/  LDL.LU R128, [R1+0xec] ;  /* 0x0000ec0001807983 */ /* 0x000f220000300800 */
[----:B------:R-:W-:Y:S01]  /*8890*/  IADD3 R29, P5, PT, R216, R219, RZ ;  /* 0x000000dbd81d7210 */ /* 0x000fe20007fbe0ff */
[----:B------:R-:W5:Y:S02]  /*88a0*/  LDC.64 R6, c[0x0][0x380] ;  /* 0x0000e000ff067b82 */ /* 0x000f640000000a00 */
[----:B------:R-:W5:Y:S04]  /*88b0*/  LDL.LU R127, [R1+0xf0] ;  /* 0x0000f000017f7983 */ /* 0x000f680000300800 */
        /* <DEDUP_REMOVED lines=8> */
[----:B------:R-:W5:Y:S01]  /*8940*/  LDL.LU R120, [R1+0x114] ;  /* 0x0001140001787983 */ /* 0x000f620000300800 */
[----:B------:R-:W-:-:S02]  /*8950*/  LEA.HI.X.SX32 R32, R219, R210, 0x1, P5 ;  /* 0x000000d2db207211 */ /* 0x000fc400028f0eff */
[----:B------:R-:W-:Y:S01]  /*8960*/  IADD3 R26, P6, PT, R216, R252, RZ ;  /* 0x000000fcd81a7210 */ /* 0x000fe20007fde0ff */
[----:B------:R-:W5:Y:S01]  /*8970*/  LDL.LU R140, [R1+0x118] ;  /* 0x00011800018c7983 */ /* 0x000f620000300800 */
[----:B------:R-:W-:Y:S02]  /*8980*/  R2UR UR21, R117 ;  /* 0x00000000751572ca */ /* 0x000fe400000e0000 */
[----:B------:R-:W-:Y:S01]  /*8990*/  LEA.HI.X.SX32 R31, R252, R210, 0x1, P6 ;  /* 0x000000d2fc1f7211 */ /* 0x000fe200030f0eff */
[----:B------:R-:W5:Y:S04]  /*89a0*/  LDL.LU R139, [R1+0x11c] ;  /* 0x00011c00018b7983 */ /* 0x000f680000300800 */
[----:B------:R-:W5:Y:S04]  /*89b0*/  LDL.LU R138, [R1+0x120] ;  /* 0x00012000018a7983 */ /* 0x000f680000300800 */
[----:B------:R-:W5:Y:S01]  /*89c0*/  LDL.LU R137, [R1+0x124] ;  /* 0x0001240001897983 */ /* 0x000f620000300800 */
[----:B--2---:R-:W-:-:S02]  /*89d0*/  IADD3 R23, P3, PT, R216, R136, RZ ;  /* 0x00000088d8177210 */ /* 0x004fc40007f7e0ff */
[----:B---3--:R-:W-:Y:S02]  /*89e0*/  IADD3 R20, P4, PT, R216, R129, RZ ;  /* 0x00000081d8147210 */ /* 0x008fe40007f9e0ff */
[----:B------:R-:W-:Y:S02]  /*89f0*/  LEA.HI.X.SX32 R30, R136, R210, 0x1, P3 ;  /* 0x000000d2881e7211 */ /* 0x000fe400018f0eff */
[----:B----4-:R-:W-:Y:S01]  /*8a00*/  IADD3 R18, P5, PT, R216, R128, RZ ;  /* 0x00000080d8127210 */ /* 0x010fe20007fbe0ff */
[----:B------:R-:W2:Y:S01]  /*8a10*/  LDL.LU R136, [R1+0x128] ;  /* 0x0001280001887983 */ /* 0x000ea20000300800 */
[-C--:B------:R-:W-:Y:S02]  /*8a20*/  LEA.HI.X.SX32 R28, R129, R210.reuse, 0x1, P4 ;  /* 0x000000d2811c7211 */ /* 0x080fe400020f0eff */
[----:B------:R-:W-:Y:S01]  /*8a30*/  LEA.HI.X.SX32 R27, R128, R210, 0x1, P5 ;  /* 0x000000d2801b7211 */ /* 0x000fe200028f0eff */
[----:B------:R-:W3:Y:S01]  /*8a40*/  LDL.LU R129, [R1+0x12c] ;  /* 0x00012c0001817983 */ /* 0x000ee20000300800 */
[----:B-----5:R-:W-:-:S02]  /*8a50*/  IADD3 R17, P6, PT, R216, R127, RZ ;  /* 0x0000007fd8117210 */ /* 0x020fc40007fde0ff */
[C---:B------:R-:W-:Y:S01]  /*8a60*/  IADD3 R16, P3, PT, R216.reuse, R126, RZ ;  /* 0x0000007ed8107210 */ /* 0x040fe20007f7e0ff */
[----:B------:R-:W4:Y:S01]  /*8a70*/  LDL.LU R128, [R1+0x130] ;  /* 0x0001300001807983 */ /* 0x000f220000300800 */
[----:B------:R-:W-:Y:S02]  /*8a80*/  IADD3 R15, P4, PT, R216, R118, RZ ;  /* 0x00000076d80f7210 */ /* 0x000fe40007f9e0ff */
[-C--:B------:R-:W-:Y:S02]  /*8a90*/  LEA.HI.X.SX32 R24, R126, R210.reuse, 0x1, P3 ;  /* 0x000000d27e187211 */ /* 0x080fe400018f0eff */
[-C--:B------:R-:W-:Y:S02]  /*8aa0*/  LEA.HI.X.SX32 R22, R118, R210.reuse, 0x1, P4 ;  /* 0x000000d276167211 */ /* 0x080fe400020f0eff */
[----:B------:R-:W5:Y:S01]  /*8ab0*/  LDL.LU R118, [R1+0x134] ;  /* 0x0001340001767983 */ /* 0x000f620000300800 */
[----:B------:R-:W-:-:S03]  /*8ac0*/  LEA.HI.X.SX32 R25, R127, R210, 0x1, P6 ;  /* 0x000000d27f197211 */ /* 0x000fc600030f0eff */
[----:B------:R-:W3:Y:S01]  /*8ad0*/  LDL.LU R127, [R1+0x138] ;  /* 0x00013800017f7983 */ /* 0x000ee20000300800 */
[----:B------:R-:W-:-:S03]  /*8ae0*/  IADD3 R251, P3, PT, R216, R119, RZ ;  /* 0x00000077d8fb7210 */ /* 0x000fc60007f7e0ff */
[----:B------:R-:W3:Y:S01]  /*8af0*/  LDL.LU R126, [R1+0x13c] ;  /* 0x00013c00017e7983 */ /* 0x000ee20000300800 */
[----:B------:R-:W-:-:S03]  /*8b00*/  LEA.HI.X.SX32 R252, R119, R210, 0x1, P3 ;  /* 0x000000d277fc7211 */ /* 0x000fc600018f0eff */
[----:B------:R-:W3:Y:S01]  /*8b10*/  LDL.LU R119, [R1+0x140] ;  /* 0x0001400001777983 */ /* 0x000ee20000300800 */
[C---:B------:R-:W-:Y:S02]  /*8b20*/  IADD3 R14, P5, PT, R216.reuse, R125, RZ ;  /* 0x0000007dd80e7210 */ /* 0x040fe40007fbe0ff */
[C---:B------:R-:W-:Y:S02]  /*8b30*/  IADD3 R249, P4, PT, R216.reuse, R123, RZ ;  /* 0x0000007bd8f97210 */ /* 0x040fe40007f9e0ff */
[-C--:B------:R-:W-:Y:S02]  /*8b40*/  LEA.HI.X.SX32 R21, R125, R210.reuse, 0x1, P5 ;  /* 0x000000d27d157211 */ /* 0x080fe400028f0eff */
[----:B------:R-:W-:Y:S01]  /*8b50*/  LEA.HI.X.SX32 R250, R123, R210, 0x1, P4 ;  /* 0x000000d27bfa7211 */ /* 0x000fe200020f0eff */
[----:B------:R-:W3:Y:S04]  /*8b60*/  LDL.LU R125, [R1+0x144] ;  /* 0x00014400017d7983 */ /* 0x000ee80000300800 */
[----:B------:R-:W3:Y:S01]  /*8b70*/  LDL.LU R123, [R1+0x148] ;  /* 0x00014800017b7983 */ /* 0x000ee20000300800 */
[----:B------:R-:W-:-:S02]  /*8b80*/  IADD3 R13, P6, PT, R216, R124, RZ ;  /* 0x0000007cd80d7210 */ /* 0x000fc40007fde0ff */
[----:B------:R-:W-:Y:S02]  /*8b90*/  IADD3 R247, P5, PT, R216, R122, RZ ;  /* 0x0000007ad8f77210 */ /* 0x000fe40007fbe0ff */
[-C--:B------:R-:W-:Y:S02]  /*8ba0*/  LEA.HI.X.SX32 R19, R124, R210.reuse, 0x1, P6 ;  /* 0x000000d27c137211 */ /* 0x080fe400030f0eff */
[----:B------:R-:W-:Y:S01]  /*8bb0*/  LEA.HI.X.SX32 R248, R122, R210, 0x1, P5 ;  /* 0x000000d27af87211 */ /* 0x000fe200028f0eff */
[----:B------:R-:W3:Y:S01]  /*8bc0*/  LDL.LU R124, [R1+0x14c] ;  /* 0x00014c00017c7983 */ /* 0x000ee20000300800 */
[C---:B------:R-:W-:Y:S02]  /*8bd0*/  IADD3 R245, P6, PT, R216.reuse, R121, RZ ;  /* 0x00000079d8f57210 */ /* 0x040fe40007fde0ff */
[----:B------:R-:W-:Y:S01]  /*8be0*/  IADD3 R243, P3, PT, R216, R120, RZ ;  /* 0x00000078d8f37210 */ /* 0x000fe20007f7e0ff */
[----:B------:R-:W3:Y:S01]  /*8bf0*/  LDL.LU R122, [R1+0x150] ;  /* 0x00015000017a7983 */ /* 0x000ee20000300800 */
[----:B------:R-:W-:-:S02]  /*8c00*/  LEA.HI.X.SX32 R246, R121, R210, 0x1, P6 ;  /* 0x000000d279f67211 */ /* 0x000fc400030f0eff */
[----:B------:R-:W-:Y:S01]  /*8c10*/  LEA.HI.X.SX32 R244, R120, R210, 0x1, P3 ;  /* 0x000000d278f47211 */ /* 0x000fe200018f0eff */
[----:B------:R-:W3:Y:S04]  /*8c20*/  LDL.LU R121, [R1+0x154] ;  /* 0x0001540001797983 */ /* 0x000ee80000300800 */
[----:B------:R-:W3:Y:S01]  /*8c30*/  LDL.LU R120, [R1+0x158] ;  /* 0x0001580001787983 */ /* 0x000ee20000300800 */
[C---:B------:R-:W-:Y:S02]  /*8c40*/  IADD3 R235, P3, PT, R216.reuse, R137, RZ ;  /* 0x00000089d8eb7210 */ /* 0x040fe40007f7e0ff */
[C---:B------:R-:W-:Y:S02]  /*8c50*/  IADD3 R237, P6, PT, R216.reuse, R138, RZ ;  /* 0x0000008ad8ed7210 */ /* 0x040fe40007fde0ff */
[----:B------:R-:W-:-:S02]  /*8c60*/  IADD3 R241, P4, PT, R216, R140, RZ ;  /* 0x0000008cd8f17210 */ /* 0x000fc40007f9e0ff */
[-C--:B------:R-:W-:Y:S02]  /*8c70*/  LEA.HI.X.SX32 R236, R137, R210.reuse, 0x1, P3 ;  /* 0x000000d289ec7211 */ /* 0x080fe400018f0eff */
[-C--:B------:R-:W-:Y:S02]  /*8c80*/  LEA.HI.X.SX32 R238, R138, R210.reuse, 0x1, P6 ;  /* 0x000000d28aee7211 */ /* 0x080fe400030f0eff */
[----:B------:R-:W-:Y:S02]  /*8c90*/  LEA.HI.X.SX32 R242, R140, R210, 0x1, P4 ;  /* 0x000000d28cf27211 */ /* 0x000fe400020f0eff */
[C---:B--2---:R-:W-:Y:S02]  /*8ca0*/  IADD3 R233, P4, PT, R216.reuse, R136, RZ ;  /* 0x00000088d8e97210 */ /* 0x044fe40007f9e0ff */
[----:B----4-:R-:W-:Y:S02]  /*8cb0*/  IADD3 R229, P6, PT, R216, R128, RZ ;  /* 0x00000080d8e57210 */ /* 0x010fe40007fde0ff */
[----:B------:R-:W-:-:S02]  /*8cc0*/  LEA.HI.X.SX32 R234, R136, R210, 0x1, P4 ;  /* 0x000000d288ea7211 */ /* 0x000fc400020f0eff */
[----:B------:R-:W-:Y:S02]  /*8cd0*/  LEA.HI.X.SX32 R230, R128, R210, 0x1, P6 ;  /* 0x000000d280e67211 */ /* 0x000fe400030f0eff */
[----:B-----5:R-:W-:-:S04]  /*8ce0*/  IADD3 R227, P3, PT, R216, R118, RZ ;  /* 0x00000076d8e37210 */ /* 0x020fc80007f7e0ff */
[-C--:B------:R-:W-:Y:S02]  /*8cf0*/  LEA.HI.X.SX32 R228, R118, R210.reuse, 0x1, P3 ;  /* 0x000000d276e47211 */ /* 0x080fe400018f0eff */
[----:B------:R-:W2:Y:S01]  /*8d00*/  LDL.LU R118, [R1+0x15c] ;  /* 0x00015c0001767983 */ /* 0x000ea20000300800 */
[C---:B---3--:R-:W-:Y:S02]  /*8d10*/  IADD3 R225, P4, PT, R216.reuse, R127, RZ ;  /* 0x0000007fd8e17210 */ /* 0x048fe40007f9e0ff */
[C---:B------:R-:W-:Y:S02]  /*8d20*/  IADD3 R221, P6, PT, R216.reuse, R119, RZ ;  /* 0x00000077d8dd7210 */ /* 0x040fe40007fde0ff */
[-C--:B------:R-:W-:Y:S02]  /*8d30*/  LEA.HI.X.SX32 R226, R127, R210.reuse, 0x1, P4 ;  /* 0x000000d27fe27211 */ /* 0x080fe400020f0eff */
[----:B------:R-:W-:Y:S02]  /*8d40*/  LEA.HI.X.SX32 R222, R119, R210, 0x1, P6 ;  /* 0x000000d277de7211 */ /* 0x000fe400030f0eff */
[----:B------:R-:W3:Y:S01]  /*8d50*/  LDL.LU R119, [R1+0x160] ;  /* 0x0001600001777983 */ /* 0x000ee20000300800 */
[----:B------:R-:W-:-:S04]  /*8d60*/  IADD3 R217, P4, PT, R216, R123, RZ ;  /* 0x0000007bd8d97210 */ /* 0x000fc80007f9e0ff */
[----:B------:R-:W-:Y:S02]  /*8d70*/  LEA.HI.X.SX32 R12, R123, R210, 0x1, P4 ;  /* 0x000000d27b0c7211 */ /* 0x000fe400020f0eff */
[----:B------:R-:W4:Y:S01]  /*8d80*/  LDL.LU R123, [R1+0x164] ;  /* 0x00016400017b7983 */ /* 0x000f220000300800 */
[----:B------:R-:W-:-:S04]  /*8d90*/  IADD3 R239, P5, PT, R216, R139, RZ ;  /* 0x0000008bd8ef7210 */ /* 0x000fc80007fbe0ff */
[-C--:B------:R-:W-:Y:S02]  /*8da0*/  LEA.HI.X.SX32 R240, R139, R210.reuse, 0x1, P5 ;  /* 0x000000d28bf07211 */ /* 0x080fe400028f0eff */
[C---:B------:R-:W-:Y:S02]  /*8db0*/  IADD3 R231, P5, PT, R216.reuse, R129, RZ ;  /* 0x00000081d8e77210 */ /* 0x040fe40007fbe0ff */
[C---:B------:R-:W-:Y:S02]  /*8dc0*/  IADD3 R219, P3, PT, R216.reuse, R125, RZ ;  /* 0x0000007dd8db7210 */ /* 0x040fe40007f7e0ff */
[----:B------:R-:W-:Y:S02]  /*8dd0*/  LEA.HI.X.SX32 R232, R129, R210, 0x1, P5 ;  /* 0x000000d281e87211 */ /* 0x000fe400028f0eff */
[C---:B------:R-:W-:Y:S02]  /*8de0*/  IADD3 R223, P5, PT, R216.reuse, R126, RZ ;  /* 0x0000007ed8df7210 */ /* 0x040fe40007fbe0ff */
[----:B------:R-:W-:-:S02]  /*8df0*/  IADD3 R213, P6, PT, R216, R122, RZ ;  /* 0x0000007ad8d57210 */ /* 0x000fc40007fde0ff */
[-C--:B------:R-:W-:Y:S02]  /*8e00*/  LEA.HI.X.SX32 R224, R126, R210.reuse, 0x1, P5 ;  /* 0x000000d27ee07211 */ /* 0x080fe400028f0eff */
[-C--:B------:R-:W-:Y:S02]  /*8e10*/  LEA.HI.X.SX32 R220, R125, R210.reuse, 0x1, P3 ;  /* 0x000000d27ddc7211 */ /* 0x080fe400018f0eff */
[----:B------:R-:W-:Y:S02]  /*8e20*/  LEA.HI.X.SX32 R214, R122, R210, 0x1, P6 ;  /* 0x000000d27ad67211 */ /* 0x000fe400030f0eff */
[C---:B------:R-:W-:Y:S01]  /*8e30*/  IADD3 R10, P5, PT, R216.reuse, R124, RZ ;  /* 0x0000007cd80a7210 */ /* 0x040fe20007fbe0ff */
[----:B------:R-:W5:Y:S01]  /*8e40*/  LDL.LU R122, [R1+0x168] ;  /* 0x00016800017a7983 */ /* 0x000f620000300800 */
[C---:B------:R-:W-:Y:S02]  /*8e50*/  IADD3 R211, P3, PT, R216.reuse, R121, RZ ;  /* 0x00000079d8d37210 */ /* 0x040fe40007f7e0ff */
[----:B------:R-:W-:-:S02]  /*8e60*/  IADD3 R209, P4, PT, R216, R120, RZ ;  /* 0x00000078d8d17210 */ /* 0x000fc40007f9e0ff */
[-C--:B------:R-:W-:Y:S02]  /*8e70*/  LEA.HI.X.SX32 R216, R124, R210.reuse, 0x1, P5 ;  /* 0x000000d27cd87211 */ /* 0x080fe400028f0eff */
[-C--:B------:R-:W-:Y:S02]  /*8e80*/  LEA.HI.X.SX32 R11, R121, R210.reuse, 0x1, P3 ;  /* 0x000000d2790b7211 */ /* 0x080fe400018f0eff */
[----:B------:R-:W-:Y:S01]  /*8e90*/  LEA.HI.X.SX32 R210, R120, R210, 0x1, P4 ;  /* 0x000000d278d27211 */ /* 0x000fe200020f0eff */
[----:B------:R-:W-:Y:S01]  /*8ea0*/  IMAD R120, R72, 0x1f, RZ ;  /* 0x0000001f48787824 */ /* 0x000fe200078e02ff */
[----:B------:R-:W5:Y:S01]  /*8eb0*/  LDL.LU R121, [R1+0x16c] ;  /* 0x00016c0001797983 */ /* 0x000f620000300800 */
[----:B-1----:R-:W-:Y:S01]  /*8ec0*/  IMAD.WIDE.U32 R8, R73, 0xc, R8 ;  /* 0x0000000c49087825 */ /* 0x002fe200078e0008 */
[----:B------:R-:W-:Y:S02]  /*8ed0*/  SHF.R.S32.HI R183, RZ, 0x1f, R218 ;  /* 0x0000001fffb77819 */ /* 0x000fe400000114da */
[----:B------:R-:W-:-:S02]  /*8ee0*/  SHF.R.S32.HI R206, RZ, 0x1f, R120 ;  /* 0x0000001fffce7819 */ /* 0x000fc40000011478 */
[-C--:B------:R-:W-:Y:S02]  /*8ef0*/  IADD3 R207, P6, PT, R218, R120.reuse, RZ ;  /* 0x00000078dacf7210 */ /* 0x080fe40007fde0ff */
[----:B------:R-:W-:Y:S02]  /*8f00*/  IADD3 R205, P5, PT, R212, R120, RZ ;  /* 0x00000078d4cd7210 */ /* 0x000fe40007fbe0ff */
[----:B------:R-:W-:Y:S01]  /*8f10*/  SHF.R.S32.HI R73, RZ, 0x1f, R212 ;  /* 0x0000001fff497819 */ /* 0x000fe200000114d4 */
[----:B------:R-:W5:Y:S01]  /*8f20*/  LDL.LU R120, [R1+0x170] ;  /* 0x0001700001787983 */ /* 0x000f620000300800 */
[----:B------:R-:W-:-:S03]  /*8f30*/  IMAD.X R208, R183, 0x1, R206, P6 ;  /* 0x00000001b7d07824 */ /* 0x000fc600030e06ce */
[----:B------:R-:W-:Y:S01]  /*8f40*/  IMAD.X R206, R73, 0x1, R206, P5 ;  /* 0x0000000149ce7824 */ /* 0x000fe200028e06ce */
[----:B--2---:R-:W-:Y:S02]  /*8f50*/  SHF.R.S32.HI R202, RZ, 0x1f, R118 ;  /* 0x0000001fffca7819 */ /* 0x004fe40000011476 */
[-C--:B------:R-:W-:Y:S02]  /*8f60*/  IADD3 R203, P6, PT, R218, R118.reuse, RZ ;  /* 0x00000076dacb7210 */ /* 0x080fe40007fde0ff */
[----:B------:R-:W-:Y:S02]  /*8f70*/  IADD3 R201, P5, PT, R212, R118, RZ ;  /* 0x00000076d4c97210 */ /* 0x000fe40007fbe0ff */
[----:B------:R-:W2:Y:S01]  /*8f80*/  LDL.LU R118, [R1+0x174] ;  /* 0x0001740001767983 */ /* 0x000ea20000300800 */
[--C-:B------:R-:W-:Y:S02]  /*8f90*/  IMAD.X R204, R183, 0x1, R202.reuse, P6 ;  /* 0x00000001b7cc7824 */ /* 0x100fe400030e06ca */
[----:B------:R-:W-:Y:S01]  /*8fa0*/  IMAD.X R202, R73, 0x1, R202, P5 ;  /* 0x0000000149ca7824 */ /* 0x000fe200028e06ca */
[----:B---3--:R-:W-:-:S02]  /*8fb0*/  SHF.R.S32.HI R196, RZ, 0x1f, R119 ;  /* 0x0000001fffc47819 */ /* 0x008fc40000011477 */
[-C--:B------:R-:W-:Y:S02]  /*8fc0*/  IADD3 R197, P6, PT, R218, R119.reuse, RZ ;  /* 0x00000077dac57210 */ /* 0x080fe40007fde0ff */
[----:B------:R-:W-:Y:S02]  /*8fd0*/  IADD3 R195, P5, PT, R212, R119, RZ ;  /* 0x00000077d4c37210 */ /* 0x000fe40007fbe0ff */
[----:B------:R-:W3:Y:S01]  /*8fe0*/  LDL.LU R119, [R1+0x178] ;  /* 0x0001780001777983 */ /* 0x000ee20000300800 */
[--C-:B------:R-:W-:Y:S02]  /*8ff0*/  IMAD.X R200, R183, 0x1, R196.reuse, P6 ;  /* 0x00000001b7c87824 */ /* 0x100fe400030e06c4 */
[----:B------:R-:W-:Y:S01]  /*9000*/  IMAD.X R196, R73, 0x1, R196, P5 ;  /* 0x0000000149c47824 */ /* 0x000fe200028e06c4 */
[----:B----4-:R-:W-:Y:S02]  /*9010*/  SHF.R.S32.HI R192, RZ, 0x1f, R123 ;  /* 0x0000001fffc07819 */ /* 0x010fe4000001147b */
[----:B------:R-:W-:-:S02]  /*9020*/  IADD3 R193, P6, PT, R218, R123, RZ ;  /* 0x0000007bdac17210 */ /* 0x000fc40007fde0ff */
[----:B------:R-:W-:Y:S02]  /*9030*/  IADD3 R191, P5, PT, R212, R123, RZ ;  /* 0x0000007bd4bf7210 */ /* 0x000fe40007fbe0ff */
[----:B------:R-:W4:Y:S01]  /*9040*/  LDL.LU R123, [R1+0x17c] ;  /* 0x00017c00017b7983 */ /* 0x000f220000300800 */
[--C-:B------:R-:W-:Y:S02]  /*9050*/  IMAD.X R194, R183, 0x1, R192.reuse, P6 ;  /* 0x00000001b7c27824 */ /* 0x100fe400030e06c0 */
[----:B------:R-:W-:Y:S01]  /*9060*/  IMAD.X R192, R73, 0x1, R192, P5 ;  /* 0x0000000149c07824 */ /* 0x000fe200028e06c0 */
[----:B-----5:R-:W-:Y:S02]  /*9070*/  SHF.R.S32.HI R188, RZ, 0x1f, R122 ;  /* 0x0000001fffbc7819 */ /* 0x020fe4000001147a */
[-C--:B------:R-:W-:Y:S02]  /*9080*/  IADD3 R189, P6, PT, R218, R122.reuse, RZ ;  /* 0x0000007adabd7210 */ /* 0x080fe40007fde0ff */
[----:B------:R-:W-:-:S02]  /*9090*/  IADD3 R78, P5, PT, R212, R122, RZ ;  /* 0x0000007ad44e7210 */ /* 0x000fc40007fbe0ff */
[----:B------:R-:W5:Y:S01]  /*90a0*/  LDL.LU R122, [R1+0x180] ;  /* 0x00018000017a7983 */ /* 0x000f620000300800 */
[--C-:B------:R-:W-:Y:S02]  /*90b0*/  IMAD.X R190, R183, 0x1, R188.reuse, P6 ;  /* 0x00000001b7be7824 */ /* 0x100fe400030e06bc */
[----:B------:R-:W-:Y:S01]  /*90c0*/  IMAD.X R188, R73, 0x1, R188, P5 ;  /* 0x0000000149bc7824 */ /* 0x000fe200028e06bc */
[----:B------:R-:W-:Y:S02]  /*90d0*/  SHF.R.S32.HI R34, RZ, 0x1f, R121 ;  /* 0x0000001fff227819 */ /* 0x000fe40000011479 */
[-C--:B------:R-:W-:Y:S02]  /*90e0*/  IADD3 R80, P6, PT, R218, R121.reuse, RZ ;  /* 0x00000079da507210 */ /* 0x080fe40007fde0ff */
[----:B------:R-:W-:Y:S02]  /*90f0*/  IADD3 R82, P5, PT, R212, R121, RZ ;  /* 0x00000079d4527210 */ /* 0x000fe40007fbe0ff */
[----:B------:R-:W5:Y:S01]  /*9100*/  LDL.LU R121, [R1+0x184] ;  /* 0x0001840001797983 */ /* 0x000f620000300800 */
[----:B------:R-:W-:-:S02]  /*9110*/  IMAD.X R79, R183, 0x1, R34, P6 ;  /* 0x00000001b74f7824 */ /* 0x000fc400030e0622 */
[----:B------:R-:W-:Y:S01]  /*9120*/  IMAD.X R81, R73, 0x1, R34, P5 ;  /* 0x0000000149517824 */ /* 0x000fe200028e0622 */
[----:B------:R-:W-:Y:S02]  /*9130*/  SHF.R.S32.HI R36, RZ, 0x1f, R120 ;  /* 0x0000001fff247819 */ /* 0x000fe40000011478 */
[-C--:B------:R-:W-:Y:S02]  /*9140*/  IADD3 R84, P6, PT, R218, R120.reuse, RZ ;  /* 0x00000078da547210 */ /* 0x080fe40007fde0ff */
[----:B------:R-:W-:Y:S02]  /*9150*/  IADD3 R86, P5, PT, R212, R120, RZ ;  /* 0x00000078d4567210 */ /* 0x000fe40007fbe0ff */
[----:B------:R-:W5:Y:S01]  /*9160*/  LDL.LU R120, [R1+0x188] ;  /* 0x0001880001787983 */ /* 0x000f620000300800 */
[----:B------:R-:W-:Y:S01]  /*9170*/  IMAD.X R83, R183, 0x1, R36, P6 ;  /* 0x00000001b7537824 */ /* 0x000fe200030e0624 */
[----:B------:R-:W-:Y:S02]  /*9180*/  IADD3.X R85, PT, PT, R73, R36, RZ, P5, !PT ;  /* 0x0000002449557210 */ /* 0x000fe40002ffe4ff */
[----:B--2---:R-:W-:-:S02]  /*9190*/  SHF.R.S32.HI R34, RZ, 0x1f, R118 ;  /* 0x0000001fff227819 */ /* 0x004fc40000011476 */
[-C--:B------:R-:W-:Y:S02]  /*91a0*/  IADD3 R88, P6, PT, R218, R118.reuse, RZ ;  /* 0x00000076da587210 */ /* 0x080fe40007fde0ff */
[----:B------:R-:W-:Y:S02]  /*91b0*/  IADD3 R90, P5, PT, R212, R118, RZ ;  /* 0x00000076d45a7210 */ /* 0x000fe40007fbe0ff */
[----:B------:R-:W2:Y:S01]  /*91c0*/  LDL.LU R118, [R1+0x18c] ;  /* 0x00018c0001767983 */ /* 0x000ea20000300800 */
[--C-:B------:R-:W-:Y:S02]  /*91d0*/  IMAD.X R87, R183, 0x1, R34.reuse, P6 ;  /* 0x00000001b7577824 */ /* 0x100fe400030e0622 */
[----:B------:R-:W-:Y:S01]  /*91e0*/  IMAD.X R89, R73, 0x1, R34, P5 ;  /* 0x0000000149597824 */ /* 0x000fe200028e0622 */
[----:B---3--:R-:W-:Y:S02]  /*91f0*/  SHF.R.S32.HI R36, RZ, 0x1f, R119 ;  /* 0x0000001fff247819 */ /* 0x008fe40000011477 */
[----:B------:R-:W-:-:S02]  /*9200*/  IADD3 R92, P6, PT, R218, R119, RZ ;  /* 0x00000077da5c7210 */ /* 0x000fc40007fde0ff */
[----:B------:R-:W-:Y:S02]  /*9210*/  IADD3 R94, P5, PT, R212, R119, RZ ;  /* 0x00000077d45e7210 */ /* 0x000fe40007fbe0ff */
[----:B------:R-:W3:Y:S01]  /*9220*/  LDL.LU R119, [R1+0x190] ;  /* 0x0001900001777983 */ /* 0x000ee20000300800 */
[--C-:B------:R-:W-:Y:S02]  /*9230*/  IMAD.X R91, R183, 0x1, R36.reuse, P6 ;  /* 0x00000001b75b7824 */ /* 0x100fe400030e0624 */
[----:B------:R-:W-:Y:S01]  /*9240*/  IMAD.X R93, R73, 0x1, R36, P5 ;  /* 0x00000001495d7824 */ /* 0x000fe200028e0624 */
[----:B----4-:R-:W-:Y:S02]  /*9250*/  SHF.R.S32.HI R34, RZ, 0x1f, R123 ;  /* 0x0000001fff227819 */ /* 0x010fe4000001147b */
[-C--:B------:R-:W-:Y:S02]  /*9260*/  IADD3 R96, P6, PT, R218, R123.reuse, RZ ;  /* 0x0000007bda607210 */ /* 0x080fe40007fde0ff */
[----:B------:R-:W-:-:S02]  /*9270*/  IADD3 R98, P5, PT, R212, R123, RZ ;  /* 0x0000007bd4627210 */ /* 0x000fc40007fbe0ff */
[----:B------:R-:W4:Y:S04]  /*9280*/  LDL.LU R123, [R1+0x194] ;  /* 0x00019400017b7983 */ /* 0x000f280000300800 */
        /* <DEDUP_REMOVED lines=13> */
[----:B------:R-:W4:Y:S01]  /*9360*/  LDL.LU R179, [R1+0x1cc] ;  /* 0x0001cc0001b37983 */ /* 0x000f220000300800 */
[----:B------:R-:W-:Y:S01]  /*9370*/  IMAD.X R95, R183, 0x1, R34, P6 ;  /* 0x00000001b75f7824 */ /* 0x000fe200030e0622 */
[----:B-----5:R-:W-:Y:S01]  /*9380*/  SHF.R.S32.HI R36, RZ, 0x1f, R122 ;  /* 0x0000001fff247819 */ /* 0x020fe2000001147a */
[----:B------:R-:W-:Y:S01]  /*9390*/  IMAD.X R97, R73, 0x1, R34, P5 ;  /* 0x0000000149617824 */ /* 0x000fe200028e0622 */
[----:B------:R-:W-:-:S02]  /*93a0*/  IADD3 R100, P6, PT, R218, R122, RZ ;  /* 0x0000007ada647210 */ /* 0x000fc40007fde0ff */
[----:B------:R-:W-:Y:S02]  /*93b0*/  IADD3 R102, P5, PT, R212, R122, RZ ;  /* 0x0000007ad4667210 */ /* 0x000fe40007fbe0ff */
[----:B------:R-:W-:Y:S01]  /*93c0*/  SHF.R.S32.HI R34, RZ, 0x1f, R121 ;  /* 0x0000001fff227819 */ /* 0x000fe20000011479 */
[--C-:B------:R-:W-:Y:S01]  /*93d0*/  IMAD.X R99, R183, 0x1, R36.reuse, P6 ;  /* 0x00000001b7637824 */ /* 0x100fe200030e0624 */
[-C--:B------:R-:W-:Y:S01]  /*93e0*/  IADD3 R104, P6, PT, R218, R121.reuse, RZ ;  /* 0x00000079da687210 */ /* 0x080fe20007fde0ff */
[----:B------:R-:W-:Y:S01]  /*93f0*/  IMAD.X R101, R73, 0x1, R36, P5 ;  /* 0x0000000149657824 */ /* 0x000fe200028e0624 */
[----:B------:R-:W-:Y:S02]  /*9400*/  IADD3 R106, P5, PT, R212, R121, RZ ;  /* 0x00000079d46a7210 */ /* 0x000fe40007fbe0ff */
[----:B------:R-:W-:Y:S01]  /*9410*/  SHF.R.S32.HI R36, RZ, 0x1f, R120 ;  /* 0x0000001fff247819 */ /* 0x000fe20000011478 */
[--C-:B------:R-:W-:Y:S01]  /*9420*/  IMAD.X R103, R183, 0x1, R34.reuse, P6 ;  /* 0x00000001b7677824 */ /* 0x100fe200030e0622 */
[-C--:B------:R-:W-:Y:S01]  /*9430*/  IADD3 R112, P6, PT, R218, R120.reuse, RZ ;  /* 0x00000078da707210 */ /* 0x080fe20007fde0ff */
[----:B------:R-:W-:Y:S01]  /*9440*/  IMAD.X R105, R73, 0x1, R34, P5 ;  /* 0x0000000149697824 */ /* 0x000fe200028e0622 */
[----:B------:R-:W-:-:S03]  /*9450*/  IADD3 R114, P5, PT, R212, R120, RZ ;  /* 0x00000078d4727210 */ /* 0x000fc60007fbe0ff */
[--C-:B------:R-:W-:Y:S02]  /*9460*/  IMAD.X R107, R183, 0x1, R36.reuse, P6 ;  /* 0x00000001b76b7824 */ /* 0x100fe400030e0624 */
[----:B------:R-:W-:Y:S02]  /*9470*/  IMAD.X R113, R73, 0x1, R36, P5 ;  /* 0x0000000149717824 */ /* 0x000fe400028e0624 */
[----:B------:R-:W-:-:S04]  /*9480*/  IMAD.WIDE.U32 R6, R215, 0xc, R6 ;  /* 0x0000000cd7067825 */ /* 0x000fc800078e0006 */
[----:B------:R-:W-:Y:S02]  /*9490*/  IMAD R33, R4, 0xc, RZ ;  /* 0x0000000c04217824 */ /* 0x000fe400078e02ff */
[----:B------:R-:W-:Y:S01]  /*94a0*/  IMAD R77, R5, 0xc, RZ ;  /* 0x0000000c054d7824 */ /* 0x000fe200078e02ff */
[----:B------:R-:W-:Y:S01]  /*94b0*/  SHF.R.S32.HI R5, RZ, 0x1f, R187 ;  /* 0x0000001fff057819 */ /* 0x000fe200000114bb */
[----:B------:R-:W-:Y:S01]  /*94c0*/  IMAD.MOV.U32 R75, RZ, RZ, R6 ;  /* 0x000000ffff4b7224 */ /* 0x000fe200078e0006 */
[----:B------:R-:W-:Y:S01]  /*94d0*/  IADD3 R74, PT, PT, R7, R33, RZ ;  /* 0x00000021074a7210 */ /* 0x000fe20007ffe0ff */
[C---:B------:R-:W-:Y:S01]  /*94e0*/  IMAD.SHL.U32 R6, R29.reuse, 0x4, RZ ;  /* 0x000000041d067824 */ /* 0x040fe200078e00ff */
[----:B------:R-:W-:Y:S02]  /*94f0*/  SHF.L.U64.HI R7, R29, 0x2, R32 ;  /* 0x000000021d077819 */ /* 0x000fe40000010220 */
[----:B------:R-:W-:Y:S01]  /*9500*/  LEA.HI R5, R5, R187, RZ, 0x5 ;  /* 0x000000bb05057211 */ /* 0x000fe200078f28ff */
[----:B------:R-:W-:Y:S01]  /*9510*/  IMAD.MOV.U32 R187, RZ, RZ, R8 ;  /* 0x000000ffffbb7224 */ /* 0x000fe200078e0008 */
[C---:B------:R-:W-:Y:S01]  /*9520*/  SHF.L.U64.HI R8, R26.reuse, 0x2, R31 ;  /* 0x000000021a087819 */ /* 0x040fe2000001021f */
[----:B------:R1:W-:Y:S04]  /*9530*/  STL [R1+0x4c], R7 ;  /* 0x00004c0701007387 */ /* 0x0003e80000100800 */
[----:B------:R5:W-:Y:S01]  /*9540*/  STL [R1+0x48], R6 ;  /* 0x0000480601007387 */ /* 0x000be20000100800 */
[----:B-1----:R-:W-:-:S03]  /*9550*/  IMAD.SHL.U32 R7, R26, 0x4, RZ ;  /* 0x000000041a077824 */ /* 0x002fc600078e00ff */
[----:B------:R1:W-:Y:S01]  /*9560*/  STL [R1+0x44], R8 ;  /* 0x0000440801007387 */ /* 0x0003e20000100800 */
[----:B-----5:R-:W-:-:S03]  /*9570*/  SHF.L.U64.HI R6, R23, 0x2, R30 ;  /* 0x0000000217067819 */ /* 0x020fc6000001021e */
[----:B------:R5:W-:Y:S04]  /*9580*/  STL [R1+0x40], R7 ;  /* 0x0000400701007387 */ /* 0x000be80000100800 */
[----:B------:R5:W-:Y:S01]  /*9590*/  STL [R1+0x3c], R6 ;  /* 0x00003c0601007387 */ /* 0x000be20000100800 */
[----:B-1----:R-:W-:Y:S01]  /*95a0*/  IMAD.SHL.U32 R8, R23, 0x4, RZ ;  /* 0x0000000417087824 */ /* 0x002fe200078e00ff */
[----:B-----5:R-:W-:-:S04]  /*95b0*/  SHF.L.U64.HI R7, R20, 0x2, R28 ;  /* 0x0000000214077819 */ /* 0x020fc8000001021c */
[----:B------:R1:W-:Y:S01]  /*95c0*/  STL [R1+0x38], R8 ;  /* 0x0000380801007387 */ /* 0x0003e20000100800 */
[----:B------:R-:W-:-:S03]  /*95d0*/  IMAD.SHL.U32 R6, R20, 0x4, RZ ;  /* 0x0000000414067824 */ /* 0x000fc600078e00ff */
[----:B------:R5:W-:Y:S04]  /*95e0*/  STL [R1+0x34], R7 ;  /* 0x0000340701007387 */ /* 0x000be80000100800 */
[----:B------:R5:W-:Y:S01]  /*95f0*/  STL [R1+0x30], R6 ;  /* 0x0000300601007387 */ /* 0x000be20000100800 */
[C---:B-1----:R-:W-:Y:S01]  /*9600*/  SHF.L.U64.HI R8, R18.reuse, 0x2, R27 ;  /* 0x0000000212087819 */ /* 0x042fe2000001021b */
[----:B-----5:R-:W-:-:S04]  /*9610*/  IMAD.SHL.U32 R7, R18, 0x4, RZ ;  /* 0x0000000412077824 */ /* 0x020fc800078e00ff */
[----:B------:R1:W-:Y:S01]  /*9620*/  STL [R1+0x2c], R8 ;  /* 0x00002c0801007387 */ /* 0x0003e20000100800 */
[----:B------:R-:W-:-:S03]  /*9630*/  SHF.L.U64.HI R6, R17, 0x2, R25 ;  /* 0x0000000211067819 */ /* 0x000fc60000010219 */
        /* <DEDUP_REMOVED lines=12> */
[----:B------:R5:W-:Y:S01]  /*9700*/  STL [R1+0x10], R7 ;  /* 0x0000100701007387 */ /* 0x000be20000100800 */
[----:B------:R-:W-:-:S03]  /*9710*/  SHF.R.S32.HI R5, RZ, 0x5, R5 ;  /* 0x00000005ff057819 */ /* 0x000fc60000011405 */
[----:B------:R5:W-:Y:S01]  /*9720*/  STL [R1+0xc], R6 ;  /* 0x00000c0601007387 */ /* 0x000be20000100800 */
[----:B-1----:R-:W-:Y:S01]  /*9730*/  IMAD.SHL.U32 R8, R14, 0x4, RZ ;  /* 0x000000040e087824 */ /* 0x002fe200078e00ff */
[----:B-----5:R-:W-:-:S04]  /*9740*/  SHF.L.U64.HI R7, R13, 0x2, R19 ;  /* 0x000000020d077819 */ /* 0x020fc80000010213 */
[----:B------:R-:W-:Y:S01]  /*9750*/  STL [R1+0x8], R8 ;  /* 0x0000080801007387 */ /* 0x000fe20000100800 */
[----:B------:R-:W-:-:S03]  /*9760*/  IMAD.SHL.U32 R6, R13, 0x4, RZ ;  /* 0x000000040d067824 */ /* 0x000fc600078e00ff */
[----:B------:R-:W-:Y:S04]  /*9770*/  STL [R1+0x4], R7 ;  /* 0x0000040701007387 */ /* 0x000fe80000100800 */
[----:B------:R1:W-:Y:S01]  /*9780*/  STL [R1], R6 ;  /* 0x0000000601007387 */ /* 0x0003e20000100800 */
[----:B------:R-:W-:Y:S01]  /*9790*/  VIADD R76, R5, 0xfffffffd ;  /* 0xfffffffd054c7836 */ /* 0x000fe20000000000 */
[----:B--2---:R-:W-:Y:S02]  /*97a0*/  SHF.R.S32.HI R34, RZ, 0x1f, R118 ;  /* 0x0000001fff227819 */ /* 0x004fe40000011476 */
[-C--:B------:R-:W-:Y:S02]  /*97b0*/  IADD3 R116, P6, PT, R218, R118.reuse, RZ ;  /* 0x00000076da747210 */ /* 0x080fe40007fde0ff */
[----:B------:R-:W-:-:S03]  /*97c0*/  IADD3 R118, P5, PT, R212, R118, RZ ;  /* 0x00000076d4767210 */ /* 0x000fc60007fbe0ff */
[--C-:B------:R-:W-:Y:S02]  /*97d0*/  IMAD.X R115, R183, 0x1, R34.reuse, P6 ;  /* 0x00000001b7737824 */ /* 0x100fe400030e0622 */
[----:B------:R-:W-:Y:S01]  /*97e0*/  IMAD.X R117, R73, 0x1, R34, P5 ;  /* 0x0000000149757824 */ /* 0x000fe200028e0622 */
[----:B---3--:R-:W-:Y:S02]  /*97f0*/  SHF.R.S32.HI R36, RZ, 0x1f, R119 ;  /* 0x0000001fff247819 */ /* 0x008fe40000011477 */
[-C--:B------:R-:W-:Y:S02]  /*9800*/  IADD3 R120, P6, PT, R218, R119.reuse, RZ ;  /* 0x00000077da787210 */ /* 0x080fe40007fde0ff */
[----:B------:R-:W-:-:S03]  /*9810*/  IADD3 R122, P5, PT, R212, R119, RZ ;  /* 0x00000077d47a7210 */ /* 0x000fc60007fbe0ff */
[--C-:B------:R-:W-:Y:S02]  /*9820*/  IMAD.X R119, R183, 0x1, R36.reuse, P6 ;  /* 0x00000001b7777824 */ /* 0x100fe400030e0624 */
[----:B------:R-:W-:Y:S01]  /*9830*/  IMAD.X R121, R73, 0x1, R36, P5 ;  /* 0x0000000149797824 */ /* 0x000fe200028e0624 */
[----:B----4-:R-:W-:Y:S02]  /*9840*/  SHF.R.S32.HI R34, RZ, 0x1f, R123 ;  /* 0x0000001fff227819 */ /* 0x010fe4000001147b */
[-C--:B------:R-:W-:Y:S02]  /*9850*/  IADD3 R124, P6, PT, R218, R123.reuse, RZ ;  /* 0x0000007bda7c7210 */ /* 0x080fe40007fde0ff */
[----:B------:R-:W-:Y:S02]  /*9860*/  IADD3 R126, P5, PT, R212, R123, RZ ;  /* 0x0000007bd47e7210 */ /* 0x000fe40007fbe0ff */
[----:B------:R-:W-:Y:S02]  /*9870*/  IADD3.X R123, PT, PT, R183, R34, RZ, P6, !PT ;  /* 0x00000022b77b7210 */ /* 0x000fe400037fe4ff */
[----:B------:R-:W-:-:S02]  /*9880*/  SHF.R.S32.HI R36, RZ, 0x1f, R127 ;  /* 0x0000001fff247819 */ /* 0x000fc4000001147f */
[-C--:B------:R-:W-:Y:S01]  /*9890*/  IADD3 R128, P6, PT, R218, R127.reuse, RZ ;  /* 0x0000007fda807210 */ /* 0x080fe20007fde0ff */
[----:B------:R-:W-:Y:S01]  /*98a0*/  IMAD.X R125, R73, 0x1, R34, P5 ;  /* 0x00000001497d7824 */ /* 0x000fe200028e0622 */
        /* <DEDUP_REMOVED lines=10> */
[----:B------:R-:W-:-:S02]  /*9950*/  IADD3 R138, P5, PT, R212, R137, RZ ;  /* 0x00000089d48a7210 */ /* 0x000fc40007fbe0ff */
        /* <DEDUP_REMOVED lines=26> */
[----:B------:R-:W-:Y:S01]  /*9b00*/  IMAD.X R155, R183, 0x1, R34, P6 ;  /* 0x00000001b79b7824 */ /* 0x000fe200030e0622 */
[----:B------:R-:W-:Y:S02]  /*9b10*/  IADD3 R160, P6, PT, R218, R159, RZ ;  /* 0x0000009fdaa07210 */ /* 0x000fe40007fde0ff */
[----:B------:R-:W-:-:S02]  /*9b20*/  IADD3.X R157, PT, PT, R73, R34, RZ, P5, !PT ;  /* 0x00000022499d7210 */ /* 0x000fc40002ffe4ff */
[----:B------:R-:W-:Y:S01]  /*9b30*/  IADD3 R162, P5, PT, R212, R159, RZ ;  /* 0x0000009fd4a27210 */ /* 0x000fe20007fbe0ff */
[--C-:B------:R-:W-:Y:S01]  /*9b40*/  IMAD.X R159, R183, 0x1, R36.reuse, P6 ;  /* 0x00000001b79f7824 */ /* 0x100fe200030e0624 */
[----:B------:R-:W-:Y:S02]  /*9b50*/  SHF.R.S32.HI R34, RZ, 0x1f, R163 ;  /* 0x0000001fff227819 */ /* 0x000fe400000114a3 */
[-C--:B------:R-:W-:Y:S01]  /*9b60*/  IADD3 R164, P6, PT, R218, R163.reuse, RZ ;  /* 0x000000a3daa47210 */ /* 0x080fe20007fde0ff */
[----:B------:R-:W-:Y:S01]  /*9b70*/  IMAD.X R161, R73, 0x1, R36, P5 ;  /* 0x0000000149a17824 */ /* 0x000fe200028e0624 */
[----:B------:R-:W-:Y:S02]  /*9b80*/  IADD3 R166, P5, PT, R212, R163, RZ ;  /* 0x000000a3d4a67210 */ /* 0x000fe40007fbe0ff */
[----:B------:R-:W-:Y:S01]  /*9b90*/  SHF.R.S32.HI R36, RZ, 0x1f, R167 ;  /* 0x0000001fff247819 */ /* 0x000fe200000114a7 */
[--C-:B------:R-:W-:Y:S01]  /*9ba0*/  IMAD.X R163, R183, 0x1, R34.reuse, P6 ;  /* 0x00000001b7a37824 */ /* 0x100fe200030e0622 */
[----:B------:R-:W-:Y:S01]  /*9bb0*/  IADD3 R168, P6, PT, R218, R167, RZ ;  /* 0x000000a7daa87210 */ /* 0x000fe20007fde0ff */
[----:B------:R-:W-:Y:S01]  /*9bc0*/  IMAD.X R165, R73, 0x1, R34, P5 ;  /* 0x0000000149a57824 */ /* 0x000fe200028e0622 */
[----:B-1----:R-:W-:-:S02]  /*9bd0*/  VIMNMX R6, PT, PT, R5, 0x2, !PT ;  /* 0x0000000205067848 */ /* 0x002fc40007fe0100 */
[----:B------:R-:W-:Y:S01]  /*9be0*/  IADD3 R170, P5, PT, R212, R167, RZ ;  /* 0x000000a7d4aa7210 */ /* 0x000fe20007fbe0ff */
[--C-:B------:R-:W-:Y:S01]  /*9bf0*/  IMAD.X R167, R183, 0x1, R36.reuse, P6 ;  /* 0x00000001b7a77824 */ /* 0x100fe200030e0624 */
[----:B------:R-:W-:Y:S01]  /*9c00*/  SHF.R.S32.HI R34, RZ, 0x1f, R171 ;  /* 0x0000001fff227819 */ /* 0x000fe200000114ab */
[----:B------:R-:W-:Y:S01]  /*9c10*/  VIADD R5, R6, 0xffffffff ;  /* 0xffffffff06057836 */ /* 0x000fe20000000000 */
[-C--:B------:R-:W-:Y:S01]  /*9c20*/  IADD3 R172, P6, PT, R218, R171.reuse, RZ ;  /* 0x000000abdaac7210 */ /* 0x080fe20007fde0ff */
[----:B------:R-:W-:Y:S01]  /*9c30*/  IMAD.X R169, R73, 0x1, R36, P5 ;  /* 0x0000000149a97824 */ /* 0x000fe200028e0624 */
[----:B------:R-:W-:Y:S02]  /*9c40*/  IADD3 R174, P5, PT, R212, R171, RZ ;  /* 0x000000abd4ae7210 */ /* 0x000fe40007fbe0ff */
[----:B------:R1:W-:Y:S01]  /*9c50*/  STL [R1+0x50], R5 ;  /* 0x0000500501007387 */ /* 0x0003e20000100800 */
[--C-:B------:R-:W-:Y:S01]  /*9c60*/  IMAD.X R171, R183, 0x1, R34.reuse, P6 ;  /* 0x00000001b7ab7824 */ /* 0x100fe200030e0622 */
[----:B------:R-:W-:Y:S01]  /*9c70*/  SHF.R.S32.HI R36, RZ, 0x1f, R175 ;  /* 0x0000001fff247819 */ /* 0x000fe200000114af */
[----:B------:R-:W-:Y:S01]  /*9c80*/  IMAD.X R173, R73, 0x1, R34, P5 ;  /* 0x0000000149ad7824 */ /* 0x000fe200028e0622 */
[----:B------:R-:W-:-:S02]  /*9c90*/  IADD3 R176, P6, PT, R218, R175, RZ ;  /* 0x000000afdab07210 */ /* 0x000fc40007fde0ff */
[----:B------:R-:W-:Y:S02]  /*9ca0*/  IADD3 R178, P5, PT, R212, R175, RZ ;  /* 0x000000afd4b27210 */ /* 0x000fe40007fbe0ff */
[----:B------:R-:W-:Y:S01]  /*9cb0*/  SHF.R.S32.HI R34, RZ, 0x1f, R179 ;  /* 0x0000001fff227819 */ /* 0x000fe200000114b3 */
[--C-:B------:R-:W-:Y:S01]  /*9cc0*/  IMAD.X R175, R183, 0x1, R36.reuse, P6 ;  /* 0x00000001b7af7824 */ /* 0x100fe200030e0624 */
[C---:B------:R-:W-:Y:S01]  /*9cd0*/  IADD3 R180, P6, PT, R218.reuse, R179, RZ ;  /* 0x000000b3dab47210 */ /* 0x040fe20007fde0ff */
[----:B------:R-:W-:Y:S01]  /*9ce0*/  IMAD.X R177, R73, 0x1, R36, P5 ;  /* 0x0000000149b17824 */ /* 0x000fe200028e0624 */
[----:B------:R-:W-:Y:S02]  /*9cf0*/  SHF.R.S32.HI R185, RZ, 0x1f, R72 ;  /* 0x0000001fffb97819 */ /* 0x000fe40000011448 */
[-C--:B------:R-:W-:Y:S02]  /*9d00*/  IADD3 R184, P4, PT, R218, R72.reuse, RZ ;  /* 0x00000048dab87210 */ /* 0x080fe40007f9e0ff */
[----:B------:R-:W-:-:S02]  /*9d10*/  IADD3 R186, P3, PT, R212, R72, RZ ;  /* 0x00000048d4ba7210 */ /* 0x000fc40007f7e0ff */
[----:B------:R-:W-:Y:S01]  /*9d20*/  IADD3 R182, P5, PT, R212, R179, RZ ;  /* 0x000000b3d4b67210 */ /* 0x000fe20007fbe0ff */
[C-C-:B------:R-:W-:Y:S01]  /*9d30*/  IMAD.X R179, R183.reuse, 0x1, R34.reuse, P6 ;  /* 0x00000001b7b37824 */ /* 0x140fe200030e0622 */
[----:B------:R-:W-:Y:S01]  /*9d40*/  SHF.L.U64.HI R72, R218, 0x2, R183 ;  /* 0x00000002da487819 */ /* 0x000fe200000102b7 */
[--C-:B------:R-:W-:Y:S02]  /*9d50*/  IMAD.X R183, R183, 0x1, R185.reuse, P4 ;  /* 0x00000001b7b77824 */ /* 0x100fe400020e06b9 */
[C---:B------:R-:W-:Y:S02]  /*9d60*/  IMAD.X R181, R73.reuse, 0x1, R34, P5 ;  /* 0x0000000149b57824 */ /* 0x040fe400028e0622 */
[----:B------:R-:W-:Y:S01]  /*9d70*/  IMAD.X R185, R73, 0x1, R185, P3 ;  /* 0x0000000149b97824 */ /* 0x000fe200018e06b9 */
[----:B------:R-:W-:Y:S01]  /*9d80*/  SHF.L.U64.HI R73, R212, 0x2, R73 ;  /* 0x00000002d4497819 */ /* 0x000fe20000010249 */
[----:B------:R-:W-:Y:S01]  /*9d90*/  IMAD.IADD R77, R9, 0x1, R77 ;  /* 0x00000001094d7824 */ /* 0x000fe200078e024d */
[----:B------:R-:W-:Y:S01]  /*9da0*/  SHF.L.U64.HI R252, R251, 0x2, R252 ;  /* 0x00000002fbfc7819 */ /* 0x000fe200000102fc */
[----:B------:R-:W-:Y:S01]  /*9db0*/  IMAD.MOV.U32 R4, RZ, RZ, RZ ;  /* 0x000000ffff047224 */ /* 0x000fe200078e00ff */
[----:B------:R-:W-:Y:S01]  /*9dc0*/  SHF.L.U64.HI R250, R249, 0x2, R250 ;  /* 0x00000002f9fa7819 */ /* 0x000fe200000102fa */
[----:B------:R-:W-:Y:S01]  /*9dd0*/  IMAD.SHL.U32 R251, R251, 0x4, RZ ;  /* 0x00000004fbfb7824 */ /* 0x000fe200078e00ff */
[----:B------:R-:W-:Y:S01]  /*9de0*/  SHF.L.U64.HI R248, R247, 0x2, R248 ;  /* 0x00000002f7f87819 */ /* 0x000fe200000102f8 */
[----:B------:R-:W-:Y:S01]  /*9df0*/  IMAD.SHL.U32 R249, R249, 0x4, RZ ;  /* 0x00000004f9f97824 */ /* 0x000fe200078e00ff */
[----:B------:R-:W-:Y:S01]  /*9e00*/  SHF.L.U64.HI R246, R245, 0x2, R246 ;  /* 0x00000002f5f67819 */ /* 0x000fe200000102f6 */
[----:B------:R-:W-:Y:S01]  /*9e10*/  IMAD.SHL.U32 R247, R247, 0x4, RZ ;  /* 0x00000004f7f77824 */ /* 0x000fe200078e00ff */
[----:B------:R-:W-:Y:S01]  /*9e20*/  SHF.L.U64.HI R244, R243, 0x2, R244 ;  /* 0x00000002f3f47819 */ /* 0x000fe200000102f4 */
[----:B------:R-:W-:Y:S01]  /*9e30*/  IMAD.SHL.U32 R245, R245, 0x4, RZ ;  /* 0x00000004f5f57824 */ /* 0x000fe200078e00ff */
[C---:B------:R-:W-:Y:S01]  /*9e40*/  SHF.L.U64.HI R242, R241.reuse, 0x2, R242 ;  /* 0x00000002f1f27819 */ /* 0x040fe200000102f2 */
        /* <DEDUP_REMOVED lines=63> */
[----:B------:R-:W-:-:S02]  /*a240*/  SHF.L.U64.HI R91, R92, 0x2, R91 ;  /* 0x000000025c5b7819 */ /* 0x000fc4000001025b */
        /* <DEDUP_REMOVED lines=88> */
[----:B------:R-:W-:-:S02]  /*a7d0*/  SHF.L.U32 R243, R243, 0x2, RZ ;  /* 0x00000002f3f37819 */ /* 0x000fc400000006ff */
[----:B------:R-:W-:Y:S02]  /*a7e0*/  SHF.L.U64.HI R216, R10, 0x2, R216 ;  /* 0x000000020ad87819 */ /* 0x000fe400000102d8 */
[----:B------:R-:W-:Y:S02]  /*a7f0*/  SHF.L.U32 R209, R209, 0x2, RZ ;  /* 0x00000002d1d17819 */ /* 0x000fe400000006ff */
[----:B------:R-:W-:Y:S02]  /*a800*/  SHF.L.U32 R92, R92, 0x2, RZ ;  /* 0x000000025c5c7819 */ /* 0x000fe400000006ff */
[----:B------:R-:W-:Y:S02]  /*a810*/  SHF.L.U32 R130, R130, 0x2, RZ ;  /* 0x0000000282827819 */ /* 0x000fe400000006ff */
[----:B------:R-:W-:Y:S01]  /*a820*/  SHF.L.U32 R164, R164, 0x2, RZ ;  /* 0x00000002a4a47819 */ /* 0x000fe200000006ff */
[----:B------:R-:W-:Y:S01]  /*a830*/  UMOV UR13, 0x1 ;  /* 0x00000001000d7882 */ /* 0x000fe20000000000 */
[----:B------:R-:W-:Y:S01]  /*a840*/  UMOV UR14, 0x2 ;  /* 0x00000002000e7882 */ /* 0x000fe20000000000 */
[----:B------:R-:W-:Y:S01]  /*a850*/  UMOV UR6, URZ ;  /* 0x000000ff00067c82 */ /* 0x000fe20008000000 */
[----:B------:R-:W-:Y:S01]  /*a860*/  UMOV UR7, URZ ;  /* 0x000000ff00077c82 */ /* 0x000fe20008000000 */
[----:B------:R-:W-:Y:S01]  /*a870*/  UMOV UR8, URZ ;  /* 0x000000ff00087c82 */ /* 0x000fe20008000000 */
[----:B-1----:R-:W-:-:S05]  /*a880*/  UMOV UR5, URZ ;  /* 0x000000ff00057c82 */ /* 0x002fca0008000000 */
.L_x_11:
[----:B------:R-:W-:Y:S01]  /*a890*/  IMAD.U32 R4, R4, -0x80000000, RZ ;  /* 0x8000000004047824 */ /* 0x000fe200078e00ff */
[----:B------:R-:W-:-:S03]  /*a8a0*/  UIADD3 UR7, UPT, UPT, UR7, 0x1, URZ ;  /* 0x0000000107077890 */ /* 0x000fc6000fffe0ff */
[----:B------:R-:W1:Y:S01]  /*a8b0*/  SYNCS.PHASECHK.TRANS64.TRYWAIT P3, [UR12], R4 ;  /* 0x00000004ff0075a7 */ /* 0x000e62000806110c */
[----:B------:R-:W-:-:S04]  /*a8c0*/  UISETP.GT.AND UP1, UPT, UR7, 0x1, UPT ;  /* 0x000000010700788c */ /* 0x000fc8000bf24270 */
[----:B------:R-:W-:-:S04]  /*a8d0*/  USEL UR7, UR7, URZ, !UP1 ;  /* 0x000000ff07077287 */ /* 0x000fc8000c800000 */
[----:B------:R-:W-:Y:S01]  /*a8e0*/  ULEA UR44, UR7, UR10, 0xf ;  /* 0x0000000a072c7291 */ /* 0x000fe2000f8e78ff */
[----:B-12---:R-:W-:Y:S11]  /*a8f0*/  @!P3 BRA `(.L_x_9) ;  /* 0x0000008c007cb947 */ /* 0x006ff60003800000 */
.L_x_17:
[----:B------:R-:W-:-:S04]  /*a900*/  DEPBAR.LE SB0, 0x2 ;  /* 0x000080800000791a */ /* 0x000fc80000000000 */
[----:B------:R-:W-:Y:S01]  /*a910*/  BAR.SYNC.DEFER_BLOCKING 0x0 ;  /* 0x0000000000007b1d */ /* 0x000fe20000010000 */
[----:B------:R-:W-:Y:S02]  /*a920*/  UIADD3 UR6, UPT, UPT, UR6, 0x1, URZ ;  /* 0x0000000106067890 */ /* 0x000fe4000fffe0ff */
[----:B------:R-:W-:Y:S02]  /*a930*/  ULEA UR12, UR13, UR10, 0x3 ;  /* 0x0000000a0d0c7291 */ /* 0x000fe4000f8e18ff */
[----:B------:R-:W-:Y:S02]  /*a940*/  UISETP.GT.AND UP1, UPT, UR6, 0x2, UPT ;  /* 0x000000020600788c */ /* 0x000fe4000bf24270 */
[----:B------:R-:W-:Y:S02]  /*a950*/  UIADD3 UR12, UPT, UPT, UR12, 0x1c000, URZ ;  /* 0x0001c0000c0c7890 */ /* 0x000fe4000fffe0ff */
[----:B------:R-:W-:Y:S01]  /*a960*/  USEL UR6, UR6, URZ, !UP1 ;  /* 0x000000ff06067287 */ /* 0x000fe2000c800000 */
[----:B------:R-:W-:Y:S01]  /*a970*/  UMOV UR4, UR8 ;  /* 0x0000000800047c82 */ /* 0x000fe20008000000 */
[----:B------:R-:W1:Y:S04]  /*a980*/  LDSM.16.M88.4 R36, [R2+UR44] ;  /* 0x0000002c0224783b */ /* 0x000e680008000200 */
[----:B------:R-:W2:Y:S04]  /*a990*/  LDSM.16.M88.4 R8, [R2+UR44+0x800] ;  /* 0x0008002c0208783b */ /* 0x000ea80008000200 */
[----:B------:R-:W3:Y:S04]  /*a9a0*/  LDSM.16.M88.4 R12, [R2+UR44+0x1800] ;  /* 0x0018002c020c783b */ /* 0x000ee80008000200 */
[----:B------:R-:W4:Y:S04]  /*a9b0*/  LDSM.16.M88.4 R40, [R2+UR44+0x1000] ;  /* 0x0010002c0228783b */ /* 0x000f280008000200 */
[----:B------:R-:W5:Y:S04]  /*a9c0*/  LDSM.16.M88.4 R16, [R2+UR44+0x2800] ;  /* 0x0028002c0210783b */ /* 0x000f680008000200 */
[----:B------:R-:W5:Y:S04]  /*a9d0*/  LDSM.16.M88.4 R28, [R2+UR44+0x3000] ;  /* 0x0030002c021c783b */ /* 0x000f680008000200 */
[----:B------:R-:W5:Y:S04]  /*a9e0*/  LDSM.16.M88.4 R32, [R2+UR44+0x2000] ;  /* 0x0020002c0220783b */ /* 0x000f680008000200 */
[----:B------:R-:W5:Y:S04]  /*a9f0*/  LDSM.16.M88.4 R20, [R2+UR44+0x3800] ;  /* 0x0038002c0214783b */ /* 0x000f680008000200 */
[----:B------:R-:W5:Y:S04]  /*aa00*/  LDSM.16.M88.4 R52, [R2+UR44+0x4000] ;  /* 0x0040002c0234783b */ /* 0x000f680008000200 */
[----:B------:R-:W5:Y:S01]  /*aa10*/  LDSM.16.M88.4 R24, [R2+UR44+0x4800] ;  /* 0x0048002c0218783b */ /* 0x000f620008000200 */
[----:B-1----:R-:W-:Y:S01]  /*aa20*/  IMAD.MOV.U32 R4, RZ, RZ, R36 ;  /* 0x000000ffff047224 */ /* 0x002fe200078e0024 */
[----:B------:R-:W-:Y:S01]  /*aa30*/  MOV R36, R37 ;  /* 0x0000002500247202 */ /* 0x000fe20000000f00 */
[----:B------:R-:W-:Y:S01]  /*aa40*/  IMAD.MOV.U32 R37, RZ, RZ, R39 ;  /* 0x000000ffff257224 */ /* 0x000fe200078e0027 */
[----:B------:R-:W1:Y:S01]  /*aa50*/  LDSM.16.M88.4 R56, [R2+UR44+0x5000] ;  /* 0x0050002c0238783b */ /* 0x000e620008000200 */
[----:B------:R-:W-:-:S02]  /*aa60*/  IMAD.MOV.U32 R5, RZ, RZ, R38 ;  /* 0x000000ffff057224 */ /* 0x000fc400078e0026 */
[----:B--2---:R-:W-:Y:S01]  /*aa70*/  IMAD.MOV.U32 R39, RZ, RZ, R11 ;  /* 0x000000ffff277224 */ /* 0x004fe200078e000b */
[----:B------:R-:W-:Y:S01]  /*aa80*/  LDSM.16.M88.4 R60, [R2+UR44+0x6000] ;  /* 0x0060002c023c783b */ /* 0x000fe20008000200 */
[----:B------:R-:W-:Y:S02]  /*aa90*/  IMAD.MOV.U32 R38, RZ, RZ, R9 ;  /* 0x000000ffff267224 */ /* 0x000fe400078e0009 */
[----:B---3--:R-:W-:Y:S01]  /*aaa0*/  IMAD.MOV.U32 R11, RZ, RZ, R14 ;  /* 0x000000ffff0b7224 */ /* 0x008fe200078e000e */
[----:B------:R-:W-:Y:S01]  /*aab0*/  LDSM.16.M88.4 R64, [R2+UR44+0x7000] ;  /* 0x0070002c0240783b */ /* 0x000fe20008000200 */
[----:B------:R-:W-:Y:S02]  /*aac0*/  IMAD.MOV.U32 R7, RZ, RZ, R10 ;  /* 0x000000ffff077224 */ /* 0x000fe400078e000a */
[----:B----4-:R-:W-:Y:S01]  /*aad0*/  IMAD.MOV.U32 R9, RZ, RZ, R42 ;  /* 0x000000ffff097224 */ /* 0x010fe200078e002a */
[----:B------:R-:W-:Y:S01]  /*aae0*/  LDSM.16.M88.4 R108, [R2+UR44+0x7800] ;  /* 0x0078002c026c783b */ /* 0x000fe20008000200 */
[----:B-----5:R-:W-:-:S02]  /*aaf0*/  IMAD.MOV.U32 R14, RZ, RZ, R16 ;  /* 0x000000ffff0e7224 */ /* 0x020fc400078e0010 */
[----:B------:R-:W-:Y:S02]  /*ab00*/  IMAD.MOV.U32 R46, RZ, RZ, R17 ;  /* 0x000000ffff2e7224 */ /* 0x000fe400078e0011 */
[----:B------:R-:W-:Y:S02]  /*ab10*/  IMAD.MOV.U32 R10, RZ, RZ, R12 ;  /* 0x000000ffff0a7224 */ /* 0x000fe400078e000c */
[----:B------:R-:W-:Y:S02]  /*ab20*/  IMAD.MOV.U32 R42, RZ, RZ, R13 ;  /* 0x000000ffff2a7224 */ /* 0x000fe400078e000d */
[----:B------:R-:W-:Y:S01]  /*ab30*/  IMAD.MOV.U32 R16, RZ, RZ, R28 ;  /* 0x000000ffff107224 */ /* 0x000fe200078e001c */
[----:B------:R-:W-:Y:S01]  /*ab40*/  MOV R45, R35 ;  /* 0x00000023002d7202 */ /* 0x000fe20000000f00 */
[----:B------:R-:W-:Y:S02]  /*ab50*/  IMAD.MOV.U32 R17, RZ, RZ, R30 ;  /* 0x000000ffff117224 */ /* 0x000fe400078e001e */
[----:B------:R-:W-:-:S02]  /*ab60*/  IMAD.MOV.U32 R48, RZ, RZ, R29 ;  /* 0x000000ffff307224 */ /* 0x000fc400078e001d */
[----:B------:R-:W-:Y:S02]  /*ab70*/  IMAD.MOV.U32 R49, RZ, RZ, R31 ;  /* 0x000000ffff317224 */ /* 0x000fe400078e001f */
[----:B------:R-:W-:Y:S01]  /*ab80*/  IMAD.MOV.U32 R12, RZ, RZ, R32 ;  /* 0x000000ffff0c7224 */ /* 0x000fe200078e0020 */
[----:B------:R-:W2:Y:S01]  /*ab90*/  LDSM.16.M88.4 R28, [R2+UR44+0x5800] ;  /* 0x0058002c021c783b */ /* 0x000ea20008000200 */
[----:B------:R-:W-:Y:S02]  /*aba0*/  IMAD.MOV.U32 R13, RZ, RZ, R34 ;  /* 0x000000ffff0d7224 */ /* 0x000fe400078e0022 */
[----:B------:R-:W-:Y:S02]  /*abb0*/  IMAD.MOV.U32 R44, RZ, RZ, R33 ;  /* 0x000000ffff2c7224 */ /* 0x000fe400078e0021 */
[----:B------:R-:W3:Y:S01]  /*abc0*/  LDSM.16.M88.4 R32, [R2+UR44+0x6800] ;  /* 0x0068002c0220783b */ /* 0x000ee20008000200 */
        /* <DEDUP_REMOVED lines=10> */
[----:B------:R-:W-:Y:S01]  /*ac70*/  IMAD.MOV.U32 R52, RZ, RZ, R53 ;  /* 0x000000ffff347224 */ /* 0x000fe200078e0035 */
[----:B------:R-:W-:Y:S01]  /*ac80*/  MOV R53, R55 ;  /* 0x0000003700357202 */ /* 0x000fe20000000f00 */
[----:B------:R-:W-:Y:S02]  /*ac90*/  IMAD.MOV.U32 R19, RZ, RZ, R22 ;  /* 0x000000ffff137224 */ /* 0x000fe400078e0016 */
[----:B------:R-:W-:Y:S02]  /*aca0*/  IMAD.MOV.U32 R51, RZ, RZ, R23 ;  /* 0x000000ffff337224 */ /* 0x000fe400078e0017 */
[----:B------:R-:W-:-:S02]  /*acb0*/  IMAD.MOV.U32 R21, RZ, RZ, R54 ;  /* 0x000000ffff157224 */ /* 0x000fc400078e0036 */
[----:B------:R-:W-:Y:S02]  /*acc0*/  IMAD.MOV.U32 R22, RZ, RZ, R24 ;  /* 0x000000ffff167224 */ /* 0x000fe400078e0018 */
[----:B------:R-:W-:Y:S02]  /*acd0*/  IMAD.MOV.U32 R23, RZ, RZ, R26 ;  /* 0x000000ffff177224 */ /* 0x000fe400078e001a */
[----:B------:R-:W-:Y:S02]  /*ace0*/  IMAD.MOV.U32 R54, RZ, RZ, R25 ;  /* 0x000000ffff367224 */ /* 0x000fe400078e0019 */
[----:B------:R-:W-:Y:S02]  /*acf0*/  IMAD.MOV.U32 R55, RZ, RZ, R27 ;  /* 0x000000ffff377224 */ /* 0x000fe400078e001b */
[----:B-1----:R-:W-:Y:S02]  /*ad00*/  IMAD.MOV.U32 R24, RZ, RZ, R56 ;  /* 0x000000ffff187224 */ /* 0x002fe400078e0038 */
[----:B------:R-:W-:-:S02]  /*ad10*/  IMAD.MOV.U32 R25, RZ, RZ, R58 ;  /* 0x000000ffff197224 */ /* 0x000fc400078e003a */
[----:B--2---:R-:W-:Y:S02]  /*ad20*/  IMAD.MOV.U32 R26, RZ, RZ, R28 ;  /* 0x000000ffff1a7224 */ /* 0x004fe400078e001c */
[----:B------:R-:W-:Y:S02]  /*ad30*/  IMAD.MOV.U32 R27, RZ, RZ, R30 ;  /* 0x000000ffff1b7224 */ /* 0x000fe400078e001e */
[----:B------:R-:W-:Y:S02]  /*ad40*/  IMAD.MOV.U32 R56, RZ, RZ, R57 ;  /* 0x000000ffff387224 */ /* 0x000fe400078e0039 */
[----:B------:R-:W-:Y:S02]  /*ad50*/  IMAD.MOV.U32 R58, RZ, RZ, R29 ;  /* 0x000000ffff3a7224 */ /* 0x000fe400078e001d */
[----:B------:R-:W-:Y:S02]  /*ad60*/  IMAD.MOV.U32 R28, RZ, RZ, R60 ;  /* 0x000000ffff1c7224 */ /* 0x000fe400078e003c */
[----:B---3--:R-:W-:-:S02]  /*ad70*/  IMAD.MOV.U32 R30, RZ, RZ, R32 ;  /* 0x000000ffff1e7224 */ /* 0x008fc400078e0020 */
        /* <DEDUP_REMOVED lines=15> */
[----:B------:R-:W-:-:S04]  /*ae70*/  IMAD.MOV.U32 R67, RZ, RZ, R111 ;  /* 0x000000ffff437224 */ /* 0x000fc800078e006f */
[----:B------:R1:W-:Y:S01]  /*ae80*/  STTM.x64 tmem[UR11+0x100], R4 ;  /* 0x00010004000079ed */ /* 0x0003e2000834000b */
[----:B------:R-:W2:Y:S02]  /*ae90*/  FENCE.VIEW.ASYNC.T ;  /* 0x00000000000073c6 */ /* 0x000ea40000000200 */
[----:B--2---:R-:W-:Y:S06]  /*aea0*/  BAR.SYNC.DEFER_BLOCKING 0x0 ;  /* 0x0000000000007b1d */ /* 0x004fec0000010000 */
[----:B------:R-:W-:Y:S05]  /*aeb0*/  @P0 BRA `(.L_x_10) ;  /* 0x0000000000d00947 */ /* 0x000fea0003800000 */
[----:B------:R-:W-:Y:S01]  /*aec0*/  ULEA UR9, UR6, UR10, 0xe ;  /* 0x0000000a06097291 */ /* 0x000fe2000f8e70ff */
[----:B------:R-:W-:Y:S01]  /*aed0*/  UMOV UR8, URZ ;  /* 0x000000ff00087c82 */ /* 0x000fe20008000000 */
[----:B------:R-:W-:Y:S02]  /*aee0*/  UIADD3 UR45, UPT, UPT, UR15, 0x108, URZ ;  /* 0x000001080f2d7890 */ /* 0x000fe4000fffe0ff */
[----:B------:R-:W-:Y:S02]  /*aef0*/  UIADD3 UR9, UPT, UPT, UR9, 0x10000, URZ ;  /* 0x0001000009097890 */ /* 0x000fe4000fffe0ff */
[----:B------:R-:W-:Y:S02]  /*af00*/  UIADD3 UR46, UPT, UPT, UR15, 0x110, URZ ;  /* 0x000001100f2e7890 */ /* 0x000fe4000fffe0ff */
[----:B------:R-:W-:Y:S02]  /*af10*/  USHF.R.U32.HI UR9, URZ, 0x4, UR9 ;  /* 0x00000004ff097899 */ /* 0x000fe40008011609 */
[----:B------:R-:W-:-:S02]  /*af20*/  UIADD3 UR47, UPT, UPT, UR15, 0x118, URZ ;  /* 0x000001180f2f7890 */ /* 0x000fc4000fffe0ff */
[----:B------:R-:W-:Y:S02]  /*af30*/  USGXT.U32 UR16, UR9, 0xe ;  /* 0x0000000e0910789a */ /* 0x000fe40008000000 */
[----:B------:R-:W-:Y:S02]  /*af40*/  UIADD3 UR48, UPT, UPT, UR15, 0x80, URZ ;  /* 0x000000800f307890 */ /* 0x000fe4000fffe0ff */
[----:B------:R-:W-:Y:S02]  /*af50*/  UIADD3 UR30, UP1, UPT, UR16, 0x2, URZ ;  /* 0x00000002101e7890 */ /* 0x000fe4000ff3e0ff */
[----:B------:R-:W-:Y:S02]  /*af60*/  UIADD3 UR49, UPT, UPT, UR15, 0x120, URZ ;  /* 0x000001200f317890 */ /* 0x000fe4000fffe0ff */
[----:B------:R-:W-:Y:S02]  /*af70*/  UIADD3.X UR31, UPT, UPT, UR8, 0x40004040, URZ, UP1, !UPT ;  /* 0x40004040081f7890 */ /* 0x000fe40008ffe4ff */
[----:B------:R-:W-:-:S02]  /*af80*/  UIADD3 UR40, UP1, UPT, UR30, 0x2, URZ ;  /* 0x000000021e287890 */ /* 0x000fc4000ff3e0ff */
[----:B------:R-:W-:Y:S02]  /*af90*/  UIADD3 UR42, UP2, UPT, UR30, 0x4, URZ ;  /* 0x000000041e2a7890 */ /* 0x000fe4000ff5e0ff */
[----:B------:R-:W-:Y:S02]  /*afa0*/  UIADD3.X UR41, UPT, UPT, UR31, URZ, URZ, UP1, !UPT ;  /* 0x000000ff1f297290 */ /* 0x000fe40008ffe4ff */
[----:B------:R-:W-:Y:S02]  /*afb0*/  UIADD3.X UR43, UPT, UPT, UR31, URZ, URZ, UP2, !UPT ;  /* 0x000000ff1f2b7290 */ /* 0x000fe400097fe4ff */
[----:B------:R-:W-:Y:S02]  /*afc0*/  UIADD3 UR50, UPT, UPT, UR15, 0x80, URZ ;  /* 0x000000800f327890 */ /* 0x000fe4000fffe0ff */
[----:B------:R-:W-:Y:S02]  /*afd0*/  UIADD3 UR51, UPT, UPT, UR15, 0x128, URZ ;  /* 0x000001280f337890 */ /* 0x000fe4000fffe0ff */
[----:B------:R-:W-:-:S02]  /*afe0*/  UIADD3 UR52, UPT, UPT, UR15, 0x80, URZ ;  /* 0x000000800f347890 */ /* 0x000fc4000fffe0ff */
        /* <DEDUP_REMOVED lines=24> */
[----:B------:R2:W-:Y:S01]  /*b170*/  UTCHMMA tmem[UR49], gdesc[UR16], tmem[UR48], tmem[UR34], idesc[UR35], UPT ;  /* 0x00ff2210310079ea */ /* 0x0005e2000b800030 */
        /* <DEDUP_REMOVED lines=8> */
.L_x_10:
[----:B-1----:R-:W3:Y:S04]  /*b200*/  LDL R5, [R1+0xe4] ;  /* 0x0000e40001057983 */ /* 0x002ee80000100800 */
[----:B------:R-:W4:Y:S01]  /*b210*/  LDL R4, [R1+0xe0] ;  /* 0x0000e00001047983 */ /* 0x000f220000100800 */
[----:B------:R-:W-:Y:S01]  /*b220*/  R2UR UR9, R76 ;  /* 0x000000004c0972ca */ /* 0x000fe200000e0000 */
[----:B------:R-:W-:Y:S01]  /*b230*/  UISETP.GT.AND UP1, UPT, UR21, URZ, UPT ;  /* 0x000000ff1500728c */ /* 0x000fe2000bf24270 */
[----:B------:R-:W-:Y:S01]  /*b240*/  IADD3 R10, P6, PT, R75, R186, RZ ;  /* 0x000000ba4b0a7210 */ /* 0x000fe20007fde0ff */
[----:B------:R-:W-:Y:S01]  /*b250*/  UISETP.GT.AND UP2, UPT, UR21, 0x1, UPT ;  /* 0x000000011500788c */ /* 0x000fe2000bf44270 */
[----:B------:R-:W5:Y:S01]  /*b260*/  LDL R22, [R1] ;  /* 0x0000000001167983 */ /* 0x000f620000100800 */
[----:B--2---:R-:W-:Y:S01]  /*b270*/  USEL UR8, URZ, 0x4, !UP1 ;  /* 0x00000004ff087887 */ /* 0x004fe2000c800000 */
[----:B------:R-:W-:Y:S01]  /*b280*/  IADD3.X R11, PT, PT, R74, R185, RZ, P6, !PT ;  /* 0x000000b94a0b7210 */ /* 0x000fe200037fe4ff */
[----:B------:R-:W-:Y:S01]  /*b290*/  UISETP.GT.AND UP3, UPT, UR21, 0x5, UPT ;  /* 0x000000051500788c */ /* 0x000fe2000bf64270 */
[----:B------:R-:W2:Y:S04]  /*b2a0*/  LDL R21, [R1+0x10] ;  /* 0x0000100001157983 */ /* 0x000ea80000100800 */
[----:B------:R-:W2:Y:S01]  /*b2b0*/  LDL R20, [R1+0x4] ;  /* 0x0000040001147983 */ /* 0x000ea20000100800 */
[----:B------:R-:W-:-:S02]  /*b2c0*/  UISETP.GE.AND UP1, UPT, UR5, UR9, UPT ;  /* 0x000000090500728c */ /* 0x000fc4000bf26270 */
[----:B------:R-:W-:Y:S01]  /*b2d0*/  USEL UR9, URZ, 0x4, !UP2 ;  /* 0x00000004ff097887 */ /* 0x000fe2000d000000 */
[----:B------:R-:W2:Y:S01]  /*b2e0*/  LDL R19, [R1+0x20] ;  /* 0x0000200001137983 */ /* 0x000ea20000100800 */
[----:B------:R-:W-:Y:S02]  /*b2f0*/  USEL UR8, UR8, URZ, !UP1 ;  /* 0x000000ff08087287 */ /* 0x000fe4000c800000 */
[----:B------:R-:W-:Y:S01]  /*b300*/  UISETP.GT.AND UP2, UPT, UR21, 0x2, UPT ;  /* 0x000000021500788c */ /* 0x000fe2000bf44270 */
[----:B------:R-:W2:Y:S01]  /*b310*/  LDL R18, [R1+0x14] ;  /* 0x0000140001127983 */ /* 0x000ea20000100800 */
[----:B------:R-:W-:Y:S02]  /*b320*/  USEL UR9, UR9, URZ, !UP1 ;  /* 0x000000ff09097287 */ /* 0x000fe4000c800000 */
[----:B------:R-:W-:Y:S01]  /*b330*/  ISETP.NE.U32.AND P4, PT, RZ, UR8, PT ;  /* 0x00000008ff007c0c */ /* 0x000fe2000bf85070 */
[----:B------:R-:W-:Y:S01]  /*b340*/  USEL UR8, URZ, 0x4, !UP2 ;  /* 0x00000004ff087887 */ /* 0x000fe2000d000000 */
[----:B------:R-:W2:Y:S01]  /*b350*/  LDL R16, [R1+0x24] ;  /* 0x0000240001107983 */ /* 0x000ea20000100800 */
[----:B------:R-:W-:-:S02]  /*b360*/  UISETP.GT.AND UP2, UPT, UR21, 0x3, UPT ;  /* 0x000000031500788c */ /* 0x000fc4000bf44270 */
[----:B------:R-:W-:Y:S01]  /*b370*/  USEL UR8, UR8, URZ, !UP1 ;  /* 0x000000ff08087287 */ /* 0x000fe2000c800000 */
[----:B------:R-:W2:Y:S04]  /*b380*/  LDL R15, [R1+0x40] ;  /* 0x00004000010f7983 */ /* 0x000ea80000100800 */
[----:B------:R-:W2:Y:S04]  /*b390*/  LDL R12, [R1+0x44] ;  /* 0x00004400010c7983 */ /* 0x000ea80000100800 */
[----:B------:R-:W2:Y:S04]  /*b3a0*/  LDL R17, [R1+0x30] ;  /* 0x0000300001117983 */ /* 0x000ea80000100800 */
[----:B------:R-:W2:Y:S01]  /*b3b0*/  LDL R14, [R1+0x34] ;  /* 0x00003400010e7983 */ /* 0x000ea20000100800 */
[----:B------:R-:W-:Y:S01]  /*b3c0*/  BAR.SYNC.DEFER_BLOCKING 0x0 ;  /* 0x0000000000007b1d */ /* 0x000fe20000010000 */
[----:B------:R-:W-:-:S05]  /*b3d0*/  UIADD3 UR14, UPT, UPT, UR14, 0x1, URZ ;  /* 0x000000010e0e7890 */ /* 0x000fca000fffe0ff */
[----:B------:R-:W2:Y:S01]  /*b3e0*/  LDL R23, [R1+0x8] ;  /* 0x0000080001177983 */ /* 0x000ea20000100800 */
[C---:B---3--:R-:W-:Y:S02]  /*b3f0*/  IADD3 R8, P3, PT, R75.reuse, R5, RZ ;  /* 0x000000054b087210 */ /* 0x048fe40007f7e0ff */
[----:B------:R-:W1:Y:S01]  /*b400*/  S2R R5, SR_TID.X ;  /* 0x0000000000057919 */ /* 0x000e620000002100 */
[----:B----4-:R-:W-:Y:S02]  /*b410*/  IADD3 R6, P5, PT, R75, R4, RZ ;  /* 0x000000044b067210 */ /* 0x010fe40007fbe0ff */
[----:B------:R-:W-:Y:S01]  /*b420*/  IMAD.X R9, R74, 0x1, R73, P3 ;  /* 0x000000014a097824 */ /* 0x000fe200018e0649 */
[----:B------:R-:W-:Y:S01]  /*b430*/  ISETP.NE.U32.AND P3, PT, RZ, UR9, PT ;  /* 0x00000009ff007c0c */ /* 0x000fe2000bf65070 */
[----:B------:R-:W-:Y:S01]  /*b440*/  VIADD R4, R68, UR44 ;  /* 0x0000002c44047c36 */ /* 0x000fe20008000000 */
[----:B------:R-:W-:Y:S01]  /*b450*/  USEL UR9, URZ, 0x4, !UP2 ;  /* 0x00000004ff097887 */ /* 0x000fe2000d000000 */
[----:B------:R-:W-:Y:S01]  /*b460*/  IMAD.X R7, R74, 0x1, R72, P5 ;  /* 0x000000014a077824 */ /* 0x000fe200028e0648 */
[----:B------:R-:W-:-:S02]  /*b470*/  UISETP.GT.AND UP2, UPT, UR21, 0x4, UPT ;  /* 0x000000041500788c */ /* 0x000fc4000bf44270 */
[----:B------:R-:W-:Y:S01]  /*b480*/  @!PT LDS RZ, [RZ] ;  /* 0x00000000fffff984 */ /* 0x000fe20000000800 */
[----:B------:R-:W-:Y:S01]  /*b490*/  @!PT LDS RZ, [RZ] ;  /* 0x00000000fffff984 */ /* 0x000fe20000000800 */
[----:B------:R-:W-:Y:S01]  /*b4a0*/  @!PT LDS RZ, [RZ] ;  /* 0x00000000fffff984 */ /* 0x000fe20000000800 */
[----:B------:R3:W-:Y:S01]  /*b4b0*/  LDGSTS.E [R4], desc[UR18][R8.64], P4 ;  /* 0x0000000008047fae */ /* 0x0007e2000a1a1012 */
[----:B------:R-:W-:-:S03]  /*b4c0*/  USEL UR9, UR9, URZ, !UP1 ;  /* 0x000000ff09097287 */ /* 0x000fc6000c800000 */
[----:B------:R4:W-:Y:S01]  /*b4d0*/  LDGSTS.E [R4+0x200], desc[UR18][R6.64], P4 ;  /* 0x0020000006047fae */ /* 0x0009e2000a1a1012 */
[----:B------:R-:W-:Y:S01]  /*b4e0*/  ISETP.NE.U32.AND P4, PT, RZ, UR8, PT ;  /* 0x00000008ff007c0c */ /* 0x000fe2000bf85070 */
[----:B------:R-:W-:Y:S02]  /*b4f0*/  USEL UR8, URZ, 0x4, !UP2 ;  /* 0x00000004ff087887 */ /* 0x000fe4000d000000 */
[----:B------:R5:W-:Y:S01]  /*b500*/  LDGSTS.E [R4+0x400], desc[UR18][R10.64], P3 ;  /* 0x004000000a047fae */ /* 0x000be200099a1012 */
[----:B------:R-:W-:Y:S02]  /*b510*/  UISETP.GT.AND UP2, UPT, UR21, 0x6, UPT ;  /* 0x000000061500788c */ /* 0x000fe4000bf44270 */
[----:B------:R-:W-:Y:S01]  /*b520*/  USEL UR8, UR8, URZ, !UP1 ;  /* 0x000000ff08087287 */ /* 0x000fe2000c800000 */
[C---:B---3--:R-:W-:Y:S02]  /*b530*/  IADD3 R8, P5, PT, R75.reuse, R184, RZ ;  /* 0x000000b84b087210 */ /* 0x048fe40007fbe0ff */
[----:B----4-:R-:W-:-:S03]  /*b540*/  IADD3 R6, P6, PT, R75, R182, RZ ;  /* 0x000000b64b067210 */ /* 0x010fc60007fde0ff */
[C---:B------:R-:W-:Y:S01]  /*b550*/  IMAD.X R9, R74.reuse, 0x1, R183, P5 ;  /* 0x000000014a097824 */ /* 0x040fe200028e06b7 */
[----:B-----5:R-:W-:Y:S01]  /*b560*/  IADD3 R10, P5, PT, R75, R180, RZ ;  /* 0x000000b44b0a7210 */ /* 0x020fe20007fbe0ff */
[----:B------:R-:W-:-:S03]  /*b570*/  IMAD.X R7, R74, 0x1, R181, P6 ;  /* 0x000000014a077824 */ /* 0x000fc600030e06b5 */
[----:B------:R3:W-:Y:S01]  /*b580*/  LDGSTS.E [R4+0x600], desc[UR18][R8.64], P3 ;  /* 0x0060000008047fae */ /* 0x0007e200099a1012 */
[----:B------:R-:W-:Y:S01]  /*b590*/  ISETP.NE.U32.AND P3, PT, RZ, UR9, PT ;  /* 0x00000009ff007c0c */ /* 0x000fe2000bf65070 */
[----:B------:R-:W-:Y:S01]  /*b5a0*/  USEL UR9, URZ, 0x4, !UP3 ;  /* 0x00000004ff097887 */ /* 0x000fe2000d800000 */
[----:B------:R-:W-:Y:S01]  /*b5b0*/  IMAD.X R11, R74, 0x1, R179, P5 ;  /* 0x000000014a0b7824 */ /* 0x000fe200028e06b3 */
[----:B------:R4:W-:Y:S01]  /*b5c0*/  LDGSTS.E [R4+0x800], desc[UR18][R6.64], P4 ;  /* 0x0080000006047fae */ /* 0x0009e2000a1a1012 */
[----:B------:R-:W-:Y:S01]  /*b5d0*/  UISETP.GT.AND UP3, UPT, UR21, 0xc, UPT ;  /* 0x0000000c1500788c */ /* 0x000fe2000bf64270 */
[----:B-1----:R-:W-:Y:S01]  /*b5e0*/  LOP3.LUT R5, R5, 0x1f, RZ, 0xc0, !PT ;  /* 0x0000001f05057812 */ /* 0x002fe200078ec0ff */
[----:B------:R-:W-:Y:S01]  /*b5f0*/  USEL UR9, UR9, URZ, !UP1 ;  /* 0x000000ff09097287 */ /* 0x000fe2000c800000 */
[----:B------:R-:W-:Y:S01]  /*b600*/  LDGSTS.E [R4+0xa00], desc[UR18][R10.64], P4 ;  /* 0x00a000000a047fae */ /* 0x000fe2000a1a1012 */
[----:B------:R-:W-:Y:S01]  /*b610*/  ISETP.NE.U32.AND P4, PT, RZ, UR8, PT ;  /* 0x00000008ff007c0c */ /* 0x000fe2000bf85070 */
[----:B------:R-:W-:Y:S01]  /*b620*/  USEL UR8, URZ, 0x4, !UP2 ;  /* 0x00000004ff087887 */ /* 0x000fe2000d000000 */
[----:B---3--:R-:W-:Y:S01]  /*b630*/  IADD3 R8, P6, PT, R75, R178, RZ ;  /* 0x000000b24b087210 */ /* 0x008fe20007fde0ff */
[----:B------:R-:W-:-:S02]  /*b640*/  UISETP.GT.AND UP2, UPT, UR21, 0x7, UPT ;  /* 0x000000071500788c */ /* 0x000fc4000bf44270 */
[----:B------:R-:W-:Y:S01]  /*b650*/  USEL UR8, UR8, URZ, !UP1 ;  /* 0x000000ff08087287 */ /* 0x000fe2000c800000 */
[----:B----4-:R-:W-:Y:S01]  /*b660*/  IADD3 R6, P5, PT, R75, R176, RZ ;  /* 0x000000b04b067210 */ /* 0x010fe20007fbe0ff */
[----:B------:R-:W-:-:S04]  /*b670*/  IMAD.X R9, R74, 0x1, R177, P6 ;  /* 0x000000014a097824 */ /* 0x000fc800030e06b1 */
[----:B------:R-:W-:Y:S01]  /*b680*/  IMAD.X R7, R74, 0x1, R175, P5 ;  /* 0x000000014a077824 */ /* 0x000fe200028e06af */
[----:B------:R1:W-:Y:S04]  /*b690*/  LDGSTS.E [R4+0xc00], desc[UR18][R8.64], P3 ;  /* 0x00c0000008047fae */ /* 0x0003e800099a1012 */
[----:B------:R3:W-:Y:S01]  /*b6a0*/  LDGSTS.E [R4+0xe00], desc[UR18][R6.64], P3 ;  /* 0x00e0000006047fae */ /* 0x0007e200099a1012 */
[----:B------:R-:W-:Y:S02]  /*b6b0*/  ISETP.NE.U32.AND P3, PT, RZ, UR9, PT ;  /* 0x00000009ff007c0c */ /* 0x000fe4000bf65070 */
[C---:B-1----:R-:W-:Y:S02]  /*b6c0*/  IADD3 R8, P6, PT, R75.reuse, R174, RZ ;  /* 0x000000ae4b087210 */ /* 0x042fe40007fde0ff */
[----:B---3--:R-:W-:-:S03]  /*b6d0*/  IADD3 R6, P5, PT, R75, R172, RZ ;  /* 0x000000ac4b067210 */ /* 0x008fc60007fbe0ff */
[C---:B------:R-:W-:Y:S01]  /*b6e0*/  IMAD.X R9, R74.reuse, 0x1, R173, P6 ;  /* 0x000000014a097824 */ /* 0x040fe200030e06ad */
[----:B------:R-:W-:Y:S01]  /*b6f0*/  IADD3 R10, P6, PT, R75, R170, RZ ;  /* 0x000000aa4b0a7210 */ /* 0x000fe20007fde0ff */
[----:B------:R-:W-:-:S03]  /*b700*/  IMAD.X R7, R74, 0x1, R171, P5 ;  /* 0x000000014a077824 */ /* 0x000fc600028e06ab */
[----:B------:R-:W-:Y:S01]  /*b710*/  LDGSTS.E [R4+0x1000], desc[UR18][R8.64], P4 ;  /* 0x0100000008047fae */ /* 0x000fe2000a1a1012 */
[----:B------:R-:W-:-:S03]  /*b720*/  IMAD.X R11, R74, 0x1, R169, P6 ;  /* 0x000000014a0b7824 */ /* 0x000fc600030e06a9 */
[----:B------:R1:W-:Y:S01]  /*b730*/  LDGSTS.E [R4+0x1200], desc[UR18][R6.64], P4 ;  /* 0x0120000006047fae */ /* 0x0003e2000a1a1012 */
[----:B------:R-:W-:Y:S01]  /*b740*/  ISETP.NE.U32.AND P4, PT, RZ, UR8, PT ;  /* 0x00000008ff007c0c */ /* 0x000fe2000bf85070 */
[----:B------:R-:W-:Y:S02]  /*b750*/  USEL UR8, URZ, 0x4, !UP2 ;  /* 0x00000004ff087887 */ /* 0x000fe4000d000000 */
[----:B------:R3:W-:Y:S01]  /*b760*/  LDGSTS.E [R4+0x1400], desc[UR18][R10.64], P3 ;  /* 0x014000000a047fae */ /* 0x0007e200099a1012 */
[----:B------:R-:W-:Y:S02]  /*b770*/  UISETP.GT.AND UP2, UPT, UR21, 0x8, UPT ;  /* 0x000000081500788c */ /* 0x000fe4000bf44270 */
[----:B------:R-:W-:Y:S02]  /*b780*/  USEL UR8, UR8, URZ, !UP1 ;  /* 0x000000ff08087287 */ /* 0x000fe4000c800000 */
[----:B------:R-:W-:Y:S02]  /*b790*/  USEL UR9, URZ, 0x4, !UP2 ;  /* 0x00000004ff097887 */ /* 0x000fe4000d000000 */
[----:B------:R-:W-:Y:S01]  /*b7a0*/  UISETP.GT.AND UP2, UPT, UR21, 0x9, UPT ;  /* 0x000000091500788c */ /* 0x000fe2000bf44270 */
[C---:B-1----:R-:W-:Y:S01]  /*b7b0*/  IADD3 R6, P6, PT, R75.reuse, R168, RZ ;  /* 0x000000a84b067210 */ /* 0x042fe20007fde0ff */
[----:B------:R-:W-:Y:S01]  /*b7c0*/  USEL UR9, UR9, URZ, !UP1 ;  /* 0x000000ff09097287 */ /* 0x000fe2000c800000 */
[----:B---3--:R-:W-:-:S03]  /*b7d0*/  IADD3 R10, P5, PT, R75, R166, RZ ;  /* 0x000000a64b0a7210 */ /* 0x008fc60007fbe0ff */
[C---:B------:R-:W-:Y:S01]  /*b7e0*/  IMAD.X R7, R74.reuse, 0x1, R167, P6 ;  /* 0x000000014a077824 */ /* 0x040fe200030e06a7 */
[----:B------:R-:W-:Y:S01]  /*b7f0*/  IADD3 R8, P6, PT, R75, R164, RZ ;  /* 0x000000a44b087210 */ /* 0x000fe20007fde0ff */
[----:B------:R-:W-:-:S03]  /*b800*/  IMAD.X R11, R74, 0x1, R165, P5 ;  /* 0x000000014a0b7824 */ /* 0x000fc600028e06a5 */
[----:B------:R1:W-:Y:S01]  /*b810*/  LDGSTS.E [R4+0x1600], desc[UR18][R6.64], P3 ;  /* 0x0160000006047fae */ /* 0x0003e200099a1012 */
[----:B------:R-:W-:Y:S01]  /*b820*/  ISETP.NE.U32.AND P3, PT, RZ, UR8, PT ;  /* 0x00000008ff007c0c */ /* 0x000fe2000bf65070 */
[----:B------:R-:W-:Y:S01]  /*b830*/  IMAD.X R9, R74, 0x1, R163, P6 ;  /* 0x000000014a097824 */ /* 0x000fe200030e06a3 */
[----:B------:R-:W-:Y:S01]  /*b840*/  USEL UR8, URZ, 0x4, !UP2 ;  /* 0x00000004ff087887 */ /* 0x000fe2000d000000 */
[----:B------:R3:W-:Y:S01]  /*b850*/  LDGSTS.E [R4+0x1800], desc[UR18][R10.64], P4 ;  /* 0x018000000a047fae */ /* 0x0007e2000a1a1012 */
[----:B------:R-:W-:Y:S02]  /*b860*/  UISETP.GT.AND UP2, UPT, UR21, 0xa, UPT ;  /* 0x0000000a1500788c */ /* 0x000fe4000bf44270 */
[----:B------:R-:W-:Y:S01]  /*b870*/  USEL UR8, UR8, URZ, !UP1 ;  /* 0x000000ff08087287 */ /* 0x000fe2000c800000 */
[----:B------:R4:W-:Y:S01]  /*b880*/  LDGSTS.E [R4+0x1a00], desc[UR18][R8.64], P4 ;  /* 0x01a0000008047fae */ /* 0x0009e2000a1a1012 */
[----:B------:R-:W-:Y:S01]  /*b890*/  ISETP.NE.U32.AND P4, PT, RZ, UR9, PT ;  /* 0x00000009ff007c0c */ /* 0x000fe2000bf85070 */
[----:B------:R-:W-:Y:S01]  /*b8a0*/  USEL UR9, URZ, 0x4, !UP2 ;  /* 0x00000004ff097887 */ /* 0x000fe2000d000000 */
[----:B-1----:R-:W-:Y:S01]  /*b8b0*/  IADD3 R6, P6, PT, R75, R162, RZ ;  /* 0x000000a24b067210 */ /* 0x002fe20007fde0ff */
[----:B------:R-:W-:-:S02]  /*b8c0*/  UISETP.GT.AND UP2, UPT, UR21, 0xb, UPT ;  /* 0x0000000b1500788c */ /* 0x000fc4000bf44270 */
[----:B------:R-:W-:Y:S02]  /*b8d0*/  USEL UR9, UR9, URZ, !UP1 ;  /* 0x000000ff09097287 */ /* 0x000fe4000c800000 */
[C---:B------:R-:W-:Y:S01]  /*b8e0*/  IMAD.X R7, R74.reuse, 0x1, R161, P6 ;  /* 0x000000014a077824 */ /* 0x040fe200030e06a1 */
[C---:B---3--:R-:W-:Y:S02]  /*b8f0*/  IADD3 R10, P6, PT, R75.reuse, R158, RZ ;  /* 0x0000009e4b0a7210 */ /* 0x048fe40007fde0ff */
[----:B----4-:R-:W-:Y:S02]  /*b900*/  IADD3 R8, P5, PT, R75, R160, RZ ;  /* 0x000000a04b087210 */ /* 0x010fe40007fbe0ff */
[----:B------:R1:W-:Y:S01]  /*b910*/  LDGSTS.E [R4+0x1c00], desc[UR18][R6.64], P3 ;  /* 0x01c0000006047fae */ /* 0x0003e200099a1012 */
[C---:B------:R-:W-:Y:S02]  /*b920*/  IMAD.X R11, R74.reuse, 0x1, R157, P6 ;  /* 0x000000014a0b7824 */ /* 0x040fe400030e069d */
[----:B------:R-:W-:-:S05]  /*b930*/  IMAD.X R9, R74, 0x1, R159, P5 ;  /* 0x000000014a097824 */ /* 0x000fca00028e069f */
[----:B------:R3:W-:Y:S01]  /*b940*/  LDGSTS.E [R4+0x1e00], desc[UR18][R8.64], P3 ;  /* 0x01e0000008047fae */ /* 0x0007e200099a1012 */
[----:B------:R-:W-:Y:S01]  /*b950*/  ISETP.NE.U32.AND P3, PT, RZ, UR8, PT ;  /* 0x00000008ff007c0c */ /* 0x000fe2000bf65070 */
[----:B------:R-:W-:Y:S01]  /*b960*/  USEL UR8, URZ, 0x4, !UP2 ;  /* 0x00000004ff087887 */ /* 0x000fe2000d000000 */
[C---:B-1----:R-:W-:Y:S01]  /*b970*/  IADD3 R6, P5, PT, R75.reuse, R156, RZ ;  /* 0x0000009c4b067210 */ /* 0x042fe20007fbe0ff */
[----:B------:R1:W-:Y:S02]  /*b980*/  LDGSTS.E [R4+0x2000], desc[UR18][R10.64], P4 ;  /* 0x020000000a047fae */ /* 0x0003e4000a1a1012 */
[----:B------:R-:W-:Y:S02]  /*b990*/  USEL UR8, UR8, URZ, !UP1 ;  /* 0x000000ff08087287 */ /* 0x000fe4000c800000 */
[----:B------:R-:W-:Y:S01]  /*b9a0*/  UISETP.GT.AND UP2, UPT, UR21, 0xd, UPT ;  /* 0x0000000d1500788c */ /* 0x000fe2000bf44270 */
[----:B------:R-:W-:Y:S01]  /*b9b0*/  IMAD.X R7, R74, 0x1, R155, P5 ;  /* 0x000000014a077824 */ /* 0x000fe200028e069b */
[----:B---3--:R-:W-:-:S04]  /*b9c0*/  IADD3 R8, P6, PT, R75, R154, RZ ;  /* 0x0000009a4b087210 */ /* 0x008fc80007fde0ff */
[----:B------:R3:W-:Y:S01]  /*b9d0*/  LDGSTS.E [R4+0x2200], desc[UR18][R6.64], P4 ;  /* 0x0220000006047fae */ /* 0x0007e2000a1a1012 */
[----:B------:R-:W-:Y:S01]  /*b9e0*/  ISETP.NE.U32.AND P4, PT, RZ, UR9, PT ;  /* 0x00000009ff007c0c */ /* 0x000fe2000bf85070 */
[----:B------:R-:W-:Y:S01]  /*b9f0*/  USEL UR9, URZ, 0x4, !UP3 ;  /* 0x00000004ff097887 */ /* 0x000fe2000d800000 */
[C---:B-1----:R-:W-:Y:S01]  /*ba00*/  IADD3 R10, P5, PT, R75.reuse, R152, RZ ;  /* 0x000000984b0a7210 */ /* 0x042fe20007fbe0ff */
[----:B------:R-:W-:Y:S01]  /*ba10*/  UISETP.GT.AND UP3, UPT, UR21, 0x13, UPT ;  /* 0x000000131500788c */ /* 0x000fe2000bf64270 */
[C---:B------:R-:W-:Y:S01]  /*ba20*/  IADD3.X R9, PT, PT, R74.reuse, R153, RZ, P6, !PT ;  /* 0x000000994a097210 */ /* 0x040fe200037fe4ff */
[----:B------:R-:W-:Y:S02]  /*ba30*/  USEL UR9, UR9, URZ, !UP1 ;  /* 0x000000ff09097287 */ /* 0x000fe4000c800000 */
[----:B------:R-:W-:Y:S02]  /*ba40*/  IMAD.X R11, R74, 0x1, R151, P5 ;  /* 0x000000014a0b7824 */ /* 0x000fe400028e0697 */
[----:B------:R1:W-:Y:S01]  /*ba50*/  LDGSTS.E [R4+0x2400], desc[UR18][R8.64], P3 ;  /* 0x0240000008047fae */ /* 0x0003e200099a1012 */
[----:B---3--:R-:W-:-:S03]  /*ba60*/  IADD3 R6, P6, PT, R75, R150, RZ ;  /* 0x000000964b067210 */ /* 0x008fc60007fde0ff */
[----:B------:R3:W-:Y:S02]  /*ba70*/  LDGSTS.E [R4+0x2600], desc[UR18][R10.64], P3 ;  /* 0x026000000a047fae */ /* 0x0007e400099a1012 */
[----:B------:R-:W-:Y:S01]  /*ba80*/  IMAD.X R7, R74, 0x1, R149, P6 ;  /* 0x000000014a077824 */ /* 0x000fe200030e0695 */
[----:B-1----:R-:W-:-:S04]  /*ba90*/  IADD3 R8, P5, PT, R75, R148, RZ ;  /* 0x000000944b087210 */ /* 0x002fc80007fbe0ff */
[----:B------:R1:W-:Y:S01]  /*baa0*/  LDGSTS.E [R4+0x2800], desc[UR18][R6.64], P4 ;  /* 0x0280000006047fae */ /* 0x0003e2000a1a1012 */
[C---:B---3--:R-:W-:Y:S01]  /*bab0*/  IADD3 R10, P6, PT, R75.reuse, R142, RZ ;  /* 0x0000008e4b0a7210 */ /* 0x048fe20007fde0ff */
[C---:B------:R-:W-:Y:S01]  /*bac0*/  IMAD.X R9, R74.reuse, 0x1, R147, P5 ;  /* 0x000000014a097824 */ /* 0x040fe200028e0693 */
[----:B------:R-:W-:Y:S01]  /*bad0*/  ISETP.NE.U32.AND P5, PT, RZ, UR8, PT ;  /* 0x00000008ff007c0c */ /* 0x000fe2000bfa5070 */
[----:B------:R-:W-:Y:S02]  /*bae0*/  USEL UR8, URZ, 0x4, !UP2 ;  /* 0x00000004ff087887 */ /* 0x000fe4000d000000 */
[----:B------:R-:W-:Y:S01]  /*baf0*/  UISETP.GT.AND UP2, UPT, UR21, 0xe, UPT ;  /* 0x0000000e1500788c */ /* 0x000fe2000bf44270 */
[----:B------:R3:W-:Y:S01]  /*bb00*/  LDGSTS.E [R4+0x2a00], desc[UR18][R8.64], P4 ;  /* 0x02a0000008047fae */ /* 0x0007e2000a1a1012 */
[----:B------:R-:W-:Y:S01]  /*bb10*/  USEL UR8, UR8, URZ, !UP1 ;  /* 0x000000ff08087287 */ /* 0x000fe2000c800000 */
[----:B------:R-:W-:Y:S01]  /*bb20*/  IMAD.X R11, R74, 0x1, R141, P6 ;  /* 0x000000014a0b7824 */ /* 0x000fe200030e068d */
[----:B-1----:R-:W-:-:S05]  /*bb30*/  IADD3 R6, P3, PT, R75, R146, RZ ;  /* 0x000000924b067210 */ /* 0x002fca0007f7e0ff */
[C---:B------:R-:W-:Y:S01]  /*bb40*/  IMAD.X R7, R74.reuse, 0x1, R145, P3 ;  /* 0x000000014a077824 */ /* 0x040fe200018e0691 */
[----:B------:R-:W-:Y:S02]  /*bb50*/  ISETP.NE.U32.AND P3, PT, RZ, UR9, PT ;  /* 0x00000009ff007c0c */ /* 0x000fe4000bf65070 */
[----:B---3--:R-:W-:Y:S02]  /*bb60*/  IADD3 R8, P4, PT, R75, R144, RZ ;  /* 0x000000904b087210 */ /* 0x008fe40007f9e0ff */
[----:B------:R1:W-:Y:S03]  /*bb70*/  LDGSTS.E [R4+0x2c00], desc[UR18][R6.64], P5 ;  /* 0x02c0000006047fae */ /* 0x0003e6000a9a1012 */
[----:B------:R-:W-:Y:S01]  /*bb80*/  IMAD.X R9, R74, 0x1, R143, P4 ;  /* 0x000000014a097824 */ /* 0x000fe200020e068f */
[----:B------:R-:W-:Y:S01]  /*bb90*/  ISETP.NE.U32.AND P4, PT, RZ, UR8, PT ;  /* 0x00000008ff007c0c */ /* 0x000fe2000bf85070 */
[----:B------:R-:W-:-:S02]  /*bba0*/  USEL UR8, URZ, 0x4, !UP2 ;  /* 0x00000004ff087887 */ /* 0x000fc4000d000000 */
[----:B------:R-:W-:Y:S01]  /*bbb0*/  UISETP.GT.AND UP2, UPT, UR21, 0xf, UPT ;  /* 0x0000000f1500788c */ /* 0x000fe2000bf44270 */
[----:B------:R3:W-:Y:S01]  /*bbc0*/  LDGSTS.E [R4+0x2e00], desc[UR18][R8.64], P5 ;  /* 0x02e0000008047fae */ /* 0x0007e2000a9a1012 */
[----:B------:R-:W-:Y:S01]  /*bbd0*/  USEL UR8, UR8, URZ, !UP1 ;  /* 0x000000ff08087287 */ /* 0x000fe2000c800000 */
[C---:B-1----:R-:W-:Y:S02]  /*bbe0*/  IADD3 R6, P6, PT, R75.reuse, R140, RZ ;  /* 0x0000008c4b067210 */ /* 0x042fe40007fde0ff */
[----:B------:R1:W-:Y:S01]  /*bbf0*/  LDGSTS.E [R4+0x3000], desc[UR18][R10.64], P3 ;  /* 0x030000000a047fae */ /* 0x0003e200099a1012 */
[----:B------:R-:W-:Y:S02]  /*bc00*/  USEL UR9, URZ, 0x4, !UP2 ;  /* 0x00000004ff097887 */ /* 0x000fe4000d000000 */
[----:B------:R-:W-:Y:S01]  /*bc10*/  UISETP.GT.AND UP2, UPT, UR21, 0x10, UPT ;  /* 0x000000101500788c */ /* 0x000fe2000bf44270 */
[----:B------:R-:W-:Y:S01]  /*bc20*/  IMAD.X R7, R74, 0x1, R139, P6 ;  /* 0x000000014a077824 */ /* 0x000fe200030e068b */
[----:B------:R-:W-:Y:S01]  /*bc30*/  USEL UR9, UR9, URZ, !UP1 ;  /* 0x000000ff09097287 */ /* 0x000fe2000c800000 */
[----:B---3--:R-:W-:-:S03]  /*bc40*/  IADD3 R8, P6, PT, R75, R136, RZ ;  /* 0x000000884b087210 */ /* 0x008fc60007fde0ff */
[----:B------:R3:W-:Y:S01]  /*bc50*/  LDGSTS.E [R4+0x3200], desc[UR18][R6.64], P3 ;  /* 0x0320000006047fae */ /* 0x0007e200099a1012 */
[----:B------:R-:W-:Y:S01]  /*bc60*/  ISETP.NE.U32.AND P3, PT, RZ, UR8, PT ;  /* 0x00000008ff007c0c */ /* 0x000fe2000bf65070 */
[----:B------:R-:W-:Y:S01]  /*bc70*/  USEL UR8, URZ, 0x4, !UP2 ;  /* 0x00000004ff087887 */ /* 0x000fe2000d000000 */
[C---:B-1----:R-:W-:Y:S01]  /*bc80*/  IADD3 R10, P5, PT, R75.reuse, R138, RZ ;  /* 0x0000008a4b0a7210 */ /* 0x042fe20007fbe0ff */
[C---:B------:R-:W-:Y:S01]  /*bc90*/  IMAD.X R9, R74.reuse, 0x1, R135, P6 ;  /* 0x000000014a097824 */ /* 0x040fe200030e0687 */
[----:B------:R-:W-:Y:S02]  /*bca0*/  UISETP.GT.AND UP2, UPT, UR21, 0x11, UPT ;  /* 0x000000111500788c */ /* 0x000fe4000bf44270 */
[----:B------:R-:W-:Y:S01]  /*bcb0*/  USEL UR8, UR8, URZ, !UP1 ;  /* 0x000000ff08087287 */ /* 0x000fe2000c800000 */
[----:B------:R-:W-:Y:S01]  /*bcc0*/  IMAD.X R11, R74, 0x1, R137, P5 ;  /* 0x000000014a0b7824 */ /* 0x000fe200028e0689 */
[----:B---3--:R-:W-:-:S04]  /*bcd0*/  IADD3 R6, P6, PT, R75, R134, RZ ;  /* 0x000000864b067210 */ /* 0x008fc80007fde0ff */
[----:B------:R1:W-:Y:S04]  /*bce0*/  LDGSTS.E [R4+0x3400], desc[UR18][R10.64], P4 ;  /* 0x034000000a047fae */ /* 0x0003e8000a1a1012 */
[----:B------:R3:W-:Y:S01]  /*bcf0*/  LDGSTS.E [R4+0x3600], desc[UR18][R8.64], P4 ;  /* 0x0360000008047fae */ /* 0x0007e2000a1a1012 */
[----:B------:R-:W-:Y:S01]  /*bd00*/  IMAD.X R7, R74, 0x1, R133, P6 ;  /* 0x000000014a077824 */ /* 0x000fe200030e0685 */
[----:B------:R-:W-:Y:S01]  /*bd10*/  ISETP.NE.U32.AND P4, PT, RZ, UR9, PT ;  /* 0x00000009ff007c0c */ /* 0x000fe2000bf85070 */
[----:B------:R-:W-:Y:S02]  /*bd20*/  USEL UR9, URZ, 0x4, !UP2 ;  /* 0x00000004ff097887 */ /* 0x000fe4000d000000 */
[----:B------:R-:W-:Y:S01]  /*bd30*/  UISETP.GT.AND UP2, UPT, UR21, 0x12, UPT ;  /* 0x000000121500788c */ /* 0x000fe2000bf44270 */
[----:B------:R4:W-:Y:S01]  /*bd40*/  LDGSTS.E [R4+0x3800], desc[UR18][R6.64], P3 ;  /* 0x0380000006047fae */ /* 0x0009e200099a1012 */
[----:B------:R-:W-:Y:S01]  /*bd50*/  USEL UR9, UR9, URZ, !UP1 ;  /* 0x000000ff09097287 */ /* 0x000fe2000c800000 */
[----:B-1----:R-:W-:-:S02]  /*bd60*/  IADD3 R10, P6, PT, R75, R130, RZ ;  /* 0x000000824b0a7210 */ /* 0x002fc40007fde0ff */
[----:B---3--:R-:W-:-:S03]  /*bd70*/  IADD3 R8, P5, PT, R75, R132, RZ ;  /* 0x000000844b087210 */ /* 0x008fc60007fbe0ff */
[C---:B------:R-:W-:Y:S02]  /*bd80*/  IMAD.X R11, R74.reuse, 0x1, R129, P6 ;  /* 0x000000014a0b7824 */ /* 0x040fe400030e0681 */
[----:B------:R-:W-:Y:S01]  /*bd90*/  IMAD.X R9, R74, 0x1, R131, P5 ;  /* 0x000000014a097824 */ /* 0x000fe200028e0683 */
[----:B----4-:R-:W-:-:S04]  /*bda0*/  IADD3 R6, P5, PT, R75, R128, RZ ;  /* 0x000000804b067210 */ /* 0x010fc80007fbe0ff */
[----:B------:R1:W-:Y:S01]  /*bdb0*/  LDGSTS.E [R4+0x3a00], desc[UR18][R8.64], P3 ;  /* 0x03a0000008047fae */ /* 0x0003e200099a1012 */
[----:B------:R-:W-:Y:S01]  /*bdc0*/  IMAD.X R7, R74, 0x1, R127, P5 ;  /* 0x000000014a077824 */ /* 0x000fe200028e067f */
[----:B------:R-:W-:Y:S01]  /*bdd0*/  ISETP.NE.U32.AND P3, PT, RZ, UR8, PT ;  /* 0x00000008ff007c0c */ /* 0x000fe2000bf65070 */
        /* <DEDUP_REMOVED lines=9> */
[----:B------:R-:W-:Y:S01]  /*be70*/  USEL UR9, UR9, URZ, !UP1 ;  /* 0x000000ff09097287 */ /* 0x000fe2000c800000 */
[C---:B---3--:R-:W-:Y:S01]  /*be80*/  IADD3 R10, P5, PT, R75.reuse, R124, RZ ;  /* 0x0000007c4b0a7210 */ /* 0x048fe20007fbe0ff */
[----:B------:R-:W-:Y:S01]  /*be90*/  IMAD.X R9, R74, 0x1, R125, P6 ;  /* 0x000000014a097824 */ /* 0x000fe200030e067d */
[----:B----4-:R-:W-:-:S03]  /*bea0*/  IADD3 R6, P6, PT, R75, R122, RZ ;  /* 0x0000007a4b067210 */ /* 0x010fc60007fde0ff */
[C---:B------:R-:W-:Y:S01]  /*beb0*/  IMAD.X R11, R74.reuse, 0x1, R123, P5 ;  /* 0x000000014a0b7824 */ /* 0x040fe200028e067b */
[----:B------:R1:W-:Y:S01]  /*bec0*/  LDGSTS.E [R4+0x4000], desc[UR18][R8.64], P3 ;  /* 0x0400000008047fae */ /* 0x0003e200099a1012 */
[----:B------:R-:W-:-:S03]  /*bed0*/  IADD3.X R7, PT, PT, R74, R121, RZ, P6, !PT ;  /* 0x000000794a077210 */ /* 0x000fc600037fe4ff */
[----:B------:R3:W-:Y:S04]  /*bee0*/  LDGSTS.E [R4+0x4200], desc[UR18][R10.64], P3 ;  /* 0x042000000a047fae */ /* 0x0007e800099a1012 */
[----:B------:R4:W-:Y:S01]  /*bef0*/  LDGSTS.E [R4+0x4400], desc[UR18][R6.64], P4 ;  /* 0x0440000006047fae */ /* 0x0009e2000a1a1012 */
[C---:B-1----:R-:W-:Y:S02]  /*bf00*/  IADD3 R8, P5, PT, R75.reuse, R120, RZ ;  /* 0x000000784b087210 */ /* 0x042fe40007fbe0ff */
[----:B---3--:R-:W-:-:S03]  /*bf10*/  IADD3 R10, P6, PT, R75, R114, RZ ;  /* 0x000000724b0a7210 */ /* 0x008fc60007fde0ff */
[C---:B------:R-:W-:Y:S01]  /*bf20*/  IMAD.X R9, R74.reuse, 0x1, R119, P5 ;  /* 0x000000014a097824 */ /* 0x040fe200028e0677 */
[----:B------:R-:W-:Y:S01]  /*bf30*/  ISETP.NE.U32.AND P5, PT, RZ, UR8, PT ;  /* 0x00000008ff007c0c */ /* 0x000fe2000bfa5070 */
[----:B------:R-:W-:Y:S01]  /*bf40*/  USEL UR8, URZ, 0x4, !UP2 ;  /* 0x00000004ff087887 */ /* 0x000fe2000d000000 */
[----:B----4-:R-:W-:Y:S01]  /*bf50*/  IADD3 R6, P3, PT, R75, R118, RZ ;  /* 0x000000764b067210 */ /* 0x010fe20007f7e0ff */
[----:B------:R-:W-:Y:S01]  /*bf60*/  UISETP.GT.AND UP2, UPT, UR21, 0x15, UPT ;  /* 0x000000151500788c */ /* 0x000fe2000bf44270 */
[----:B------:R1:W-:Y:S01]  /*bf70*/  LDGSTS.E [R4+0x4600], desc[UR18][R8.64], P4 ;  /* 0x0460000008047fae */ /* 0x0003e2000a1a1012 */
[----:B------:R-:W-:Y:S01]  /*bf80*/  USEL UR8, UR8, URZ, !UP1 ;  /* 0x000000ff08087287 */ /* 0x000fe2000c800000 */
[C---:B------:R-:W-:Y:S02]  /*bf90*/  IMAD.X R11, R74.reuse, 0x1, R113, P6 ;  /* 0x000000014a0b7824 */ /* 0x040fe400030e0671 */
[----:B------:R-:W-:Y:S01]  /*bfa0*/  IMAD.X R7, R74, 0x1, R117, P3 ;  /* 0x000000014a077824 */ /* 0x000fe200018e0675 */
[----:B------:R-:W-:-:S04]  /*bfb0*/  ISETP.NE.U32.AND P3, PT, RZ, UR9, PT ;  /* 0x00000009ff007c0c */ /* 0x000fc8000bf65070 */
[----:B------:R3:W-:Y:S01]  /*bfc0*/  LDGSTS.E [R4+0x4800], desc[UR18][R6.64], P5 ;  /* 0x0480000006047fae */ /* 0x0007e2000a9a1012 */
[----:B-1----:R-:W-:-:S05]  /*bfd0*/  IADD3 R8, P4, PT, R75, R116, RZ ;  /* 0x000000744b087210 */ /* 0x002fca0007f9e0ff */
[C---:B------:R-:W-:Y:S01]  /*bfe0*/  IMAD.X R9, R74.reuse, 0x1, R115, P4 ;  /* 0x000000014a097824 */ /* 0x040fe200020e0673 */
[----:B------:R-:W-:Y:S01]  /*bff0*/  ISETP.NE.U32.AND P4, PT, RZ, UR8, PT ;  /* 0x00000008ff007c0c */ /* 0x000fe2000bf85070 */
[----:B------:R-:W-:Y:S01]  /*c000*/  USEL UR8, URZ, 0x4, !UP2 ;  /* 0x00000004ff087887 */ /* 0x000fe2000d000000 */
[----:B---3--:R-:W-:Y:S02]  /*c010*/  IADD3 R6, P6, PT, R75, R112, RZ ;  /* 0x000000704b067210 */ /* 0x008fe40007fde0ff */
[----:B------:R1:W-:Y:S01]  /*c020*/  LDGSTS.E [R4+0x4a00], desc[UR18][R8.64], P5 ;  /* 0x04a0000008047fae */ /* 0x0003e2000a9a1012 */
[----:B------:R-:W-:Y:S02]  /*c030*/  USEL UR8, UR8, URZ, !UP1 ;  /* 0x000000ff08087287 */ /* 0x000fe4000c800000 */
[----:B------:R-:W-:Y:S01]  /*c040*/  UISETP.GT.AND UP2, UPT, UR21, 0x16, UPT ;  /* 0x000000161500788c */ /* 0x000fe2000bf44270 */
[----:B------:R3:W-:Y:S01]  /*c050*/  LDGSTS.E [R4+0x4c00], desc[UR18][R10.64], P3 ;  /* 0x04c000000a047fae */ /* 0x0007e200099a1012 */
[----:B------:R-:W-:-:S02]  /*c060*/  IMAD.X R7, R74, 0x1, R107, P6 ;  /* 0x000000014a077824 */ /* 0x000fc400030e066b */
[----:B------:R-:W-:Y:S02]  /*c070*/  USEL UR9, URZ, 0x4, !UP2 ;  /* 0x00000004ff097887 */ /* 0x000fe4000d000000 */
[----:B------:R-:W-:Y:S01]  /*c080*/  UISETP.GT.AND UP2, UPT, UR21, 0x17, UPT ;  /* 0x000000171500788c */ /* 0x000fe2000bf44270 */
[----:B------:R4:W-:Y:S01]  /*c090*/  LDGSTS.E [R4+0x4e00], desc[UR18][R6.64], P3 ;  /* 0x04e0000006047fae */ /* 0x0009e200099a1012 */
[----:B------:R-:W-:Y:S01]  /*c0a0*/  ISETP.NE.U32.AND P3, PT, RZ, UR8, PT ;  /* 0x00000008ff007c0c */ /* 0x000fe2000bf65070 */
[----:B------:R-:W-:Y:S01]  /*c0b0*/  USEL UR9, UR9, URZ, !UP1 ;  /* 0x000000ff09097287 */ /* 0x000fe2000c800000 */
[C---:B-1----:R-:W-:Y:S01]  /*c0c0*/  IADD3 R8, P6, PT, R75.reuse, R104, RZ ;  /* 0x000000684b087210 */ /* 0x042fe20007fde0ff */
[----:B------:R-:W-:Y:S01]  /*c0d0*/  USEL UR8, URZ, 0x4, !UP2 ;  /* 0x00000004ff087887 */ /* 0x000fe2000d000000 */
[C---:B---3--:R-:W-:Y:S01]  /*c0e0*/  IADD3 R10, P5, PT, R75.reuse, R106, RZ ;  /* 0x0000006a4b0a7210 */ /* 0x048fe20007fbe0ff */
[----:B------:R-:W-:Y:S02]  /*c0f0*/  UISETP.GT.AND UP2, UPT, UR21, 0x18, UPT ;  /* 0x000000181500788c */ /* 0x000fe4000bf44270 */
[C---:B------:R-:W-:Y:S01]  /*c100*/  IMAD.X R9, R74.reuse, 0x1, R103, P6 ;  /* 0x000000014a097824 */ /* 0x040fe200030e0667 */
[----:B------:R-:W-:Y:S01]  /*c110*/  USEL UR8, UR8, URZ, !UP1 ;  /* 0x000000ff08087287 */ /* 0x000fe2000c800000 */
[----:B------:R-:W-:Y:S01]  /*c120*/  IMAD.X R11, R74, 0x1, R105, P5 ;  /* 0x000000014a0b7824 */ /* 0x000fe200028e0669 */
[----:B----4-:R-:W-:-:S04]  /*c130*/  IADD3 R6, P6, PT, R75, R102, RZ ;  /* 0x000000664b067210 */ /* 0x010fc80007fde0ff */
[----:B------:R1:W-:Y:S01]  /*c140*/  LDGSTS.E [R4+0x5000], desc[UR18][R10.64], P4 ;  /* 0x050000000a047fae */ /* 0x0003e2000a1a1012 */
[----:B------:R-:W-:-:S03]  /*c150*/  IMAD.X R7, R74, 0x1, R101, P6 ;  /* 0x000000014a077824 */ /* 0x000fc600030e0665 */
[----:B------:R3:W-:Y:S01]  /*c160*/  LDGSTS.E [R4+0x5200], desc[UR18][R8.64], P4 ;  /* 0x0520000008047fae */ /* 0x0007e2000a1a1012 */
[----:B------:R-:W-:Y:S01]  /*c170*/  ISETP.NE.U32.AND P4, PT, RZ, UR9, PT ;  /* 0x00000009ff007c0c */ /* 0x000fe2000bf85070 */
[----:B------:R-:W-:Y:S02]  /*c180*/  USEL UR9, URZ, 0x4, !UP2 ;  /* 0x00000004ff097887 */ /* 0x000fe4000d000000 */
[----:B------:R4:W-:Y:S01]  /*c190*/  LDGSTS.E [R4+0x5400], desc[UR18][R6.64], P3 ;  /* 0x0540000006047fae */ /* 0x0009e200099a1012 */
[----:B------:R-:W-:Y:S02]  /*c1a0*/  UISETP.GT.AND UP2, UPT, UR21, 0x19, UPT ;  /* 0x000000191500788c */ /* 0x000fe4000bf44270 */
[----:B------:R-:W-:Y:S01]  /*c1b0*/  USEL UR9, UR9, URZ, !UP1 ;  /* 0x000000ff09097287 */ /* 0x000fe2000c800000 */
[C---:B-1----:R-:W-:Y:S02]  /*c1c0*/  IADD3 R10, P6, PT, R75.reuse, R98, RZ ;  /* 0x000000624b0a7210 */ /* 0x042fe40007fde0ff */
[----:B---3--:R-:W-:-:S03]  /*c1d0*/  IADD3 R8, P5, PT, R75, R100, RZ ;  /* 0x000000644b087210 */ /* 0x008fc60007fbe0ff */
[C---:B------:R-:W-:Y:S02]  /*c1e0*/  IMAD.X R11, R74.reuse, 0x1, R97, P6 ;  /* 0x000000014a0b7824 */ /* 0x040fe400030e0661 */
[----:B------:R-:W-:Y:S01]  /*c1f0*/  IMAD.X R9, R74, 0x1, R99, P5 ;  /* 0x000000014a097824 */ /* 0x000fe200028e0663 */
[----:B----4-:R-:W-:-:S04]  /*c200*/  IADD3 R6, P5, PT, R75, R96, RZ ;  /* 0x000000604b067210 */ /* 0x010fc80007fbe0ff */
        /* <DEDUP_REMOVED lines=18> */
[----:B------:R-:W-:-:S03]  /*c330*/  IMAD.X R7, R74, 0x1, R89, P6 ;  /* 0x000000014a077824 */ /* 0x000fc600030e0659 */
        /* <DEDUP_REMOVED lines=8> */
[C---:B------:R-:W-:Y:S01]  /*c3c0*/  IMAD.X R11, R74.reuse, 0x1, R81, P6 ;  /* 0x000000014a0b7824 */ /* 0x040fe200030e0651 */
[----:B------:R1:W-:Y:S01]  /*c3d0*/  LDGSTS.E [R4+0x6200], desc[UR18][R8.64], P4 ;  /* 0x0620000008047fae */ /* 0x0003e2000a1a1012 */
[----:B------:R-:W-:Y:S01]  /*c3e0*/  USEL UR8, UR8, URZ, !UP1 ;  /* 0x000000ff08087287 */ /* 0x000fe2000c800000 */
[----:B------:R-:W-:Y:S01]  /*c3f0*/  IADD3.X R7, PT, PT, R74, R85, RZ, P3, !PT ;  /* 0x000000554a077210 */ /* 0x000fe20001ffe4ff */
[----:B------:R-:W-:Y:S01]  /*c400*/  UISETP.GT.AND UP2, UPT, UR21, 0x1c, UPT ;  /* 0x0000001c1500788c */ /* 0x000fe2000bf44270 */
[----:B------:R-:W-:Y:S01]  /*c410*/  ISETP.NE.U32.AND P3, PT, RZ, UR9, PT ;  /* 0x00000009ff007c0c */ /* 0x000fe2000bf65070 */
[----:B------:R-:W-:-:S04]  /*c420*/  USEL UR9, URZ, 0x4, !UP3 ;  /* 0x00000004ff097887 */ /* 0x000fc8000d800000 */
[----:B------:R-:W-:Y:S01]  /*c430*/  LDGSTS.E [R4+0x6400], desc[UR18][R6.64], P5 ;  /* 0x0640000006047fae */ /* 0x000fe2000a9a1012 */
[----:B------:R-:W-:Y:S01]  /*c440*/  USEL UR9, UR9, URZ, !UP1 ;  /* 0x000000ff09097287 */ /* 0x000fe2000c800000 */
[----:B-1----:R-:W-:-:S03]  /*c450*/  IADD3 R8, P4, PT, R75, R84, RZ ;  /* 0x000000544b087210 */ /* 0x002fc60007f9e0ff */
[----:B------:R-:W-:Y:S02]  /*c460*/  UISETP.NE.U32.AND UP3, UPT, UR9, URZ, UPT ;  /* 0x000000ff0900728c */ /* 0x000fe4000bf65070 */
[----:B------:R-:W-:-:S05]  /*c470*/  IMAD.X R9, R74, 0x1, R83, P4 ;  /* 0x000000014a097824 */ /* 0x000fca00020e0653 */
        /* <DEDUP_REMOVED lines=8> */
[C---:B------:R-:W-:Y:S01]  /*c500*/  IMAD.X R9, R74.reuse, 0x1, R79, P6 ;  /* 0x000000014a097824 */ /* 0x040fe200030e064f */
[----:B------:R-:W-:Y:S01]  /*c510*/  IADD3 R6, P6, PT, R75, R189, RZ ;  /* 0x000000bd4b067210 */ /* 0x000fe20007fde0ff */
[----:B------:R-:W-:-:S03]  /*c520*/  IMAD.X R11, R74, 0x1, R188, P4 ;  /* 0x000000014a0b7824 */ /* 0x000fc600020e06bc */
        /* <DEDUP_REMOVED lines=8> */
[----:B------:R-:W-:Y:S02]  /*c5b0*/  PLOP3.LUT P5, PT, PT, PT, UP3, 0x40, 0x4 ;  /* 0x000000000004781c */ /* 0x000fe40003fae838 */
[----:B-1----:R-:W-:-:S02]  /*c5c0*/  IADD3 R8, P6, PT, R75, R191, RZ ;  /* 0x000000bf4b087210 */ /* 0x002fc40007fde0ff */
[----:B---3--:R-:W-:-:S03]  /*c5d0*/  IADD3 R10, P3, PT, R75, R193, RZ ;  /* 0x000000c14b0a7210 */ /* 0x008fc60007f7e0ff */
[C---:B------:R-:W-:Y:S01]  /*c5e0*/  IMAD.X R9, R74.reuse, 0x1, R192, P6 ;  /* 0x000000014a097824 */ /* 0x040fe200030e06c0 */
[----:B----4-:R-:W-:Y:S01]  /*c5f0*/  IADD3 R6, P6, PT, R75, R195, RZ ;  /* 0x000000c34b067210 */ /* 0x010fe20007fde0ff */
[C---:B------:R-:W-:Y:S01]  /*c600*/  IMAD.X R11, R74.reuse, 0x1, R194, P3 ;  /* 0x000000014a0b7824 */ /* 0x040fe200018e06c2 */
[----:B------:R-:W-:Y:S02]  /*c610*/  PLOP3.LUT P3, PT, PT, PT, UP3, 0x40, 0x4 ;  /* 0x000000000004781c */ /* 0x000fe40003f6e838 */
[----:B------:R1:W-:Y:S01]  /*c620*/  LDGSTS.E [R4+0x7000], desc[UR18][R8.64], P4 ;  /* 0x0700000008047fae */ /* 0x0003e2000a1a1012 */
[----:B------:R-:W-:-:S03]  /*c630*/  IMAD.X R7, R74, 0x1, R196, P6 ;  /* 0x000000014a077824 */ /* 0x000fc600030e06c4 */
[----:B------:R3:W-:Y:S04]  /*c640*/  LDGSTS.E [R4+0x7200], desc[UR18][R10.64], P4 ;  /* 0x072000000a047fae */ /* 0x0007e8000a1a1012 */
[----:B------:R4:W-:Y:S01]  /*c650*/  LDGSTS.E [R4+0x7400], desc[UR18][R6.64], !P5 ;  /* 0x0740000006047fae */ /* 0x0009e2000e9a1012 */
[----:B------:R-:W-:Y:S01]  /*c660*/  ISETP.NE.U32.AND P5, PT, RZ, UR8, PT ;  /* 0x00000008ff007c0c */ /* 0x000fe2000bfa5070 */
[----:B------:R-:W-:Y:S01]  /*c670*/  USEL UR8, URZ, 0x4, !UP2 ;  /* 0x00000004ff087887 */ /* 0x000fe2000d000000 */
[----:B-1----:R-:W-:-:S05]  /*c680*/  IADD3 R8, P4, PT, R75, R197, RZ ;  /* 0x000000c54b087210 */ /* 0x002fca0007f9e0ff */
[C---:B------:R-:W-:Y:S01]  /*c690*/  IMAD.X R9, R74.reuse, 0x1, R200, P4 ;  /* 0x000000014a097824 */ /* 0x040fe200020e06c8 */
[C---:B---3--:R-:W-:Y:S02]  /*c6a0*/  IADD3 R10, P4, PT, R75.reuse, R203, RZ ;  /* 0x000000cb4b0a7210 */ /* 0x048fe40007f9e0ff */
[----:B----4-:R-:W-:Y:S01]  /*c6b0*/  IADD3 R6, P6, PT, R75, R201, RZ ;  /* 0x000000c94b067210 */ /* 0x010fe20007fde0ff */
[----:B------:R-:W-:Y:S01]  /*c6c0*/  USEL UR8, UR8, URZ, !UP1 ;  /* 0x000000ff08087287 */ /* 0x000fe2000c800000 */
[----:B------:R-:W-:Y:S01]  /*c6d0*/  LDGSTS.E [R4+0x7600], desc[UR18][R8.64], !P3 ;  /* 0x0760000008047fae */ /* 0x000fe2000d9a1012 */
[----:B------:R-:W-:Y:S01]  /*c6e0*/  ISETP.GE.AND P3, PT, R5, UR21, PT ;  /* 0x0000001505007c0c */ /* 0x000fe2000bf66270 */
[C---:B------:R-:W-:Y:S02]  /*c6f0*/  IMAD.X R11, R74.reuse, 0x1, R204, P4 ;  /* 0x000000014a0b7824 */ /* 0x040fe400020e06cc */
[----:B------:R-:W-:Y:S01]  /*c700*/  IMAD.X R7, R74, 0x1, R202, P6 ;  /* 0x000000014a077824 */ /* 0x000fe200030e06ca */
[----:B------:R-:W-:-:S02]  /*c710*/  SEL R5, RZ, 0x4, P3 ;  /* 0x00000004ff057807 */ /* 0x000fc40001800000 */
[----:B------:R-:W-:Y:S02]  /*c720*/  PLOP3.LUT P6, PT, PT, PT, UP1, 0x40, 0x4 ;  /* 0x000000000004781c */ /* 0x000fe40003fce818 */
[----:B------:R1:W-:Y:S01]  /*c730*/  LDGSTS.E [R4+0x7800], desc[UR18][R6.64], P5 ;  /* 0x0780000006047fae */ /* 0x0003e2000a9a1012 */
[----:B------:R-:W-:Y:S01]  /*c740*/  ISETP.NE.U32.AND P3, PT, RZ, UR8, PT ;  /* 0x00000008ff007c0c */ /* 0x000fe2000bf65070 */
[----:B------:R-:W-:Y:S02]  /*c750*/  UISETP.GT.AND UP1, UPT, UR14, 0x2, UPT ;  /* 0x000000020e00788c */ /* 0x000fe4000bf24270 */
[----:B------:R3:W-:Y:S01]  /*c760*/  LDGSTS.E [R4+0x7a00], desc[UR18][R10.64], P5 ;  /* 0x07a000000a047fae */ /* 0x0007e2000a9a1012 */
[----:B------:R-:W-:Y:S01]  /*c770*/  SEL R5, R5, RZ, P6 ;  /* 0x000000ff05057207 */ /* 0x000fe20003000000 */
[----:B------:R-:W-:Y:S01]  /*c780*/  USEL UR14, UR14, URZ, !UP1 ;  /* 0x000000ff0e0e7287 */ /* 0x000fe2000c800000 */
[C---:B-1----:R-:W-:Y:S02]  /*c790*/  IADD3 R6, P6, PT, R75.reuse, R207, RZ ;  /* 0x000000cf4b067210 */ /* 0x042fe40007fde0ff */
[----:B---3--:R-:W-:-:S03]  /*c7a0*/  IADD3 R10, P4, PT, R75, R205, RZ ;  /* 0x000000cd4b0a7210 */ /* 0x008fc60007f9e0ff */
[C---:B------:R-:W-:Y:S01]  /*c7b0*/  IMAD.X R7, R74.reuse, 0x1, R208, P6 ;  /* 0x000000014a077824 */ /* 0x040fe200030e06d0 */
[----:B------:R-:W-:Y:S01]  /*c7c0*/  ULEA UR8, UR14, UR10, 0xe ;  /* 0x0000000a0e087291 */ /* 0x000fe2000f8e70ff */
[----:B------:R-:W-:Y:S01]  /*c7d0*/  IMAD.X R11, R74, 0x1, R206, P4 ;  /* 0x000000014a0b7824 */ /* 0x000fe200020e06ce */
[----:B------:R-:W-:Y:S02]  /*c7e0*/  ISETP.NE.U32.AND P4, PT, R5, RZ, PT ;  /* 0x000000ff0500720c */ /* 0x000fe40003f85070 */
[----:B------:R-:W-:Y:S02]  /*c7f0*/  IADD3 R8, P5, PT, R187, R209, RZ ;  /* 0x000000d1bb087210 */ /* 0x000fe40007fbe0ff */
[----:B------:R1:W-:Y:S01]  /*c800*/  LDGSTS.E [R4+0x7c00], desc[UR18][R10.64], P3 ;  /* 0x07c000000a047fae */ /* 0x0003e200099a1012 */
[----:B------:R-:W-:Y:S02]  /*c810*/  VIADD R13, R3, UR8 ;  /* 0x00000008030d7c36 */ /* 0x000fe40008000000 */
[----:B------:R-:W-:Y:S01]  /*c820*/  IMAD.X R9, R77, 0x1, R210, P5 ;  /* 0x000000014d097824 */ /* 0x000fe200028e06d2 */
[----:B------:R3:W-:Y:S04]  /*c830*/  LDGSTS.E [R4+0x7e00], desc[UR18][R6.64], P3 ;  /* 0x07e0000006047fae */ /* 0x0007e800099a1012 */
[----:B------:R-:W0:Y:S01]  /*c840*/  LDGDEPBAR ;  /* 0x00000000000079af */ /* 0x000e220000000000 */
[----:B-1----:R-:W-:-:S03]  /*c850*/  IADD3 R10, P6, PT, R187, R213, RZ ;  /* 0x000000d5bb0a7210 */ /* 0x002fc60007fde0ff */
[----:B------:R1:W-:Y:S01]  /*c860*/  LDGSTS.E [R13+0x10000], desc[UR18][R8.64], P4 ;  /* 0x10000000080d7fae */ /* 0x0003e2000a1a1012 */
[C---:B---3--:R-:W-:Y:S02]  /*c870*/  IADD3 R4, P3, PT, R187.reuse, R217, RZ ;  /* 0x000000d9bb047210 */ /* 0x048fe40007f7e0ff */
[----:B------:R-:W-:Y:S02]  /*c880*/  IADD3 R6, P5, PT, R187, R221, RZ ;  /* 0x000000ddbb067210 */ /* 0x000fe40007fbe0ff */
[C---:B------:R-:W-:Y:S01]  /*c890*/  IADD3.X R11, PT, PT, R77.reuse, R214, RZ, P6, !PT ;  /* 0x000000d64d0b7210 */ /* 0x040fe200037fe4ff */
[C---:B------:R-:W-:Y:S02]  /*c8a0*/  IMAD.X R5, R77.reuse, 0x1, R218, P3 ;  /* 0x000000014d057824 */ /* 0x040fe400018e06da */
[----:B------:R-:W-:Y:S01]  /*c8b0*/  IMAD.X R7, R77, 0x1, R222, P5 ;  /* 0x000000014d077824 */ /* 0x000fe200028e06de */
[----:B-1----:R-:W-:Y:S01]  /*c8c0*/  IADD3 R8, P3, PT, R187, R225, RZ ;  /* 0x000000e1bb087210 */ /* 0x002fe20007f7e0ff */
[----:B------:R-:W-:Y:S04]  /*c8d0*/  LDGSTS.E [R13+0x10400], desc[UR18][R10.64], P4 ;  /* 0x104000000a0d7fae */ /* 0x000fe8000a1a1012 */
[----:B------:R1:W-:Y:S01]  /*c8e0*/  LDGSTS.E [R13+0x10800], desc[UR18][R4.64], P4 ;  /* 0x10800000040d7fae */ /* 0x0003e2000a1a1012 */
[----:B------:R-:W-:-:S03]  /*c8f0*/  IMAD.X R9, R77, 0x1, R226, P3 ;  /* 0x000000014d097824 */ /* 0x000fc600018e06e2 */
[----:B------:R3:W-:Y:S04]  /*c900*/  LDGSTS.E [R13+0x10c00], desc[UR18][R6.64], P4 ;  /* 0x10c00000060d7fae */ /* 0x0007e8000a1a1012 */
[----:B------:R4:W-:Y:S01]  /*c910*/  LDGSTS.E [R13+0x11000], desc[UR18][R8.64], P4 ;  /* 0x11000000080d7fae */ /* 0x0009e2000a1a1012 */
[----:B-1----:R-:W-:-:S03]  /*c920*/  IADD3 R4, P5, PT, R187, R229, RZ ;  /* 0x000000e5bb047210 */ /* 0x002fc60007fbe0ff */
[----:B------:R-:W5:Y:S01]  /*c930*/  LDL R11, [R1+0x38] ;  /* 0x00003800010b7983 */ /* 0x000f620000100800 */
[----:B---3--:R-:W-:Y:S01]  /*c940*/  IADD3 R6, P3, PT, R187, R233, RZ ;  /* 0x000000e9bb067210 */ /* 0x008fe20007f7e0ff */
[----:B------:R-:W-:Y:S02]  /*c950*/  IMAD.X R5, R77, 0x1, R230, P5 ;  /* 0x000000014d057824 */ /* 0x000fe400028e06e6 */
[----:B------:R-:W3:Y:S01]  /*c960*/  LDL R10, [R1+0x48] ;  /* 0x00004800010a7983 */ /* 0x000ee20000100800 */
[----:B----4-:R-:W-:Y:S01]  /*c970*/  IADD3 R8, P5, PT, R187, R237, RZ ;  /* 0x000000edbb087210 */ /* 0x010fe20007fbe0ff */
[C---:B------:R-:W-:Y:S02]  /*c980*/  IMAD.X R7, R77.reuse, 0x1, R234, P3 ;  /* 0x000000014d077824 */ /* 0x040fe400018e06ea */
[----:B------:R1:W-:Y:S02]  /*c990*/  LDGSTS.E [R13+0x11400], desc[UR18][R4.64], P4 ;  /* 0x11400000040d7fae */ /* 0x0003e4000a1a1012 */
[----:B------:R-:W-:-:S02]  /*c9a0*/  IMAD.X R9, R77, 0x1, R238, P5 ;  /* 0x000000014d097824 */ /* 0x000fc400028e06ee */
[----:B------:R4:W-:Y:S04]  /*c9b0*/  LDGSTS.E [R13+0x11800], desc[UR18][R6.64], P4 ;  /* 0x11800000060d7fae */ /* 0x0009e8000a1a1012 */
[----:B------:R2:W-:Y:S01]  /*c9c0*/  LDGSTS.E [R13+0x11c00], desc[UR18][R8.64], P4 ;  /* 0x11c00000080d7fae */ /* 0x0005e2000a1a1012 */
[C---:B-1----:R-:W-:Y:S02]  /*c9d0*/  IADD3 R4, P3, PT, R187.reuse, R241, RZ ;  /* 0x000000f1bb047210 */ /* 0x042fe40007f7e0ff */
[----:B----4-:R-:W-:-:S03]  /*c9e0*/  IADD3 R6, P5, PT, R187, R245, RZ ;  /* 0x000000f5bb067210 */ /* 0x010fc60007fbe0ff */
[----:B------:R-:W-:Y:S01]  /*c9f0*/  IMAD.X R5, R77, 0x1, R242, P3 ;  /* 0x000000014d057824 */ /* 0x000fe200018e06f2 */
[----:B--2---:R-:W-:Y:S01]  /*ca00*/  IADD3 R8, P3, PT, R187, R249, RZ ;  /* 0x000000f9bb087210 */ /* 0x004fe20007f7e0ff */
[----:B------:R-:W-:-:S03]  /*ca10*/  IMAD.X R7, R77, 0x1, R246, P5 ;  /* 0x000000014d077824 */ /* 0x000fc600028e06f6 */
[----:B------:R1:W-:Y:S01]  /*ca20*/  LDGSTS.E [R13+0x12000], desc[UR18][R4.64], P4 ;  /* 0x12000000040d7fae */ /* 0x0003e2000a1a1012 */
[----:B------:R-:W-:-:S03]  /*ca30*/  IMAD.X R9, R77, 0x1, R250, P3 ;  /* 0x000000014d097824 */ /* 0x000fc600018e06fa */
[----:B------:R2:W-:Y:S04]  /*ca40*/  LDGSTS.E [R13+0x12400], desc[UR18][R6.64], P4 ;  /* 0x12400000060d7fae */ /* 0x0005e8000a1a1012 */
[----:B------:R4:W-:Y:S01]  /*ca50*/  LDGSTS.E [R13+0x12800], desc[UR18][R8.64], P4 ;  /* 0x12800000080d7fae */ /* 0x0009e2000a1a1012 */
[----:B-1----:R-:W-:-:S03]  /*ca60*/  IADD3 R4, P5, PT, R187, R22, RZ ;  /* 0x00000016bb047210 */ /* 0x002fc60007fbe0ff */
[----:B------:R-:W3:Y:S01]  /*ca70*/  LDL R22, [R1+0x18] ;  /* 0x0000180001167983 */ /* 0x000ee20000100800 */
[----:B--2---:R-:W-:Y:S01]  /*ca80*/  IADD3 R6, P3, PT, R187, R21, RZ ;  /* 0x00000015bb067210 */ /* 0x004fe20007f7e0ff */
[----:B------:R-:W-:Y:S02]  /*ca90*/  IMAD.X R5, R77, 0x1, R20, P5 ;  /* 0x000000014d057824 */ /* 0x000fe400028e0614 */
[----:B------:R-:W2:Y:S01]  /*caa0*/  LDL R21, [R1+0xc] ;  /* 0x00000c0001157983 */ /* 0x000ea20000100800 */
[----:B----4-:R-:W-:Y:S01]  /*cab0*/  IADD3 R8, P5, PT, R187, R19, RZ ;  /* 0x00000013bb087210 */ /* 0x010fe20007fbe0ff */
[C---:B------:R-:W-:Y:S02]  /*cac0*/  IMAD.X R7, R77.reuse, 0x1, R18, P3 ;  /* 0x000000014d077824 */ /* 0x040fe400018e0612 */
[----:B------:R-:W-:Y:S02]  /*cad0*/  LDGSTS.E [R13+0x12c00], desc[UR18][R4.64], P4 ;  /* 0x12c00000040d7fae */ /* 0x000fe4000a1a1012 */
[----:B------:R-:W-:-:S02]  /*cae0*/  IMAD.X R9, R77, 0x1, R16, P5 ;  /* 0x000000014d097824 */ /* 0x000fc400028e0610 */
[----:B------:R1:W-:Y:S04]  /*caf0*/  LDGSTS.E [R13+0x13000], desc[UR18][R6.64], P4 ;  /* 0x13000000060d7fae */ /* 0x0003e8000a1a1012 */
[----:B------:R-:W4:Y:S04]  /*cb00*/  LDL R20, [R1+0x28] ;  /* 0x0000280001147983 */ /* 0x000f280000100800 */
[----:B------:R-:W5:Y:S01]  /*cb10*/  LDL R19, [R1+0x1c] ;  /* 0x00001c0001137983 */ /* 0x000f620000100800 */
[----:B-1----:R-:W-:-:S03]  /*cb20*/  IADD3 R6, P5, PT, R187, R15, RZ ;  /* 0x0000000fbb067210 */ /* 0x002fc60007fbe0ff */
[----:B------:R-:W5:Y:S02]  /*cb30*/  LDL R18, [R1+0x2c] ;  /* 0x00002c0001127983 */ /* 0x000f640000100800 */
[----:B------:R-:W-:Y:S01]  /*cb40*/  IMAD.X R7, R77, 0x1, R12, P5 ;  /* 0x000000014d077824 */ /* 0x000fe200028e060c */
[----:B------:R-:W-:Y:S01]  /*cb50*/  LOP3.LUT R12, R3, 0x40, RZ, 0x3c, !PT ;  /* 0x00000040030c7812 */ /* 0x000fe200078e3cff */
[----:B------:R-:W5:Y:S03]  /*cb60*/  LDL R16, [R1+0x4c] ;  /* 0x00004c0001107983 */ /* 0x000f660000100800 */
[----:B------:R-:W-:Y:S01]  /*cb70*/  IADD3 R15, PT, PT, R12, UR8, RZ ;  /* 0x000000080c0f7c10 */ /* 0x000fe2000fffe0ff */
[----:B------:R1:W-:Y:S01]  /*cb80*/  LDGSTS.E [R13+0x13400], desc[UR18][R8.64], P4 ;  /* 0x13400000080d7fae */ /* 0x0003e2000a1a1012 */
[----:B------:R-:W-:-:S03]  /*cb90*/  IADD3 R4, P3, PT, R187, R17, RZ ;  /* 0x00000011bb047210 */ /* 0x000fc60007f7e0ff */
[----:B------:R-:W5:Y:S04]  /*cba0*/  LDL R12, [R1+0x50] ;  /* 0x00005000010c7983 */ /* 0x000f680000100800 */
[----:B------:R-:W5:Y:S01]  /*cbb0*/  LDL R17, [R1+0x3c] ;  /* 0x00003c0001117983 */ /* 0x000f620000100800 */
[----:B------:R-:W-:-:S03]  /*cbc0*/  IMAD.X R5, R77, 0x1, R14, P3 ;  /* 0x000000014d057824 */ /* 0x000fc600018e060e */
[----:B------:R-:W5:Y:S01]  /*cbd0*/  LDL R14, [R1+0x54] ;  /* 0x00005400010e7983 */ /* 0x000f620000100800 */
[----:B-1----:R-:W-:-:S03]  /*cbe0*/  IADD3 R8, P3, PT, R187, R211, RZ ;  /* 0x000000d3bb087210 */ /* 0x002fc60007f7e0ff */
[----:B------:R1:W-:Y:S02]  /*cbf0*/  LDGSTS.E [R13+0x13800], desc[UR18][R4.64], P4 ;  /* 0x13800000040d7fae */ /* 0x0003e4000a1a1012 */
[----:B------:R-:W-:Y:S02]  /*cc00*/  IMAD.X R9, R77, 0x1, R212, P3 ;  /* 0x000000014d097824 */ /* 0x000fe400018e06d4 */
[----:B------:R1:W-:Y:S04]  /*cc10*/  LDGSTS.E [R13+0x13c00], desc[UR18][R6.64], P4 ;  /* 0x13c00000060d7fae */ /* 0x0003e8000a1a1012 */
[----:B------:R1:W-:Y:S02]  /*cc20*/  LDGSTS.E [R15+0x10200], desc[UR18][R8.64], P4 ;  /* 0x10200000080f7fae */ /* 0x0003e4000a1a1012 */
[----:B-1----:R-:W-:-:S02]  /*cc30*/  IADD3 R4, P5, PT, R187, R215, RZ ;  /* 0x000000d7bb047210 */ /* 0x002fc40007fbe0ff */
[----:B------:R-:W-:-:S03]  /*cc40*/  IADD3 R6, P3, PT, R187, R219, RZ ;  /* 0x000000dbbb067210 */ /* 0x000fc60007f7e0ff */
[----:B------:R-:W-:Y:S01]  /*cc50*/  IMAD.X R5, R77, 0x1, R216, P5 ;  /* 0x000000014d057824 */ /* 0x000fe200028e06d8 */
[----:B------:R-:W-:Y:S01]  /*cc60*/  IADD3 R8, P5, PT, R187, R223, RZ ;  /* 0x000000dfbb087210 */ /* 0x000fe20007fbe0ff */
[----:B------:R-:W-:-:S03]  /*cc70*/  IMAD.X R7, R77, 0x1, R220, P3 ;  /* 0x000000014d077824 */ /* 0x000fc600018e06dc */
[----:B------:R1:W-:Y:S01]  /*cc80*/  LDGSTS.E [R15+0x10600], desc[UR18][R4.64], P4 ;  /* 0x10600000040f7fae */ /* 0x0003e2000a1a1012 */
[----:B------:R-:W-:-:S03]  /*cc90*/  IMAD.X R9, R77, 0x1, R224, P5 ;  /* 0x000000014d097824 */ /* 0x000fc600028e06e0 */
[----:B------:R1:W-:Y:S04]  /*cca0*/  LDGSTS.E [R15+0x10a00], desc[UR18][R6.64], P4 ;  /* 0x10a00000060f7fae */ /* 0x0003e8000a1a1012 */
[----:B------:R1:W-:Y:S02]  /*ccb0*/  LDGSTS.E [R15+0x10e00], desc[UR18][R8.64], P4 ;  /* 0x10e00000080f7fae */ /* 0x0003e4000a1a1012 */
[C---:B-1----:R-:W-:Y:S02]  /*ccc0*/  IADD3 R4, P3, PT, R187.reuse, R227, RZ ;  /* 0x000000e3bb047210 */ /* 0x042fe40007f7e0ff */
        /* <DEDUP_REMOVED lines=15> */
[----:B------:R1:W-:Y:S01]  /*cdc0*/  LDGSTS.E [R15+0x12200], desc[UR18][R6.64], P4 ;  /* 0x12200000060f7fae */ /* 0x0003e2000a1a1012 */
[----:B------:R-:W-:-:S03]  /*cdd0*/  UIADD3 UR5, UPT, UPT, UR5, 0x1, URZ ;  /* 0x0000000105057890 */ /* 0x000fc6000fffe0ff */
[----:B------:R3:W-:Y:S01]  /*cde0*/  LDGSTS.E [R15+0x12600], desc[UR18][R8.64], P4 ;  /* 0x12600000080f7fae */ /* 0x0007e2000a1a1012 */
[C---:B-1----:R-:W-:Y:S02]  /*cdf0*/  IADD3 R4, P3, PT, R187.reuse, R251, RZ ;  /* 0x000000fbbb047210 */ /* 0x042fe40007f7e0ff */
[----:B------:R-:W-:-:S03]  /*ce00*/  IADD3 R6, P5, PT, R187, R23, RZ ;  /* 0x00000017bb067210 */ /* 0x000fc60007fbe0ff */
[----:B------:R-:W-:-:S05]  /*ce10*/  IMAD.X R5, R77, 0x1, R252, P3 ;  /* 0x000000014d057824 */ /* 0x000fca00018e06fc */
[----:B------:R4:W-:Y:S01]  /*ce20*/  LDGSTS.E [R15+0x12a00], desc[UR18][R4.64], P4 ;  /* 0x12a00000040f7fae */ /* 0x0009e2000a1a1012 */
[----:B------:R-:W-:-:S04]  /*ce30*/  UIADD3 UR13, UPT, UPT, UR13, 0x1, URZ ;  /* 0x000000010d0d7890 */ /* 0x000fc8000fffe0ff */
[----:B------:R-:W-:-:S04]  /*ce40*/  UISETP.GT.AND UP1, UPT, UR13, 0x1, UPT ;  /* 0x000000010d00788c */ /* 0x000fc8000bf24270 */
[----:B------:R-:W-:Y:S02]  /*ce50*/  USEL UR8, URZ, 0x1, !UP1 ;  /* 0x00000001ff087887 */ /* 0x000fe4000c800000 */
[----:B------:R-:W-:Y:S02]  /*ce60*/  UIADD3 UR21, UPT, UPT, UR21, -0x20, URZ ;  /* 0xffffffe015157890 */ /* 0x000fe4000fffe0ff */
[----:B------:R-:W-:Y:S02]  /*ce70*/  USEL UR13, UR13, URZ, !UP1 ;  /* 0x000000ff0d0d7287 */ /* 0x000fe4000c800000 */
[----:B------:R-:W-:Y:S01]  /*ce80*/  ULOP3.LUT UR8, UR4, UR8, URZ, 0x3c, !UPT ;  /* 0x0000000804087292 */ /* 0x000fe2000f8e3cff */
[----:B---3--:R-:W-:Y:S01]  /*ce90*/  IADD3 R8, P6, PT, R187, R22, RZ ;  /* 0x00000016bb087210 */ /* 0x008fe20007fde0ff */
[----:B--2---:R-:W-:-:S05]  /*cea0*/  IMAD.X R7, R77, 0x1, R21, P5 ;  /* 0x000000014d077824 */ /* 0x004fca00028e0615 */
[----:B------:R1:W-:Y:S01]  /*ceb0*/  LDGSTS.E [R15+0x12e00], desc[UR18][R6.64], P4 ;  /* 0x12e00000060f7fae */ /* 0x0003e2000a1a1012 */
[----:B----4-:R-:W-:Y:S01]  /*cec0*/  IADD3 R4, P3, PT, R187, R20, RZ ;  /* 0x00000014bb047210 */ /* 0x010fe20007f7e0ff */
[----:B-----5:R-:W-:Y:S01]  /*ced0*/  IMAD.X R9, R77, 0x1, R19, P6 ;  /* 0x000000014d097824 */ /* 0x020fe200030e0613 */
[C---:B-1----:R-:W-:Y:S02]  /*cee0*/  IADD3 R6, P5, PT, R187.reuse, R11, RZ ;  /* 0x0000000bbb067210 */ /* 0x042fe40007fbe0ff */
[----:B------:R-:W-:Y:S01]  /*cef0*/  IADD3 R10, P6, PT, R187, R10, RZ ;  /* 0x0000000abb0a7210 */ /* 0x000fe20007fde0ff */
[C---:B------:R-:W-:Y:S01]  /*cf00*/  IMAD.X R5, R77.reuse, 0x1, R18, P3 ;  /* 0x000000014d057824 */ /* 0x040fe200018e0612 */
[----:B------:R-:W-:Y:S04]  /*cf10*/  LDGSTS.E [R15+0x13200], desc[UR18][R8.64], P4 ;  /* 0x13200000080f7fae */ /* 0x000fe8000a1a1012 */
[----:B------:R1:W-:Y:S01]  /*cf20*/  LDGSTS.E [R15+0x13600], desc[UR18][R4.64], P4 ;  /* 0x13600000040f7fae */ /* 0x0003e2000a1a1012 */
[C---:B------:R-:W-:Y:S01]  /*cf30*/  IMAD.X R11, R77.reuse, 0x1, R16, P6 ;  /* 0x000000014d0b7824 */ /* 0x040fe200030e0610 */
[----:B------:R-:W-:Y:S01]  /*cf40*/  ISETP.NE.U32.AND P3, PT, R12, UR5, PT ;  /* 0x000000050c007c0c */ /* 0x000fe2000bf65070 */
[----:B------:R-:W-:Y:S01]  /*cf50*/  IMAD.X R7, R77, 0x1, R17, P5 ;  /* 0x000000014d077824 */ /* 0x000fe200028e0611 */
[----:B-1----:R-:W-:-:S04]  /*cf60*/  MOV R4, UR4 ;  /* 0x0000000400047c02 */ /* 0x002fc80008000f00 */
[----:B------:R2:W-:Y:S01]  /*cf70*/  LDGSTS.E [R15+0x13a00], desc[UR18][R6.64], P4 ;  /* 0x13a00000060f7fae */ /* 0x0005e2000a1a1012 */
[----:B------:R-:W-:-:S03]  /*cf80*/  IADD3 R75, P5, PT, R75, R14, RZ ;  /* 0x0000000e4b4b7210 */ /* 0x000fc60007fbe0ff */
[----:B------:R2:W-:Y:S01]  /*cf90*/  LDGSTS.E [R15+0x13e00], desc[UR18][R10.64], P4 ;  /* 0x13e000000a0f7fae */ /* 0x0005e2000a1a1012 */
[----:B------:R-:W-:-:S03]  /*cfa0*/  IADD3 R187, P4, PT, R187, R70, RZ ;  /* 0x00000046bbbb7210 */ /* 0x000fc60007f9e0ff */
[----:B------:R-:W0:Y:S01]  /*cfb0*/  LDGDEPBAR ;  /* 0x00000000000079af */ /* 0x000e220000000000 */
[----:B------:R-:W-:Y:S02]  /*cfc0*/  IMAD.X R74, R74, 0x1, R69, P5 ;  /* 0x000000014a4a7824 */ /* 0x000fe400028e0645 */
[----:B------:R-:W-:Y:S01]  /*cfd0*/  IMAD.X R77, R77, 0x1, R71, P4 ;  /* 0x000000014d4d7824 */ /* 0x000fe200020e0647 */
[----:B------:R-:W-:Y:S06]  /*cfe0*/  @P3 BRA `(.L_x_11) ;  /* 0xffffffd800283947 */ /* 0x000fec000383ffff */
.L_x_8:
[----:B------:R-:W3:Y:S01]  /*cff0*/  LDC R5, c[0x0][0x3b4] ;  /* 0x0000ed00ff057b82 */ /* 0x000ee20000000800 */
[----:B------:R-:W4:Y:S01]  /*d000*/  LDCU UR14, c[0x0][0x3b8] ;  /* 0x00007700ff0e77ac */ /* 0x000f220008000800 */
[----:B------:R-:W1:Y:S01]  /*d010*/  LDCU.64 UR32, c[0x0][0x398] ;  /* 0x00007300ff2077ac */ /* 0x000e620008000a00 */
[----:B------:R-:W2:Y:S01]  /*d020*/  LDCU.128 UR20, c[0x0][0x390] ;  /* 0x00007200ff1477ac */ /* 0x000ea20008000c00 */
[----:B------:R-:W-:Y:S05]  /*d030*/  @!P2 BRA `(.L_x_12) ;  /* 0x000000000010a947 */ /* 0x000fea0003800000 */
[----:B------:R-:W-:-:S06]  /*d040*/  USHF.L.U32 UR4, UR4, 0x1f, URZ ;  /* 0x0000001f04047899 */ /* 0x000fcc00080006ff */
[----:B------:R-:W-:-:S04]  /*d050*/  IMAD.U32 R2, RZ, RZ, UR4 ;  /* 0x00000004ff027e24 */ /* 0x000fc8000f8e00ff */
[----:B------:R-:W5:Y:S02]  /*d060*/  SYNCS.PHASECHK.TRANS64.TRYWAIT P0, [UR12], R2 ;  /* 0x00000002ff0075a7 */ /* 0x000f64000800110c */
[----:B-----5:R-:W-:Y:S05]  /*d070*/  @!P0 BRA `(.L_x_13) ;  /* 0x0000006400a88947 */ /* 0x020fea0003800000 */
.L_x_12:
[----:B------:R-:W-:-:S04]  /*d080*/  DEPBAR.LE SB0, 0x0 ;  /* 0x000080000000791a */ /* 0x000fc80000000000 */
[----:B------:R-:W-:Y:S01]  /*d090*/  BAR.SYNC.DEFER_BLOCKING 0x0 ;  /* 0x0000000000007b1d */ /* 0x000fe20000010000 */
[C---:B---3--:R-:W-:Y:S01]  /*d0a0*/  IMAD R200, R198.reuse, R5, RZ ;  /* 0x00000005c6c87224 */ /* 0x048fe200078e02ff */
[----:B--2---:R-:W-:-:S04]  /*d0b0*/  ISETP.GE.AND P0, PT, R198, UR22, PT ;  /* 0x00000016c6007c0c */ /* 0x004fc8000bf06270 */
[----:B------:R-:W2:Y:S01]  /*d0c0*/  LDCU.64 UR4, c[0x0][0x398] ;  /* 0x00007300ff0477ac */ /* 0x000ea20008000a00 */
[----:B----4-:R-:W-:Y:S01]  /*d0d0*/  IMAD R202, R0, UR14, RZ ;  /* 0x0000000e00ca7c24 */ /* 0x010fe2000f8e02ff */
[----:B------:R-:W3:Y:S01]  /*d0e0*/  LDCU.64 UR30, c[0x0][0x398] ;  /* 0x00007300ff1e77ac */ /* 0x000ee20008000a00 */
[----:B------:R-:W4:Y:S01]  /*d0f0*/  LDCU.64 UR28, c[0x0][0x398] ;  /* 0x00007300ff1c77ac */ /* 0x000f220008000a00 */
[----:B------:R-:W5:Y:S01]  /*d100*/  LDCU.64 UR26, c[0x0][0x398] ;  /* 0x00007300ff1a77ac */ /* 0x000f620008000a00 */
[----:B------:R-:W1:Y:S01]  /*d110*/  LDCU.64 UR8, c[0x0][0x398] ;  /* 0x00007300ff0877ac */ /* 0x000e620008000a00 */
[----:B------:R-:W1:Y:S02]  /*d120*/  @!P1 SYNCS.CCTL.IV [UR10+0x1c000] ;  /* 0x01c00000ff0099b1 */ /* 0x000e64000800000a */
[----:B-1----:R-:W-:Y:S01]  /*d130*/  BAR.SYNC.DEFER_BLOCKING 0x0 ;  /* 0x0000000000007b1d */ /* 0x002fe20000010000 */
[----:B------:R-:W-:-:S05]  /*d140*/  LEA R2, P2, R200, UR20, 0x2 ;  /* 0x00000014c8027c11 */ /* 0x000fca000f8410ff */
[----:B------:R-:W1:Y:S01]  /*d150*/  LDCU.64 UR24, c[0x0][0x398] ;  /* 0x00007300ff1877ac */ /* 0x000e620008000a00 */
[----:B------:R-:W1:Y:S01]  /*d160*/  LDTM.x64 R8, tmem[UR11] ;  /* 0x0000000b000879ee */ /* 0x000e620008340000 */
[----:B------:R-:W-:Y:S01]  /*d170*/  ISETP.LT.AND P0, PT, R0, UR33, !P0 ;  /* 0x0000002100007c0c */ /* 0x000fe2000c701270 */
[----:B------:R-:W-:Y:S01]  /*d180*/  LDTM.x64 R132, tmem[UR11+0x40] ;  /* 0x0000400b008479ee */ /* 0x000fe20008340000 */
[----:B------:R-:W-:Y:S01]  /*d190*/  LEA.HI.X.SX32 R3, R200, UR21, 0x2, P2 ;  /* 0x00000015c8037c11 */ /* 0x000fe200090f16ff */
[----:B------:R-:W1:Y:S01]  /*d1a0*/  LDCU.64 UR12, c[0x0][0x398] ;  /* 0x00007300ff0c77ac */ /* 0x000e620008000a00 */
[----:B------:R-:W1:Y:S01]  /*d1b0*/  LDCU.64 UR16, c[0x0][0x398] ;  /* 0x00007300ff1077ac */ /* 0x000e620008000a00 */
[----:B------:R-:W1:Y:S01]  /*d1c0*/  LDCU.64 UR6, c[0x0][0x398] ;  /* 0x00007300ff0677ac */ /* 0x000e620008000a00 */
[----:B------:R-:W2:Y:S01]  /*d1d0*/  @!P1 SYNCS.CCTL.IV [UR10+0x1c008] ;  /* 0x01c00800ff0099b1 */ /* 0x000ea2000800000a */
[----:B------:R-:W2:Y:S01]  /*d1e0*/  LDCU UR22, c[0x0][0x398] ;  /* 0x00007300ff1677ac */ /* 0x000ea20008000800 */
[----:B------:R-:W2:Y:S01]  /*d1f0*/  LDCU UR47, c[0x0][0x398] ;  /* 0x00007300ff2f77ac */ /* 0x000ea20008000800 */
[----:B-1----:R-:W-:Y:S01]  /*d200*/  STL [R1+0x4], R9 ;  /* 0x0000040901007387 */ /* 0x002fe20000100800 */
[----:B------:R-:W-:Y:S01]  /*d210*/  IMAD.MOV.U32 R252, RZ, RZ, R22 ;  /* 0x000000fffffc7224 */ /* 0x000fe200078e0016 */
[----:B------:R-:W-:Y:S01]  /*d220*/  MOV R241, R33 ;  /* 0x0000002100f17202 */ /* 0x000fe20000000f00 */
[----:B------:R-:W-:Y:S01]  /*d230*/  IMAD.MOV.U32 R206, RZ, RZ, R68 ;  /* 0x000000ffffce7224 */ /* 0x000fe200078e0044 */
[----:B------:R-:W-:Y:S01]  /*d240*/  STL.64 [R1+0x8], R10 ;  /* 0x0000080a01007387 */ /* 0x000fe20000100a00 */
        /* <DEDUP_REMOVED lines=9> */
[----:B------:R-:W1:Y:S01]  /*d2e0*/  LDCU UR48, c[0x0][0x398] ;  /* 0x00007300ff3077ac */ /* 0x000e620008000800 */
        /* <DEDUP_REMOVED lines=13> */
[----:B------:R2:W-:Y:S01]  /*d3c0*/  STL [R1+0x1d0], R252 ;  /* 0x0001d0fc01007387 */ /* 0x0005e20000100800 */
[----:B------:R-:W-:Y:S01]  /*d3d0*/  IMAD.WIDE R196, R202, 0x4, R2 ;  /* 0x00000004cac47825 */ /* 0x000fe200078e0202 */
[----:B------:R-:W1:Y:S01]  /*d3e0*/  LDCU UR59, c[0x0][0x398] ;  /* 0x00007300ff3b77ac */ /* 0x000e620008000800 */
[----:B------:R-:W1:Y:S02]  /*d3f0*/  LDTM.x64 R68, tmem[UR11+0x80] ;  /* 0x0000800b004479ee */ /* 0x000e640008340000 */
[----:B------:R-:W-:Y:S01]  /*d400*/  IMAD.MOV.U32 R243, RZ, RZ, R31 ;  /* 0x000000fffff37224 */ /* 0x000fe200078e001f */
[----:B------:R-:W1:Y:S01]  /*d410*/  LDCU UR72, c[0x0][0x398] ;  /* 0x00007300ff4877ac */ /* 0x000e620008000800 */
[----:B------:R-:W-:-:S02]  /*d420*/  IMAD.MOV.U32 R242, RZ, RZ, R32 ;  /* 0x000000fffff27224 */ /* 0x000fc400078e0020 */
[----:B------:R-:W-:Y:S01]  /*d430*/  IMAD.MOV.U32 R240, RZ, RZ, R34 ;  /* 0x000000fffff07224 */ /* 0x000fe200078e0022 */
[----:B--2---:R-:W2:Y:S01]  /*d440*/  LDL.LU R252, [R1+0x4] ;  /* 0x0000040001fc7983 */ /* 0x004ea20000300800 */
[----:B------:R-:W-:Y:S01]  /*d450*/  IMAD.MOV.U32 R239, RZ, RZ, R35 ;  /* 0x000000ffffef7224 */ /* 0x000fe200078e0023 */
[----:B------:R-:W1:Y:S01]  /*d460*/  LDCU UR41, c[0x0][0x398] ;  /* 0x00007300ff2977ac */ /* 0x000e620008000800 */
[----:B------:R-:W-:Y:S02]  /*d470*/  IMAD.MOV.U32 R238, RZ, RZ, R36 ;  /* 0x000000ffffee7224 */ /* 0x000fe400078e0024 */
[----:B------:R-:W-:Y:S01]  /*d480*/  IMAD.MOV.U32 R237, RZ, RZ, R37 ;  /* 0x000000ffffed7224 */ /* 0x000fe200078e0025 */
[----:B------:R-:W1:Y:S01]  /*d490*/  LDCU UR57, c[0x0][0x398] ;  /* 0x00007300ff3977ac */ /* 0x000e620008000800 */
[----:B------:R-:W-:Y:S02]  /*d4a0*/  IMAD.MOV.U32 R236, RZ, RZ, R38 ;  /* 0x000000ffffec7224 */ /* 0x000fe400078e0026 */
[----:B------:R-:W-:Y:S01]  /*d4b0*/  IMAD.MOV.U32 R235, RZ, RZ, R39 ;  /* 0x000000ffffeb7224 */ /* 0x000fe200078e0027 */
[----:B------:R-:W1:Y:S01]  /*d4c0*/  LDCU UR43, c[0x0][0x39c] ;  /* 0x00007380ff2b77ac */ /* 0x000e620008000800 */
[----:B------:R-:W-:-:S02]  /*d4d0*/  IMAD.MOV.U32 R234, RZ, RZ, R40 ;  /* 0x000000ffffea7224 */ /* 0x000fc400078e0028 */
        /* <DEDUP_REMOVED lines=38> */
[----:B------:R-:W-:Y:S02]  /*d740*/  IMAD R200, R5, 0x80, R200 ;  /* 0x0000008005c87824 */ /* 0x000fe400078e02c8 */
[----:B------:R-:W1:Y:S01]  /*d750*/  LDTM.x64 R4, tmem[UR11+0xc0] ;  /* 0x0000c00b000479ee */ /* 0x000e620008340000 */
[----:B------:R-:W-:Y:S01]  /*d760*/  NOP ;  /* 0x0000000000007918 */ /* 0x000fe20000000000 */
[----:B------:R3:W-:Y:S01]  /*d770*/  @P0 STG.E desc[UR18][R196.64], R201 ;  /* 0x000000c9c4000986 */ /* 0x0007e2000c101912 */
[----:B------:R-:W-:Y:S01]  /*d780*/  ISETP.GE.AND P0, PT, R0, UR23, PT ;  /* 0x0000001700007c0c */ /* 0x000fe2000bf06270 */
[----:B------:R-:W1:Y:S03]  /*d790*/  LDCU.64 UR10, c[0x0][0x398] ;  /* 0x00007300ff0a77ac */ /* 0x000e660008000a00 */
[C---:B------:R-:W-:Y:S01]  /*d7a0*/  ISETP.LT.AND P0, PT, R199.reuse, UR4, !P0 ;  /* 0x00000004c7007c0c */ /* 0x040fe2000c701270 */
[----:B------:R-:W1:Y:S01]  /*d7b0*/  LDCU UR4, c[0x0][0x398] ;  /* 0x00007300ff0477ac */ /* 0x000e620008000800 */
[----:B------:R-:W2:Y:S01]  /*d7c0*/  LDCU UR55, c[0x0][0x39c] ;  /* 0x00007380ff3777ac */ /* 0x000ea20008000800 */
[C---:B---3--:R-:W-:Y:S01]  /*d7d0*/  LEA R196, P1, R200.reuse, UR20, 0x2 ;  /* 0x00000014c8c47c11 */ /* 0x048fe2000f8210ff */
[----:B------:R-:W3:Y:S03]  /*d7e0*/  LDCU UR40, c[0x0][0x398] ;  /* 0x00007300ff2877ac */ /* 0x000ee60008000800 */
[----:B------:R-:W-:Y:S01]  /*d7f0*/  LEA.HI.X.SX32 R197, R200, UR21, 0x2, P1 ;  /* 0x00000015c8c57c11 */ /* 0x000fe200088f16ff */
[----:B------:R-:W2:Y:S02]  /*d800*/  LDCU.64 UR20, c[0x0][0x398] ;  /* 0x00007300ff1477ac */ /* 0x000ea40008000a00 */
[----:B------:R-:W-:Y:S01]  /*d810*/  IMAD.WIDE R200, R202, 0x4, R196 ;  /* 0x00000004cac87825 */ /* 0x000fe200078e02c4 */
[----:B------:R-:W2:Y:S04]  /*d820*/  LDCU UR33, c[0x0][0x398] ;  /* 0x00007300ff2177ac */ /* 0x000ea80008000800 */
[----:B-1----:R1:W-:Y:S01]  /*d830*/  @P0 STG.E desc[UR18][R200.64], R68 ;  /* 0x00000044c8000986 */ /* 0x0023e2000c101912 */
[----:B------:R-:W2:Y:S01]  /*d840*/  LDCU UR46, c[0x0][0x39c] ;  /* 0x00007380ff2e77ac */ /* 0x000ea20008000800 */
[----:B------:R-:W2:Y:S01]  /*d850*/  LDCU UR76, c[0x0][0x398] ;  /* 0x00007300ff4c77ac */ /* 0x000ea20008000800 */
[----:B------:R-:W2:Y:S01]  /*d860*/  LDCU UR66, c[0x0][0x398] ;  /* 0x00007300ff4277ac */ /* 0x000ea20008000800 */
[----:B-1----:R-:W-:Y:S01]  /*d870*/  VIADD R68, R0, 0x1 ;  /* 0x0000000100447836 */ /* 0x002fe20000000000 */
[----:B------:R-:W1:Y:S04]  /*d880*/  LDCU UR64, c[0x0][0x39c] ;  /* 0x00007380ff4077ac */ /* 0x000e680008000800 */
[----:B------:R-:W-:Y:S01]  /*d890*/  ISETP.GE.AND P0, PT, R68, UR23, PT ;  /* 0x0000001744007c0c */ /* 0x000fe2000bf06270 */
[----:B------:R-:W1:Y:S03]  /*d8a0*/  LDCU UR56, c[0x0][0x398] ;  /* 0x00007300ff3877ac */ /* 0x000e660008000800 */
[----:B------:R-:W-:Y:S01]  /*d8b0*/  ISETP.LT.AND P1, PT, R198, UR30, !P0 ;  /* 0x0000001ec6007c0c */ /* 0x000fe2000c721270 */
[----:B------:R-:W-:Y:S01]  /*d8c0*/  VIADD R68, R202, UR14 ;  /* 0x0000000eca447c36 */ /* 0x000fe20008000000 */
[----:B------:R-:W-:Y:S01]  /*d8d0*/  ISETP.LT.AND P0, PT, R199, UR10, !P0 ;  /* 0x0000000ac7007c0c */ /* 0x000fe2000c701270 */
[----:B------:R-:W3:Y:S01]  /*d8e0*/  LDL.LU R202, [R1+0x34] ;  /* 0x0000340001ca7983 */ /* 0x000ee20000300800 */
[----:B------:R-:W1:Y:S01]  /*d8f0*/  LDCU UR10, c[0x0][0x398] ;  /* 0x00007300ff0a77ac */ /* 0x000e620008000800 */
[C---:B------:R-:W-:Y:S01]  /*d900*/  IMAD.WIDE R200, R68.reuse, 0x4, R2 ;  /* 0x0000000444c87825 */ /* 0x040fe200078e0202 */
[----:B------:R-:W1:Y:S01]  /*d910*/  LDCU UR30, c[0x0][0x398] ;  /* 0x00007300ff1e77ac */ /* 0x000e620008000800 */
        /* <DEDUP_REMOVED lines=14> */
[----:B--2---:R2:W-:Y:S02]  /*da00*/  @P1 STG.E desc[UR18][R200.64], R252 ;  /* 0x000000fcc8001986 */ /* 0x0045e4000c101912 */
[----:B--2---:R-:W-:-:S02]  /*da10*/  IMAD.WIDE R200, R68, 0x4, R196 ;  /* 0x0000000444c87825 */ /* 0x004fc400078e02c4 */
[----:B------:R-:W2:Y:S04]  /*da20*/  LDL.LU R252, [R1+0x1d0] ;  /* 0x0001d00001fc7983 */ /* 0x000ea80000300800 */
[----:B------:R1:W-:Y:S04]  /*da30*/  @P0 STG.E desc[UR18][R200.64], R69 ;  /* 0x00000045c8000986 */ /* 0x0003e8000c101912 */
[----:B-1----:R-:W2:Y:S01]  /*da40*/  LDL.LU R201, [R1+0x8] ;  /* 0x0000080001c97983 */ /* 0x002ea20000300800 */
[----:B------:R-:W-:-:S05]  /*da50*/  VIADD R69, R0, 0x2 ;  /* 0x0000000200457836 */ /* 0x000fca0000000000 */
[----:B------:R-:W-:-:S04]  /*da60*/  ISETP.GE.AND P0, PT, R69, UR23, PT ;  /* 0x0000001745007c0c */ /* 0x000fc8000bf06270 */
[----:B----4-:R-:W-:Y:S01]  /*da70*/  ISETP.LT.AND P1, PT, R198, UR28, !P0 ;  /* 0x0000001cc6007c0c */ /* 0x010fe2000c721270 */
[----:B------:R-:W-:Y:S01]  /*da80*/  VIADD R200, R68, UR14 ;  /* 0x0000000e44c87c36 */ /* 0x000fe20008000000 */
[----:B-----5:R-:W-:Y:S01]  /*da90*/  ISETP.LT.AND P0, PT, R199, UR26, !P0 ;  /* 0x0000001ac7007c0c */ /* 0x020fe2000c701270 */
[----:B------:R-:W1:Y:S02]  /*daa0*/  LDCU UR28, c[0x0][0x398] ;  /* 0x00007300ff1c77ac */ /* 0x000e640008000800 */
[C---:B------:R-:W-:Y:S01]  /*dab0*/  IMAD.WIDE R68, R200.reuse, 0x4, R2 ;  /* 0x00000004c8447825 */ /* 0x040fe200078e0202 */
[----:B------:R-:W4:Y:S07]  /*dac0*/  LDCU UR26, c[0x0][0x398] ;  /* 0x00007300ff1a77ac */ /* 0x000f2e0008000800 */
[----:B--2---:R2:W-:Y:S02]  /*dad0*/  @P1 STG.E desc[UR18][R68.64], R201 ;  /* 0x000000c944001986 */ /* 0x0045e4000c101912 */
[----:B--2---:R-:W-:-:S05]  /*dae0*/  IMAD.WIDE R68, R200, 0x4, R196 ;  /* 0x00000004c8447825 */ /* 0x004fca00078e02c4 */
[----:B------:R2:W-:Y:S04]  /*daf0*/  @P0 STG.E desc[UR18][R68.64], R70 ;  /* 0x0000004644000986 */ /* 0x0005e8000c101912 */
[----:B--2---:R-:W2:Y:S01]  /*db00*/  LDL.LU R69, [R1+0xc] ;  /* 0x00000c0001457983 */ /* 0x004ea20000300800 */
[----:B------:R-:W-:-:S05]  /*db10*/  VIADD R68, R0, 0x3 ;  /* 0x0000000300447836 */ /* 0x000fca0000000000 */
[----:B------:R-:W-:-:S04]  /*db20*/  ISETP.GE.AND P0, PT, R68, UR23, PT ;  /* 0x0000001744007c0c */ /* 0x000fc8000bf06270 */
[----:B------:R-:W-:Y:S01]  /*db30*/  ISETP.LT.AND P1, PT, R198, UR8, !P0 ;  /* 0x00000008c6007c0c */ /* 0x000fe2000c721270 */
[----:B------:R-:W-:Y:S01]  /*db40*/  VIADD R68, R200, UR14 ;  /* 0x0000000ec8447c36 */ /* 0x000fe20008000000 */
[----:B------:R-:W-:Y:S01]  /*db50*/  ISETP.LT.AND P0, PT, R199, UR20, !P0 ;  /* 0x00000014c7007c0c */ /* 0x000fe2000c701270 */
[----:B------:R-:W5:Y:S02]  /*db60*/  LDCU UR20, c[0x0][0x398] ;  /* 0x00007300ff1477ac */ /* 0x000f640008000800 */
[C---:B------:R-:W-:Y:S01]  /*db70*/  IMAD.WIDE R200, R68.reuse, 0x4, R2 ;  /* 0x0000000444c87825 */ /* 0x040fe200078e0202 */
[----:B------:R-:W1:Y:S07]  /*db80*/  LDCU UR8, c[0x0][0x398] ;  /* 0x00007300ff0877ac */ /* 0x000e6e0008000800 */
[----:B--2---:R2:W-:Y:S02]  /*db90*/  @P1 STG.E desc[UR18][R200.64], R69 ;  /* 0x00000045c8001986 */ /* 0x0045e4000c101912 */
[----:B--2---:R-:W-:-:S04]  /*dba0*/  IMAD.WIDE R200, R68, 0x4, R196 ;  /* 0x0000000444c87825 */ /* 0x004fc800078e02c4 */
[----:B------:R-:W-:Y:S01]  /*dbb0*/  VIADD R69, R0, 0x4 ;  /* 0x0000000400457836 */ /* 0x000fe20000000000 */
[----:B------:R2:W-:Y:S04]  /*dbc0*/  @P0 STG.E desc[UR18][R200.64], R71 ;  /* 0x00000047c8000986 */ /* 0x0005e8000c101912 */
[----:B------:R-:W-:Y:S01]  /*dbd0*/  ISETP.GE.AND P0, PT, R69, UR23, PT ;  /* 0x0000001745007c0c */ /* 0x000fe2000bf06270 */
[----:B--2---:R-:W2:Y:S04]  /*dbe0*/  LDL.LU R200, [R1+0x2c] ;  /* 0x00002c0001c87983 */ /* 0x004ea80000300800 */
[----:B------:R-:W2:Y:S04]  /*dbf0*/  LDL.LU R201, [R1+0x30] ;  /* 0x0000300001c97983 */ /* 0x000ea80000300800 */
[----:B------:R-:W2:Y:S01]  /*dc00*/  LDL.LU R69, [R1+0x10] ;  /* 0x0000100001457983 */ /* 0x000ea20000300800 */
[----:B------:R-:W-:Y:S01]  /*dc10*/  ISETP.LT.AND P1, PT, R198, UR24, !P0 ;  /* 0x00000018c6007c0c */ /* 0x000fe2000c721270 */
[----:B------:R-:W-:Y:S01]  /*dc20*/  VIADD R68, R68, UR14 ;  /* 0x0000000e44447c36 */ /* 0x000fe20008000000 */
[----:B------:R-:W-:Y:S01]  /*dc30*/  ISETP.LT.AND P0, PT, R199, UR12, !P0 ;  /* 0x0000000cc7007c0c */ /* 0x000fe2000c701270 */
[----:B------:R-:W1:Y:S02]  /*dc40*/  LDCU UR12, c[0x0][0x39c] ;  /* 0x00007380ff0c77ac */ /* 0x000e640008000800 */
[C---:B------:R-:W-:Y:S01]  /*dc50*/  IMAD.WIDE R70, R68.reuse, 0x4, R2 ;  /* 0x0000000444467825 */ /* 0x040fe200078e0202 */
[----:B------:R-:W1:Y:S07]  /*dc60*/  LDCU UR24, c[0x0][0x398] ;  /* 0x00007300ff1877ac */ /* 0x000e6e0008000800 */
[----:B--2---:R2:W-:Y:S02]  /*dc70*/  @P1 STG.E desc[UR18][R70.64], R69 ;  /* 0x0000004546001986 */ /* 0x0045e4000c101912 */
[----:B--2---:R-:W-:Y:S01]  /*dc80*/  IMAD.WIDE R70, R68, 0x4, R196 ;  /* 0x0000000444467825 */ /* 0x004fe200078e02c4 */
[----:B------:R-:W-:-:S04]  /*dc90*/  IADD3 R69, PT, PT, R0, 0x5, RZ ;  /* 0x0000000500457810 */ /* 0x000fc80007ffe0ff */
[----:B------:R2:W-:Y:S01]  /*dca0*/  @P0 STG.E desc[UR18][R70.64], R72 ;  /* 0x0000004846000986 */ /* 0x0005e2000c101912 */
[----:B------:R-:W-:-:S03]  /*dcb0*/  ISETP.GE.AND P0, PT, R69, UR23, PT ;  /* 0x0000001745007c0c */ /* 0x000fc6000bf06270 */
[----:B--2---:R-:W2:Y:S04]  /*dcc0*/  LDL.LU R72, [R1+0x24] ;  /* 0x0000240001487983 */ /* 0x004ea80000300800 */
        /* <DEDUP_REMOVED lines=21> */
[----:B--2---:R-:W-:-:S05]  /*de20*/  IMAD.WIDE R70, R68, 0x4, R196 ;  /* 0x0000000444467825 */ /* 0x004fca00078e02c4 */
[----:B------:R2:W-:Y:S04]  /*de30*/  @P0 STG.E desc[UR18][R70.64], R74 ;  /* 0x0000004a46000986 */ /* 0x0005e8000c101912 */
[----:B--2---:R-:W2:Y:S04]  /*de40*/  LDL.LU R71, [R1+0x1c] ;  /* 0x00001c0001477983 */ /* 0x004ea80000300800 */
[----:B------:R-:W3:Y:S01]  /*de50*/  LDL.LU R74, [R1+0x28] ;  /* 0x00002800014a7983 */ /* 0x000ee20000300800 */
[----:B------:R-:W-:-:S05]  /*de60*/  VIADD R69, R0, 0x7 ;  /* 0x0000000700457836 */ /* 0x000fca0000000000 */
[----:B------:R-:W-:-:S04]  /*de70*/  ISETP.GE.AND P0, PT, R69, UR23, PT ;  /* 0x0000001745007c0c */ /* 0x000fc8000bf06270 */
[----:B-1----:R-:W-:Y:S01]  /*de80*/  ISETP.LT.AND P1, PT, R198, UR4, !P0 ;  /* 0x00000004c6007c0c */ /* 0x002fe2000c721270 */
        /* <DEDUP_REMOVED lines=9> */
[----:B------:R-:W-:-:S04]  /*df20*/  ISETP.GE.AND P0, PT, R71, UR23, PT ;  /* 0x0000001747007c0c */ /* 0x000fc8000bf06270 */
[----:B-1----:R-:W-:Y:S01]  /*df30*/  ISETP.LT.AND P1, PT, R198, UR4, !P0 ;  /* 0x00000004c6007c0c */ /* 0x002fe2000c721270 */
[----:B------:R-:W-:Y:S01]  /*df40*/  VIADD R71, R70, UR14 ;  /* 0x0000000e46477c36 */ /* 0x000fe20008000000 */
[----:B------:R-:W-:Y:S01]  /*df50*/  ISETP.LT.AND P0, PT, R199, UR6, !P0 ;  /* 0x00000006c7007c0c */ /* 0x000fe2000c701270 */
[----:B------:R-:W1:Y:S02]  /*df60*/  LDCU UR4, c[0x0][0x398] ;  /* 0x00007300ff0477ac */ /* 0x000e640008000800 */
[----:B--2---:R-:W-:Y:S01]  /*df70*/  IMAD.WIDE R68, R71, 0x4, R2 ;  /* 0x0000000447447825 */ /* 0x004fe200078e0202 */
[----:B------:R-:W2:Y:S03]  /*df80*/  LDCU UR6, c[0x0][0x398] ;  /* 0x00007300ff0677ac */ /* 0x000ea60008000800 */
[----:B------:R-:W-:-:S04]  /*df90*/  VIADD R70, R0, 0x9 ;  /* 0x0000000900467836 */ /* 0x000fc80000000000 */
[----:B------:R1:W-:Y:S02]  /*dfa0*/  @P1 STG.E desc[UR18][R68.64], R73 ;  /* 0x0000004944001986 */ /* 0x0003e4000c101912 */
[----:B-1----:R-:W-:-:S05]  /*dfb0*/  IMAD.WIDE R68, R71, 0x4, R196 ;  /* 0x0000000447447825 */ /* 0x002fca00078e02c4 */
[----:B------:R1:W-:Y:S01]  /*dfc0*/  @P0 STG.E desc[UR18][R68.64], R76 ;  /* 0x0000004c44000986 */ /* 0x0003e2000c101912 */
[----:B------:R-:W-:-:S04]  /*dfd0*/  ISETP.GE.AND P0, PT, R70, UR23, PT ;  /* 0x0000001746007c0c */ /* 0x000fc8000bf06270 */
[----:B------:R-:W-:Y:S01]  /*dfe0*/  ISETP.LT.AND P1, PT, R198, UR4, !P0 ;  /* 0x00000004c6007c0c */ /* 0x000fe2000c721270 */
[----:B------:R-:W-:Y:S01]  /*dff0*/  VIADD R71, R71, UR14 ;  /* 0x0000000e47477c36 */ /* 0x000fe20008000000 */
[----:B------:R-:W2:Y:S03]  /*e000*/  LDCU UR4, c[0x0][0x398] ;  /* 0x00007300ff0477ac */ /* 0x000ea60008000800 */
[----:B-1----:R-:W-:-:S08]  /*e010*/  IMAD.WIDE R68, R71, 0x4, R2 ;  /* 0x0000000447447825 */ /* 0x002fd000078e0202 */
[----:B------:R1:W-:Y:S01]  /*e020*/  @P1 STG.E desc[UR18][R68.64], R72 ;  /* 0x0000004844001986 */ /* 0x0003e2000c101912 */
[----:B------:R-:W-:Y:S01]  /*e030*/  ISETP.LT.AND P1, PT, R199, UR22, !P0 ;  /* 0x00000016c7007c0c */ /* 0x000fe2000c721270 */
[----:B------:R-:W-:Y:S01]  /*e040*/  VIADD R70, R0, 0xa ;  /* 0x0000000a00467836 */ /* 0x000fe20000000000 */
[----:B------:R-:W2:Y:S04]  /*e050*/  LDCU UR22, c[0x0][0x39c] ;  /* 0x00007380ff1677ac */ /* 0x000ea80008000800 */
[----:B------:R-:W-:Y:S01]  /*e060*/  ISETP.GE.AND P0, PT, R70, UR23, PT ;  /* 0x0000001746007c0c */ /* 0x000fe2000bf06270 */
[----:B-1----:R-:W-:-:S06]  /*e070*/  IMAD.WIDE R68, R71, 0x4, R196 ;  /* 0x0000000447447825 */ /* 0x002fcc00078e02c4 */
[----:B------:R1:W-:Y:S01]  /*e080*/  @P1 STG.E desc[UR18][R68.64], R77 ;  /* 0x0000004d44001986 */ /* 0x0003e2000c101912 */
[----:B------:R-:W-:Y:S01]  /*e090*/  ISETP.LT.AND P1, PT, R198, UR47, !P0 ;  /* 0x0000002fc6007c0c */ /* 0x000fe2000c721270 */
[C---:B------:R-:W-:Y:S02]  /*e0a0*/  VIADD R72, R0.reuse, 0xb ;  /* 0x0000000b00487836 */ /* 0x040fe40000000000 */
[----:B------:R-:W-:Y:S01]  /*e0b0*/  VIADD R73, R71, UR14 ;  /* 0x0000000e47497c36 */ /* 0x000fe20008000000 */
[----:B------:R-:W-:Y:S01]  /*e0c0*/  ISETP.LT.AND P0, PT, R199, UR28, !P0 ;  /* 0x0000001cc7007c0c */ /* 0x000fe2000c701270 */
[----:B------:R-:W-:Y:S01]  /*e0d0*/  VIADD R76, R0, 0x11 ;  /* 0x00000011004c7836 */ /* 0x000fe20000000000 */
[----:B------:R-:W-:Y:S01]  /*e0e0*/  ISETP.GE.AND P6, PT, R72, UR23, PT ;  /* 0x0000001748007c0c */ /* 0x000fe2000bfc6270 */
[C---:B------:R-:W-:Y:S01]  /*e0f0*/  IMAD.WIDE R70, R73.reuse, 0x4, R2 ;  /* 0x0000000449467825 */ /* 0x040fe200078e0202 */
[----:B------:R-:W2:Y:S03]  /*e100*/  LDCU UR28, c[0x0][0x39c] ;  /* 0x00007380ff1c77ac */ /* 0x000ea60008000800 */
[----:B------:R-:W-:Y:S01]  /*e110*/  VIADD R72, R0, 0xc ;  /* 0x0000000c00487836 */ /* 0x000fe20000000000 */
[----:B------:R-:W-:Y:S01]  /*e120*/  ISETP.LT.AND P3, PT, R198, UR48, !P6 ;  /* 0x00000030c6007c0c */ /* 0x000fe2000f761270 */
[----:B---3--:R3:W-:Y:S01]  /*e130*/  @P1 STG.E desc[UR18][R70.64], R74 ;  /* 0x0000004a46001986 */ /* 0x0087e2000c101912 */
[----:B-1----:R-:W-:Y:S01]  /*e140*/  IMAD.WIDE R68, R73, 0x4, R196 ;  /* 0x0000000449447825 */ /* 0x002fe200078e02c4 */
[----:B------:R-:W-:Y:S01]  /*e150*/  ISETP.LT.AND P6, PT, R199, UR73, !P6 ;  /* 0x00000049c7007c0c */ /* 0x000fe2000f7c1270 */
[----:B------:R-:W1:Y:S01]  /*e160*/  LDCU UR47, c[0x0][0x398] ;  /* 0x00007300ff2f77ac */ /* 0x000e620008000800 */
[----:B------:R-:W-:Y:S01]  /*e170*/  ISETP.GE.AND P1, PT, R72, UR23, PT ;  /* 0x0000001748007c0c */ /* 0x000fe2000bf26270 */
[----:B------:R-:W-:Y:S01]  /*e180*/  VIADD R75, R73, UR14 ;  /* 0x0000000e494b7c36 */ /* 0x000fe20008000000 */
[----:B------:R2:W-:Y:S01]  /*e190*/  @P0 STG.E desc[UR18][R68.64], R78 ;  /* 0x0000004e44000986 */ /* 0x0005e2000c101912 */
[----:B------:R-:W1:Y:S01]  /*e1a0*/  LDCU UR48, c[0x0][0x398] ;  /* 0x00007300ff3077ac */ /* 0x000e620008000800 */
[----:B------:R-:W-:Y:S01]  /*e1b0*/  ISETP.LT.AND P5, PT, R198, UR52, !P1 ;  /* 0x00000034c6007c0c */ /* 0x000fe2000cfa1270 */
[C---:B---3--:R-:W-:Y:S01]  /*e1c0*/  VIADD R71, R0.reuse, 0xd ;  /* 0x0000000d00477836 */ /* 0x048fe20000000000 */
[C---:B------:R-:W-:Y:S01]  /*e1d0*/  IADD3 R70, PT, PT, R0.reuse, 0xe, RZ ;  /* 0x0000000e00467810 */ /* 0x040fe20007ffe0ff */
[----:B------:R-:W-:Y:S01]  /*e1e0*/  IMAD.WIDE R72, R75, 0x4, R2 ;  /* 0x000000044b487825 */ /* 0x000fe200078e0202 */
[----:B------:R-:W3:Y:S02]  /*e1f0*/  LDCU UR52, c[0x0][0x39c] ;  /* 0x00007380ff3477ac */ /* 0x000ee40008000800 */
[----:B------:R-:W-:Y:S01]  /*e200*/  ISETP.GE.AND P2, PT, R71, UR23, PT ;  /* 0x0000001747007c0c */ /* 0x000fe2000bf46270 */
[----:B--2---:R-:W-:Y:S01]  /*e210*/  VIADD R68, R0, 0xf ;  /* 0x0000000f00447836 */ /* 0x004fe20000000000 */
[----:B------:R-:W-:Y:S01]  /*e220*/  ISETP.GE.AND P0, PT, R70, UR23, PT ;  /* 0x0000001746007c0c */ /* 0x000fe2000bf06270 */
[----:B------:R-:W-:Y:S01]  /*e230*/  VIADD R77, R75, UR14 ;  /* 0x0000000e4b4d7c36 */ /* 0x000fe20008000000 */
[----:B------:R-:W-:Y:S01]  /*e240*/  ISETP.LT.AND P1, PT, R199, UR71, !P1 ;  /* 0x00000047c7007c0c */ /* 0x000fe2000cf21270 */
[----:B------:R-:W-:Y:S01]  /*e250*/  IMAD.WIDE R70, R75, 0x4, R196 ;  /* 0x000000044b467825 */ /* 0x000fe200078e02c4 */
[----:B------:R-:W-:Y:S01]  /*e260*/  ISETP.LT.AND P4, PT, R198, UR32, !P2 ;  /* 0x00000020c6007c0c */ /* 0x000fe2000d781270 */
[----:B------:R2:W-:Y:S01]  /*e270*/  @P3 STG.E desc[UR18][R72.64], R200 ;  /* 0x000000c848003986 */ /* 0x0005e2000c101912 */
[----:B------:R-:W-:Y:S01]  /*e280*/  ISETP.LT.AND P2, PT, R199, UR10, !P2 ;  /* 0x0000000ac7007c0c */ /* 0x000fe2000d741270 */
[----:B------:R-:W-:Y:S01]  /*e290*/  VIADD R74, R0, 0x10 ;  /* 0x00000010004a7836 */ /* 0x000fe20000000000 */
[----:B------:R-:W-:Y:S01]  /*e2a0*/  ISETP.GE.AND P3, PT, R68, UR23, PT ;  /* 0x0000001744007c0c */ /* 0x000fe2000bf66270 */
[----:B------:R-:W-:Y:S01]  /*e2b0*/  IMAD.WIDE R68, R77, 0x4, R2 ;  /* 0x000000044d447825 */ /* 0x000fe200078e0202 */
[----:B------:R1:W-:Y:S01]  /*e2c0*/  @P6 STG.E desc[UR18][R70.64], R79 ;  /* 0x0000004f46006986 */ /* 0x0003e2000c101912 */
[C---:B------:R-:W-:Y:S01]  /*e2d0*/  ISETP.LT.AND P6, PT, R198.reuse, UR59, !P0 ;  /* 0x0000003bc6007c0c */ /* 0x040fe2000c7c1270 */
[----:B------:R-:W3:Y:S01]  /*e2e0*/  LDCU UR73, c[0x0][0x398] ;  /* 0x00007300ff4977ac */ /* 0x000ee20008000800 */
[----:B------:R-:W-:Y:S01]  /*e2f0*/  ISETP.LT.AND P0, PT, R199, UR72, !P0 ;  /* 0x00000048c7007c0c */ /* 0x000fe2000c701270 */
[----:B------:R-:W3:Y:S01]  /*e300*/  LDCU UR71, c[0x0][0x398] ;  /* 0x00007300ff4777ac */ /* 0x000ee20008000800 */
[C---:B--2---:R-:W-:Y:S01]  /*e310*/  IMAD.WIDE R72, R77.reuse, 0x4, R196 ;  /* 0x000000044d487825 */ /* 0x044fe200078e02c4 */
[----:B------:R2:W-:Y:S01]  /*e320*/  @P5 STG.E desc[UR18][R68.64], R201 ;  /* 0x000000c944005986 */ /* 0x0005e2000c101912 */
[----:B------:R-:W3:Y:S02]  /*e330*/  LDCU UR10, c[0x0][0x39c] ;  /* 0x00007380ff0a77ac */ /* 0x000ee40008000800 */
[----:B------:R-:W-:Y:S01]  /*e340*/  VIADD R77, R77, UR14 ;  /* 0x0000000e4d4d7c36 */ /* 0x000fe20008000000 */
[----:B------:R-:W3:Y:S03]  /*e350*/  LDCU UR32, c[0x0][0x398] ;  /* 0x00007300ff2077ac */ /* 0x000ee60008000800 */
[C---:B-1----:R-:W-:Y:S01]  /*e360*/  IMAD.WIDE R70, R77.reuse, 0x4, R2 ;  /* 0x000000044d467825 */ /* 0x042fe200078e0202 */
[----:B------:R1:W-:Y:S01]  /*e370*/  @P1 STG.E desc[UR18][R72.64], R80 ;  /* 0x0000005048001986 */ /* 0x0003e2000c101912 */
[----:B------:R-:W-:Y:S01]  /*e380*/  ISETP.LT.AND P5, PT, R198, UR41, !P3 ;  /* 0x00000029c6007c0c */ /* 0x000fe2000dfa1270 */
[----:B------:R-:W3:Y:S01]  /*e390*/  LDCU UR41, c[0x0][0x39c] ;  /* 0x00007380ff2977ac */ /* 0x000ee20008000800 */
[----:B--2---:R-:W-:Y:S01]  /*e3a0*/  IMAD.WIDE R68, R77, 0x4, R196 ;  /* 0x000000044d447825 */ /* 0x004fe200078e02c4 */
[----:B------:R-:W-:Y:S01]  /*e3b0*/  ISETP.LT.AND P3, PT, R199, UR57, !P3 ;  /* 0x00000039c7007c0c */ /* 0x000fe2000df61270 */
[----:B------:R-:W-:Y:S01]  /*e3c0*/  @P4 STG.E desc[UR18][R70.64], R202 ;  /* 0x000000ca46004986 */ /* 0x000fe2000c101912 */
[----:B------:R-:W-:Y:S01]  /*e3d0*/  ISETP.GE.AND P1, PT, R74, UR23, PT ;  /* 0x000000174a007c0c */ /* 0x000fe2000bf26270 */
[----:B------:R-:W-:Y:S01]  /*e3e0*/  VIADD R77, R77, UR14 ;  /* 0x0000000e4d4d7c36 */ /* 0x000fe20008000000 */
[----:B------:R-:W2:Y:S01]  /*e3f0*/  LDCU UR59, c[0x0][0x398] ;  /* 0x00007300ff3b77ac */ /* 0x000ea20008000800 */
[----:B------:R3:W-:Y:S01]  /*e400*/  @P2 STG.E desc[UR18][R68.64], R81 ;  /* 0x0000005144002986 */ /* 0x0007e2000c101912 */
[----:B------:R-:W-:Y:S01]  /*e410*/  ISETP.GE.AND P2, PT, R76, UR43, PT ;  /* 0x0000002b4c007c0c */ /* 0x000fe2000bf46270 */
[C---:B-1----:R-:W-:Y:S01]  /*e420*/  IMAD.WIDE R72, R77.reuse, 0x4, R2 ;  /* 0x000000044d487825 */ /* 0x042fe200078e0202 */
[----:B------:R-:W-:Y:S01]  /*e430*/  ISETP.LT.AND P4, PT, R198, UR77, !P1 ;  /* 0x0000004dc6007c0c */ /* 0x000fe2000cf81270 */
[----:B------:R-:W1:Y:S02]  /*e440*/  LDCU UR72, c[0x0][0x398] ;  /* 0x00007300ff4877ac */ /* 0x000e640008000800 */
[----:B------:R-:W-:Y:S01]  /*e450*/  IMAD.WIDE R74, R77, 0x4, R196 ;  /* 0x000000044d4a7825 */ /* 0x000fe200078e02c4 */
[----:B-----5:R-:W-:Y:S01]  /*e460*/  ISETP.LT.AND P1, PT, R199, UR20, !P1 ;  /* 0x00000014c7007c0c */ /* 0x020fe2000cf21270 */
[----:B------:R-:W5:Y:S02]  /*e470*/  LDCU UR57, c[0x0][0x398] ;  /* 0x00007300ff3977ac */ /* 0x000f640008000800 */
[----:B------:R-:W-:-:S02]  /*e480*/  VIADD R77, R77, UR14 ;  /* 0x0000000e4d4d7c36 */ /* 0x000fc40008000000 */
[----:B------:R-:W-:Y:S01]  /*e490*/  VIADD R76, R0, 0x12 ;  /* 0x00000012004c7836 */ /* 0x000fe20000000000 */
[----:B------:R1:W-:Y:S01]  /*e4a0*/  @P6 STG.E desc[UR18][R72.64], R252 ;  /* 0x000000fc48006986 */ /* 0x0003e2000c101912 */
[C---:B---3--:R-:W-:Y:S01]  /*e4b0*/  IMAD.WIDE R68, R77.reuse, 0x4, R2 ;  /* 0x000000044d447825 */ /* 0x048fe200078e0202 */
[----:B------:R-:W3:Y:S02]  /*e4c0*/  LDCU UR77, c[0x0][0x39c] ;  /* 0x00007380ff4d77ac */ /* 0x000ee40008000800 */
[----:B------:R2:W-:Y:S01]  /*e4d0*/  @P0 STG.E desc[UR18][R74.64], R82 ;  /* 0x000000524a000986 */ /* 0x0005e2000c101912 */
[C---:B------:R-:W-:Y:S01]  /*e4e0*/  IMAD.WIDE R70, R77.reuse, 0x4, R196 ;  /* 0x000000044d467825 */ /* 0x040fe200078e02c4 */
[----:B------:R-:W-:Y:S01]  /*e4f0*/  ISETP.GE.AND P0, PT, R76, UR68, PT ;  /* 0x000000444c007c0c */ /* 0x000fe2000bf06270 */
[----:B------:R-:W3:Y:S02]  /*e500*/  LDCU UR23, c[0x0][0x398] ;  /* 0x00007300ff1777ac */ /* 0x000ee40008000800 */
[----:B------:R-:W-:-:S02]  /*e510*/  VIADD R77, R77, UR14 ;  /* 0x0000000e4d4d7c36 */ /* 0x000fc40008000000 */
[----:B------:R-:W-:Y:S01]  /*e520*/  VIADD R76, R0, 0x13 ;  /* 0x00000013004c7836 */ /* 0x000fe20000000000 */
[C---:B------:R-:W-:Y:S01]  /*e530*/  ISETP.LT.AND P6, PT, R198.reuse, UR70, !P2 ;  /* 0x00000046c6007c0c */ /* 0x040fe2000d7c1270 */
[----:B------:R3:W-:Y:S01]  /*e540*/  @P5 STG.E desc[UR18][R68.64], R251 ;  /* 0x000000fb44005986 */ /* 0x0007e2000c101912 */
[----:B------:R-:W-:Y:S01]  /*e550*/  ISETP.LT.AND P2, PT, R199, UR58, !P2 ;  /* 0x0000003ac7007c0c */ /* 0x000fe2000d741270 */
[C---:B-1----:R-:W-:Y:S01]  /*e560*/  IMAD.WIDE R72, R77.reuse, 0x4, R2 ;  /* 0x000000044d487825 */ /* 0x042fe200078e0202 */
[----:B------:R-:W-:Y:S01]  /*e570*/  ISETP.LT.AND P5, PT, R198, UR49, !P0 ;  /* 0x00000031c6007c0c */ /* 0x000fe2000c7a1270 */
[----:B------:R1:W-:Y:S01]  /*e580*/  @P3 STG.E desc[UR18][R70.64], R83 ;  /* 0x0000005346003986 */ /* 0x0003e2000c101912 */
[----:B------:R-:W-:Y:S01]  /*e590*/  ISETP.GE.AND P3, PT, R76, UR12, PT ;  /* 0x0000000c4c007c0c */ /* 0x000fe2000bf66270 */
[----:B--2---:R-:W-:Y:S01]  /*e5a0*/  IMAD.WIDE R74, R77, 0x4, R196 ;  /* 0x000000044d4a7825 */ /* 0x004fe200078e02c4 */
[----:B------:R-:W-:Y:S01]  /*e5b0*/  ISETP.LT.AND P0, PT, R199, UR39, !P0 ;  /* 0x00000027c7007c0c */ /* 0x000fe2000c701270 */
[----:B------:R2:W-:Y:S01]  /*e5c0*/  @P4 STG.E desc[UR18][R72.64], R250 ;  /* 0x000000fa48004986 */ /* 0x0005e2000c101912 */
[----:B------:R-:W4:Y:S01]  /*e5d0*/  LDCU UR70, c[0x0][0x39c] ;  /* 0x00007380ff4677ac */ /* 0x000f220008000800 */
[----:B------:R-:W-:-:S02]  /*e5e0*/  VIADD R77, R77, UR14 ;  /* 0x0000000e4d4d7c36 */ /* 0x000fc40008000000 */
[----:B------:R-:W-:Y:S01]  /*e5f0*/  VIADD R76, R0, 0x14 ;  /* 0x00000014004c7836 */ /* 0x000fe20000000000 */
[----:B------:R2:W-:Y:S01]  /*e600*/  @P1 STG.E desc[UR18][R74.64], R84 ;  /* 0x000000544a001986 */ /* 0x0005e2000c101912 */
[C---:B---3--:R-:W-:Y:S01]  /*e610*/  IMAD.WIDE R68, R77.reuse, 0x4, R2 ;  /* 0x000000044d447825 */ /* 0x048fe200078e0202 */
[----:B------:R-:W-:Y:S01]  /*e620*/  ISETP.LT.AND P4, PT, R198, UR69, !P3 ;  /* 0x00000045c6007c0c */ /* 0x000fe2000df81270 */
[----:B------:R-:W3:Y:S01]  /*e630*/  LDCU UR20, c[0x0][0x398] ;  /* 0x00007300ff1477ac */ /* 0x000ee20008000800 */
[----:B------:R-:W-:Y:S01]  /*e640*/  ISETP.GE.AND P1, PT, R76, UR45, PT ;  /* 0x0000002d4c007c0c */ /* 0x000fe2000bf26270 */
[----:B-1----:R-:W-:Y:S01]  /*e650*/  IMAD.WIDE R70, R77, 0x4, R196 ;  /* 0x000000044d467825 */ /* 0x002fe200078e02c4 */
[----:B------:R-:W-:Y:S01]  /*e660*/  ISETP.LT.AND P3, PT, R199, UR6, !P3 ;  /* 0x00000006c7007c0c */ /* 0x000fe2000df61270 */
[----:B------:R1:W-:Y:S01]  /*e670*/  @P6 STG.E desc[UR18][R68.64], R249 ;  /* 0x000000f944006986 */ /* 0x0003e2000c101912 */
[----:B------:R-:W3:Y:S01]  /*e680*/  LDCU UR43, c[0x0][0x398] ;  /* 0x00007300ff2b77ac */ /* 0x000ee20008000800 */
[----:B------:R-:W-:-:S02]  /*e690*/  VIADD R77, R77, UR14 ;  /* 0x0000000e4d4d7c36 */ /* 0x000fc40008000000 */
[----:B------:R-:W-:Y:S01]  /*e6a0*/  VIADD R76, R0, 0x15 ;  /* 0x00000015004c7836 */ /* 0x000fe20000000000 */
[----:B------:R1:W-:Y:S01]  /*e6b0*/  @P2 STG.E desc[UR18][R70.64], R85 ;  /* 0x0000005546002986 */ /* 0x0003e2000c101912 */
[C---:B--2---:R-:W-:Y:S01]  /*e6c0*/  IMAD.WIDE R72, R77.reuse, 0x4, R2 ;  /* 0x000000044d487825 */ /* 0x044fe200078e0202 */
[----:B------:R-:W-:Y:S01]  /*e6d0*/  ISETP.LT.AND P6, PT, R198, UR38, !P1 ;  /* 0x00000026c6007c0c */ /* 0x000fe2000cfc1270 */
[----:B------:R-:W2:Y:S01]  /*e6e0*/  LDCU UR49, c[0x0][0x39c] ;  /* 0x00007380ff3177ac */ /* 0x000ea20008000800 */
[----:B------:R-:W-:Y:S01]  /*e6f0*/  ISETP.GE.AND P2, PT, R76, UR54, PT ;  /* 0x000000364c007c0c */ /* 0x000fe2000bf46270 */
[----:B------:R-:W-:Y:S01]  /*e700*/  IMAD.WIDE R74, R77, 0x4, R196 ;  /* 0x000000044d4a7825 */ /* 0x000fe200078e02c4 */
[----:B------:R-:W-:Y:S01]  /*e710*/  IADD3 R76, PT, PT, R0, 0x16, RZ ;  /* 0x00000016004c7810 */ /* 0x000fe20007ffe0ff */
[----:B------:R2:W-:Y:S01]  /*e720*/  @P5 STG.E desc[UR18][R72.64], R248 ;  /* 0x000000f848005986 */ /* 0x0005e2000c101912 */
[----:B------:R-:W-:Y:S01]  /*e730*/  ISETP.LT.AND P1, PT, R199, UR35, !P1 ;  /* 0x00000023c7007c0c */ /* 0x000fe2000cf21270 */
[----:B------:R-:W-:Y:S01]  /*e740*/  VIADD R77, R77, UR14 ;  /* 0x0000000e4d4d7c36 */ /* 0x000fe20008000000 */
[----:B------:R-:W-:Y:S01]  /*e750*/  ISETP.LT.AND P5, PT, R198, UR67, !P2 ;  /* 0x00000043c6007c0c */ /* 0x000fe2000d7a1270 */
[----:B------:R2:W-:Y:S01]  /*e760*/  @P0 STG.E desc[UR18][R74.64], R86 ;  /* 0x000000564a000986 */ /* 0x0005e2000c101912 */
[----:B------:R-:W-:Y:S01]  /*e770*/  ISETP.GE.AND P0, PT, R76, UR65, PT ;  /* 0x000000414c007c0c */ /* 0x000fe2000bf06270 */
[C---:B-1----:R-:W-:Y:S01]  /*e780*/  IMAD.WIDE R68, R77.reuse, 0x4, R2 ;  /* 0x000000044d447825 */ /* 0x042fe200078e0202 */
[----:B------:R-:W1:Y:S03]  /*e790*/  LDCU UR58, c[0x0][0x398] ;  /* 0x00007300ff3a77ac */ /* 0x000e660008000800 */
[----:B------:R-:W-:Y:S01]  /*e7a0*/  IMAD.WIDE R70, R77, 0x4, R196 ;  /* 0x000000044d467825 */ /* 0x000fe200078e02c4 */
[----:B------:R-:W-:Y:S01]  /*e7b0*/  ISETP.LT.AND P2, PT, R199, UR30, !P2 ;  /* 0x0000001ec7007c0c */ /* 0x000fe2000d741270 */
[----:B------:R-:W1:Y:S02]  /*e7c0*/  LDCU UR68, c[0x0][0x398] ;  /* 0x00007300ff4477ac */ /* 0x000e640008000800 */
[----:B------:R-:W-:-:S02]  /*e7d0*/  VIADD R77, R77, UR14 ;  /* 0x0000000e4d4d7c36 */ /* 0x000fc40008000000 */
[----:B------:R-:W-:Y:S01]  /*e7e0*/  VIADD R76, R0, 0x17 ;  /* 0x00000017004c7836 */ /* 0x000fe20000000000 */
[----:B------:R1:W-:Y:S01]  /*e7f0*/  @P4 STG.E desc[UR18][R68.64], R247 ;  /* 0x000000f744004986 */ /* 0x0003e2000c101912 */
[C---:B--2---:R-:W-:Y:S01]  /*e800*/  IMAD.WIDE R72, R77.reuse, 0x4, R2 ;  /* 0x000000044d487825 */ /* 0x044fe200078e0202 */
[----:B------:R-:W2:Y:S02]  /*e810*/  LDCU UR39, c[0x0][0x398] ;  /* 0x00007300ff2777ac */ /* 0x000ea40008000800 */
[----:B------:R3:W-:Y:S01]  /*e820*/  @P3 STG.E desc[UR18][R70.64], R87 ;  /* 0x0000005746003986 */ /* 0x0007e2000c101912 */
[C---:B------:R-:W-:Y:S01]  /*e830*/  IMAD.WIDE R74, R77.reuse, 0x4, R196 ;  /* 0x000000044d4a7825 */ /* 0x040fe200078e02c4 */
[----:B------:R-:W-:Y:S01]  /*e840*/  ISETP.GE.AND P3, PT, R76, UR55, PT ;  /* 0x000000374c007c0c */ /* 0x000fe2000bf66270 */
[----:B------:R-:W2:Y:S02]  /*e850*/  LDCU UR69, c[0x0][0x39c] ;  /* 0x00007380ff4577ac */ /* 0x000ea40008000800 */
        /* <DEDUP_REMOVED lines=9> */
[----:B---3--:R-:W-:Y:S01]  /*e8f0*/  IMAD.WIDE R70, R77, 0x4, R196 ;  /* 0x000000044d467825 */ /* 0x008fe200078e02c4 */
[----:B------:R-:W-:Y:S01]  /*e900*/  ISETP.LT.AND P3, PT, R199, UR66, !P3 ;  /* 0x00000042c7007c0c */ /* 0x000fe2000df61270 */
[----:B------:R3:W-:Y:S01]  /*e910*/  @P5 STG.E desc[UR18][R68.64], R245 ;  /* 0x000000f544005986 */ /* 0x0007e2000c101912 */
[----:B------:R-:W3:Y:S01]  /*e920*/  LDCU UR12, c[0x0][0x398] ;  /* 0x00007300ff0c77ac */ /* 0x000ee20008000800 */
[----:B------:R-:W-:-:S02]  /*e930*/  VIADD R77, R77, UR14 ;  /* 0x0000000e4d4d7c36 */ /* 0x000fc40008000000 */
[----:B------:R-:W-:Y:S01]  /*e940*/  VIADD R76, R0, 0x19 ;  /* 0x00000019004c7836 */ /* 0x000fe20000000000 */
[----:B------:R3:W-:Y:S01]  /*e950*/  @P2 STG.E desc[UR18][R70.64], R89 ;  /* 0x0000005946002986 */ /* 0x0007e2000c101912 */
[C---:B--2---:R-:W-:Y:S01]  /*e960*/  IMAD.WIDE R72, R77.reuse, 0x4, R2 ;  /* 0x000000044d487825 */ /* 0x044fe200078e0202 */
[----:B------:R-:W2:Y:S02]  /*e970*/  LDCU UR6, c[0x0][0x398] ;  /* 0x00007300ff0677ac */ /* 0x000ea40008000800 */
[----:B------:R-:W-:Y:S01]  /*e980*/  ISETP.GE.AND P2, PT, R76, UR64, PT ;  /* 0x000000404c007c0c */ /* 0x000fe2000bf46270 */
[C---:B-1----:R-:W-:Y:S01]  /*e990*/  IMAD.WIDE R74, R77.reuse, 0x4, R196 ;  /* 0x000000044d4a7825 */ /* 0x042fe200078e02c4 */
[----:B------:R-:W-:Y:S01]  /*e9a0*/  ISETP.LT.AND P5, PT, R198, UR56, !P1 ;  /* 0x00000038c6007c0c */ /* 0x000fe2000cfa1270 */
[----:B------:R1:W-:Y:S01]  /*e9b0*/  @P4 STG.E desc[UR18][R72.64], R244 ;  /* 0x000000f448004986 */ /* 0x0003e2000c101912 */
[----:B------:R-:W1:Y:S01]  /*e9c0*/  LDCU UR38, c[0x0][0x39c] ;  /* 0x00007380ff2677ac */ /* 0x000e620008000800 */
[----:B------:R-:W-:-:S02]  /*e9d0*/  VIADD R77, R77, UR14 ;  /* 0x0000000e4d4d7c36 */ /* 0x000fc40008000000 */
[----:B------:R-:W-:Y:S01]  /*e9e0*/  VIADD R76, R0, 0x1a ;  /* 0x0000001a004c7836 */ /* 0x000fe20000000000 */
[----:B------:R-:W-:Y:S01]  /*e9f0*/  ISETP.LT.AND P1, PT, R199, UR8, !P1 ;  /* 0x00000008c7007c0c */ /* 0x000fe2000cf21270 */
[----:B------:R1:W-:Y:S01]  /*ea00*/  @P0 STG.E desc[UR18][R74.64], R90 ;  /* 0x0000005a4a000986 */ /* 0x0003e2000c101912 */
[C---:B---3--:R-:W-:Y:S01]  /*ea10*/  IMAD.WIDE R68, R77.reuse, 0x4, R2 ;  /* 0x000000044d447825 */ /* 0x048fe200078e0202 */
[----:B------:R-:W-:Y:S01]  /*ea20*/  ISETP.LT.AND P4, PT, R198, UR62, !P2 ;  /* 0x0000003ec6007c0c */ /* 0x000fe2000d781270 */
[----:B------:R-:W3:Y:S01]  /*ea30*/  LDCU UR45, c[0x0][0x398] ;  /* 0x00007300ff2d77ac */ /* 0x000ee20008000800 */
[----:B------:R-:W-:Y:S01]  /*ea40*/  ISETP.GE.AND P0, PT, R76, UR44, PT ;  /* 0x0000002c4c007c0c */ /* 0x000fe2000bf06270 */
[----:B------:R-:W-:Y:S01]  /*ea50*/  IMAD.WIDE R70, R77, 0x4, R196 ;  /* 0x000000044d467825 */ /* 0x000fe200078e02c4 */
[----:B------:R-:W-:Y:S01]  /*ea60*/  ISETP.LT.AND P2, PT, R199, UR4, !P2 ;  /* 0x00000004c7007c0c */ /* 0x000fe2000d741270 */
[----:B------:R2:W-:Y:S01]  /*ea70*/  @P6 STG.E desc[UR18][R68.64], R243 ;  /* 0x000000f344006986 */ /* 0x0005e2000c101912 */
[----:B------:R-:W3:Y:S01]  /*ea80*/  LDCU UR35, c[0x0][0x398] ;  /* 0x00007300ff2377ac */ /* 0x000ee20008000800 */
[----:B------:R-:W-:-:S02]  /*ea90*/  VIADD R77, R77, UR14 ;  /* 0x0000000e4d4d7c36 */ /* 0x000fc40008000000 */
[----:B------:R-:W-:Y:S01]  /*eaa0*/  VIADD R76, R0, 0x1b ;  /* 0x0000001b004c7836 */ /* 0x000fe20000000000 */
[----:B------:R2:W-:Y:S01]  /*eab0*/  @P3 STG.E desc[UR18][R70.64], R91 ;  /* 0x0000005b46003986 */ /* 0x0005e2000c101912 */
[C---:B-1----:R-:W-:Y:S01]  /*eac0*/  IMAD.WIDE R72, R77.reuse, 0x4, R2 ;  /* 0x000000044d487825 */ /* 0x042fe200078e0202 */
[----:B----4-:R-:W-:Y:S01]  /*ead0*/  ISETP.LT.AND P6, PT, R198, UR26, !P0 ;  /* 0x0000001ac6007c0c */ /* 0x010fe2000c7c1270 */
[----:B------:R-:W1:Y:S01]  /*eae0*/  LDCU UR67, c[0x0][0x39c] ;  /* 0x00007380ff4377ac */ /* 0x000e620008000800 */
[----:B------:R-:W-:Y:S01]  /*eaf0*/  ISETP.GE.AND P3, PT, R76, UR63, PT ;  /* 0x0000003f4c007c0c */ /* 0x000fe2000bf66270 */
[----:B------:R-:W-:Y:S01]  /*eb00*/  IMAD.WIDE R74, R77, 0x4, R196 ;  /* 0x000000044d4a7825 */ /* 0x000fe200078e02c4 */
[----:B------:R-:W-:Y:S01]  /*eb10*/  ISETP.LT.AND P0, PT, R199, UR36, !P0 ;  /* 0x00000024c7007c0c */ /* 0x000fe2000c701270 */
[----:B------:R4:W-:Y:S01]  /*eb20*/  @P5 STG.E desc[UR18][R72.64], R242 ;  /* 0x000000f248005986 */ /* 0x0009e2000c101912 */
[----:B------:R-:W1:Y:S01]  /*eb30*/  LDCU UR54, c[0x0][0x398] ;  /* 0x00007300ff3677ac */ /* 0x000e620008000800 */
        /* <DEDUP_REMOVED lines=14> */
[C---:B----4-:R-:W-:Y:S01]  /*ec20*/  IMAD.WIDE R72, R77.reuse, 0x4, R2 ;  /* 0x000000044d487825 */ /* 0x050fe200078e0202 */
[----:B------:R-:W-:Y:S01]  /*ec30*/  ISETP.LT.AND P4, PT, R198, UR37, !P1 ;  /* 0x00000025c6007c0c */ /* 0x000fe2000cf81270 */
[----:B------:R-:W4:Y:S01]  /*ec40*/  LDCU UR40, c[0x0][0x39c] ;  /* 0x00007380ff2877ac */ /* 0x000f220008000800 */
[----:B------:R-:W-:Y:S01]  /*ec50*/  ISETP.GE.AND P2, PT, R76, UR61, PT ;  /* 0x0000003d4c007c0c */ /* 0x000fe2000bf46270 */
[----:B-1----:R-:W-:Y:S01]  /*ec60*/  IMAD.WIDE R74, R77, 0x4, R196 ;  /* 0x000000044d4a7825 */ /* 0x002fe200078e02c4 */
[----:B------:R-:W-:Y:S01]  /*ec70*/  IADD3 R76, PT, PT, R0, 0x1e, RZ ;  /* 0x0000001e004c7810 */ /* 0x000fe20007ffe0ff */
[----:B------:R1:W-:Y:S01]  /*ec80*/  @P6 STG.E desc[UR18][R72.64], R240 ;  /* 0x000000f048006986 */ /* 0x0003e2000c101912 */
[----:B------:R-:W-:Y:S01]  /*ec90*/  ISETP.LT.AND P1, PT, R199, UR34, !P1 ;  /* 0x00000022c7007c0c */ /* 0x000fe2000cf21270 */
[----:B------:R-:W-:Y:S01]  /*eca0*/  VIADD R77, R77, UR14 ;  /* 0x0000000e4d4d7c36 */ /* 0x000fe20008000000 */
[----:B------:R-:W-:Y:S01]  /*ecb0*/  ISETP.LT.AND P6, PT, R198, UR74, !P2 ;  /* 0x0000004ac6007c0c */ /* 0x000fe2000d7c1270 */
[----:B------:R1:W-:Y:S01]  /*ecc0*/  @P0 STG.E desc[UR18][R74.64], R94 ;  /* 0x0000005e4a000986 */ /* 0x0003e2000c101912 */
[----:B------:R-:W-:Y:S01]  /*ecd0*/  ISETP.GE.AND P0, PT, R76, UR22, PT ;  /* 0x000000164c007c0c */ /* 0x000fe2000bf06270 */
[C---:B--2---:R-:W-:Y:S01]  /*ece0*/  IMAD.WIDE R68, R77.reuse, 0x4, R2 ;  /* 0x000000044d447825 */ /* 0x044fe200078e0202 */
[----:B------:R-:W2:Y:S03]  /*ecf0*/  LDCU UR65, c[0x0][0x398] ;  /* 0x00007300ff4177ac */ /* 0x000ea60008000800 */
[----:B------:R-:W-:Y:S01]  /*ed00*/  IMAD.WIDE R70, R77, 0x4, R196 ;  /* 0x000000044d467825 */ /* 0x000fe200078e02c4 */
[----:B------:R-:W-:Y:S01]  /*ed10*/  ISETP.LT.AND P2, PT, R199, UR51, !P2 ;  /* 0x00000033c7007c0c */ /* 0x000fe2000d741270 */
[----:B------:R-:W2:Y:S02]  /*ed20*/  LDCU UR33, c[0x0][0x398] ;  /* 0x00007300ff2177ac */ /* 0x000ea40008000800 */
[----:B------:R-:W-:-:S02]  /*ed30*/  VIADD R77, R77, UR14 ;  /* 0x0000000e4d4d7c36 */ /* 0x000fc40008000000 */
[----:B------:R-:W-:Y:S01]  /*ed40*/  VIADD R76, R0, 0x1f ;  /* 0x0000001f004c7836 */ /* 0x000fe20000000000 */
[----:B------:R2:W-:Y:S01]  /*ed50*/  @P5 STG.E desc[UR18][R68.64], R239 ;  /* 0x000000ef44005986 */ /* 0x0005e2000c101912 */
[C---:B-1----:R-:W-:Y:S01]  /*ed60*/  IMAD.WIDE R72, R77.reuse, 0x4, R2 ;  /* 0x000000044d487825 */ /* 0x042fe200078e0202 */
[----:B------:R-:W1:Y:S02]  /*ed70*/  LDCU UR55, c[0x0][0x398] ;  /* 0x00007300ff3777ac */ /* 0x000e640008000800 */
[----:B------:R3:W-:Y:S01]  /*ed80*/  @P3 STG.E desc[UR18][R70.64], R95 ;  /* 0x0000005f46003986 */ /* 0x0007e2000c101912 */
[C---:B------:R-:W-:Y:S01]  /*ed90*/  IMAD.WIDE R74, R77.reuse, 0x4, R196 ;  /* 0x000000044d4a7825 */ /* 0x040fe200078e02c4 */
[----:B------:R-:W-:Y:S01]  /*eda0*/  ISETP.GE.AND P3, PT, R76, UR60, PT ;  /* 0x0000003c4c007c0c */ /* 0x000fe2000bf66270 */
[----:B------:R-:W1:Y:S02]  /*edb0*/  LDCU UR56, c[0x0][0x39c] ;  /* 0x00007380ff3877ac */ /* 0x000e640008000800 */
[----:B------:R-:W-:-:S02]  /*edc0*/  VIADD R77, R77, UR14 ;  /* 0x0000000e4d4d7c36 */ /* 0x000fc40008000000 */
[----:B------:R-:W-:Y:S01]  /*edd0*/  VIADD R76, R0, 0x20 ;  /* 0x00000020004c7836 */ /* 0x000fe20000000000 */
[----:B------:R-:W-:Y:S01]  /*ede0*/  ISETP.LT.AND P5, PT, R198, UR24, !P0 ;  /* 0x00000018c6007c0c */ /* 0x000fe2000c7a1270 */
[----:B------:R1:W-:Y:S01]  /*edf0*/  @P4 STG.E desc[UR18][R72.64], R238 ;  /* 0x000000ee48004986 */ /* 0x0003e2000c101912 */
[----:B------:R-:W-:Y:S01]  /*ee00*/  ISETP.LT.AND P0, PT, R199, UR75, !P0 ;  /* 0x0000004bc7007c0c */ /* 0x000fe2000c701270 */
[C---:B--2---:R-:W-:Y:S01]  /*ee10*/  IMAD.WIDE R68, R77.reuse, 0x4, R2 ;  /* 0x000000044d447825 */ /* 0x044fe200078e0202 */
[----:B------:R-:W2:Y:S01]  /*ee20*/  LDCU UR66, c[0x0][0x398] ;  /* 0x00007300ff4277ac */ /* 0x000ea20008000800 */
[----:B------:R4:W-:Y:S01]  /*ee30*/  @P1 STG.E desc[UR18][R74.64], R96 ;  /* 0x000000604a001986 */ /* 0x0009e2000c101912 */
[----:B------:R-:W-:Y:S01]  /*ee40*/  ISETP.GE.AND P1, PT, R76, UR28, PT ;  /* 0x0000001c4c007c0c */ /* 0x000fe2000bf26270 */
[C---:B---3--:R-:W-:Y:S01]  /*ee50*/  IMAD.WIDE R70, R77.reuse, 0x4, R196 ;  /* 0x000000044d467825 */ /* 0x048fe200078e02c4 */
[----:B------:R-:W-:Y:S01]  /*ee60*/  ISETP.LT.AND P4, PT, R198, UR50, !P3 ;  /* 0x00000032c6007c0c */ /* 0x000fe2000df81270 */
[----:B------:R3:W-:Y:S01]  /*ee70*/  @P6 STG.E desc[UR18][R68.64], R237 ;  /* 0x000000ed44006986 */ /* 0x0007e2000c101912 */
[----:B------:R-:W2:Y:S01]  /*ee80*/  LDCU UR46, c[0x0][0x398] ;  /* 0x00007300ff2e77ac */ /* 0x000ea20008000800 */
[----:B------:R-:W-:-:S02]  /*ee90*/  VIADD R77, R77, UR14 ;  /* 0x0000000e4d4d7c36 */ /* 0x000fc40008000000 */
[----:B------:R-:W-:Y:S01]  /*eea0*/  VIADD R76, R0, 0x21 ;  /* 0x00000021004c7836 */ /* 0x000fe20000000000 */
[----:B------:R2:W-:Y:S01]  /*eeb0*/  @P2 STG.E desc[UR18][R70.64], R97 ;  /* 0x0000006146002986 */ /* 0x0005e2000c101912 */
[----:B-1----:R-:W-:Y:S01]  /*eec0*/  IMAD.WIDE R72, R77, 0x4, R2 ;  /* 0x000000044d487825 */ /* 0x002fe200078e0202 */
[----:B------:R-:W-:Y:S01]  /*eed0*/  ISETP.LT.AND P3, PT, R199, UR47, !P3 ;  /* 0x0000002fc7007c0c */ /* 0x000fe2000df61270 */
[----:B------:R-:W1:Y:S01]  /*eee0*/  LDCU UR26, c[0x0][0x39c] ;  /* 0x00007380ff1a77ac */ /* 0x000e620008000800 */
[----:B------:R-:W-:Y:S01]  /*eef0*/  ISETP.GE.AND P2, PT, R76, UR52, PT ;  /* 0x000000344c007c0c */ /* 0x000fe2000bf46270 */
[----:B----4-:R-:W-:Y:S01]  /*ef00*/  IMAD.WIDE R74, R77, 0x4, R196 ;  /* 0x000000044d4a7825 */ /* 0x010fe200078e02c4 */
[----:B------:R-:W-:Y:S01]  /*ef10*/  ISETP.LT.AND P6, PT, R198, UR48, !P1 ;  /* 0x00000030c6007c0c */ /* 0x000fe2000cfc1270 */
[----:B------:R4:W-:Y:S01]  /*ef20*/  @P5 STG.E desc[UR18][R72.64], R236 ;  /* 0x000000ec48005986 */ /* 0x0009e2000c101912 */
[----:B------:R-:W1:Y:S01]  /*ef30*/  LDCU UR8, c[0x0][0x398] ;  /* 0x00007300ff0877ac */ /* 0x000e620008000800 */
[----:B------:R-:W-:-:S02]  /*ef40*/  VIADD R76, R0, 0x22 ;  /* 0x00000022004c7836 */ /* 0x000fc40000000000 */
[----:B------:R-:W-:Y:S01]  /*ef50*/  VIADD R77, R77, UR14 ;  /* 0x0000000e4d4d7c36 */ /* 0x000fe20008000000 */
[----:B------:R-:W-:Y:S01]  /*ef60*/  ISETP.LT.AND P1, PT, R199, UR73, !P1 ;  /* 0x00000049c7007c0c */ /* 0x000fe2000cf21270 */
[----:B------:R1:W-:Y:S01]  /*ef70*/  @P0 STG.E desc[UR18][R74.64], R98 ;  /* 0x000000624a000986 */ /* 0x0003e2000c101912 */
[----:B------:R-:W-:Y:S01]  /*ef80*/  ISETP.GE.AND P0, PT, R76, UR10, PT ;  /* 0x0000000a4c007c0c */ /* 0x000fe2000bf06270 */
[C---:B---3--:R-:W-:Y:S01]  /*ef90*/  IMAD.WIDE R68, R77.reuse, 0x4, R2 ;  /* 0x000000044d447825 */ /* 0x048fe200078e0202 */
[----:B------:R-:W-:Y:S01]  /*efa0*/  ISETP.LT.AND P5, PT, R198, UR71, !P2 ;  /* 0x00000047c6007c0c */ /* 0x000fe2000d7a1270 */
[----:B------:R-:W3:Y:S02]  /*efb0*/  LDCU UR16, c[0x0][0x39c] ;  /* 0x00007380ff1077ac */ /* 0x000ee40008000800 */
[----:B--2---:R-:W-:Y:S01]  /*efc0*/  IMAD.WIDE R70, R77, 0x4, R196 ;  /* 0x000000044d467825 */ /* 0x004fe200078e02c4 */
[----:B------:R-:W-:Y:S01]  /*efd0*/  ISETP.LT.AND P2, PT, R199, UR32, !P2 ;  /* 0x00000020c7007c0c */ /* 0x000fe2000d741270 */
[----:B------:R-:W2:Y:S02]  /*efe0*/  LDCU UR62, c[0x0][0x39c] ;  /* 0x00007380ff3e77ac */ /* 0x000ea40008000800 */
[----:B------:R-:W-:-:S02]  /*eff0*/  VIADD R77, R77, UR14 ;  /* 0x0000000e4d4d7c36 */ /* 0x000fc40008000000 */
[----:B------:R-:W-:Y:S01]  /*f000*/  VIADD R76, R0, 0x23 ;  /* 0x00000023004c7836 */ /* 0x000fe20000000000 */
[----:B------:R2:W-:Y:S01]  /*f010*/  @P4 STG.E desc[UR18][R68.64], R235 ;  /* 0x000000eb44004986 */ /* 0x0005e2000c101912 */
[C---:B----4-:R-:W-:Y:S01]  /*f020*/  IMAD.WIDE R72, R77.reuse, 0x4, R2 ;  /* 0x000000044d487825 */ /* 0x050fe200078e0202 */
[----:B------:R-:W4:Y:S02]  /*f030*/  LDCU UR64, c[0x0][0x398] ;  /* 0x00007300ff4077ac */ /* 0x000f240008000800 */
[----:B------:R-:W-:Y:S01]  /*f040*/  ISETP.GE.AND P4, PT, R76, UR41, PT ;  /* 0x000000294c007c0c */ /* 0x000fe2000bf86270 */
[C---:B-1----:R-:W-:Y:S01]  /*f050*/  IMAD.WIDE R74, R77.reuse, 0x4, R196 ;  /* 0x000000044d4a7825 */ /* 0x042fe200078e02c4 */
[----:B------:R1:W-:Y:S01]  /*f060*/  @P3 STG.E desc[UR18][R70.64], R99 ;  /* 0x0000006346003986 */ /* 0x0003e2000c101912 */
[----:B------:R-:W-:Y:S01]  /*f070*/  ISETP.LT.AND P3, PT, R198, UR59, !P0 ;  /* 0x0000003bc6007c0c */ /* 0x000fe2000c761270 */
[----:B------:R-:W3:Y:S01]  /*f080*/  LDCU UR4, c[0x0][0x398] ;  /* 0x00007300ff0477ac */ /* 0x000ee20008000800 */
[----:B------:R-:W-:-:S02]  /*f090*/  VIADD R77, R77, UR14 ;  /* 0x0000000e4d4d7c36 */ /* 0x000fc40008000000 */
[----:B------:R-:W-:Y:S01]  /*f0a0*/  VIADD R76, R0, 0x24 ;  /* 0x00000024004c7836 */ /* 0x000fe20000000000 */
[----:B------:R-:W-:Y:S01]  /*f0b0*/  ISETP.LT.AND P0, PT, R199, UR72, !P0 ;  /* 0x00000048c7007c0c */ /* 0x000fe2000c701270 */
[----:B------:R3:W-:Y:S01]  /*f0c0*/  @P6 STG.E desc[UR18][R72.64], R234 ;  /* 0x000000ea48006986 */ /* 0x0007e2000c101912 */
[C---:B--2---:R-:W-:Y:S01]  /*f0d0*/  IMAD.WIDE R68, R77.reuse, 0x4, R2 ;  /* 0x000000044d447825 */ /* 0x044fe200078e0202 */
[----:B------:R-:W2:Y:S02]  /*f0e0*/  LDCU UR37, c[0x0][0x39c] ;  /* 0x00007380ff2577ac */ /* 0x000ea40008000800 */
[----:B------:R4:W-:Y:S01]  /*f0f0*/  @P1 STG.E desc[UR18][R74.64], R100 ;  /* 0x000000644a001986 */ /* 0x0009e2000c101912 */
[C---:B-1----:R-:W-:Y:S01]  /*f100*/  IMAD.WIDE R70, R77.reuse, 0x4, R196 ;  /* 0x000000044d467825 */ /* 0x042fe200078e02c4 */
[----:B------:R-:W-:Y:S01]  /*f110*/  ISETP.GE.AND P1, PT, R76, UR77, PT ;  /* 0x0000004d4c007c0c */ /* 0x000fe2000bf26270 */
[----:B------:R-:W1:Y:S02]  /*f120*/  LDCU UR44, c[0x0][0x398] ;  /* 0x00007300ff2c77ac */ /* 0x000e640008000800 */
[----:B------:R-:W-:Y:S01]  /*f130*/  VIADD R77, R77, UR14 ;  /* 0x0000000e4d4d7c36 */ /* 0x000fe20008000000 */
[----:B-----5:R-:W-:Y:S01]  /*f140*/  ISETP.LT.AND P6, PT, R198, UR57, !P4 ;  /* 0x00000039c6007c0c */ /* 0x020fe2000e7c1270 */
[----:B------:R-:W-:Y:S01]  /*f150*/  VIADD R76, R0, 0x25 ;  /* 0x00000025004c7836 */ /* 0x000fe20000000000 */
[----:B------:R-:W-:Y:S01]  /*f160*/  ISETP.LT.AND P4, PT, R199, UR23, !P4 ;  /* 0x00000017c7007c0c */ /* 0x000fe2000e781270 */
[----:B------:R5:W-:Y:S01]  /*f170*/  @P5 STG.E desc[UR18][R68.64], R233 ;  /* 0x000000e944005986 */ /* 0x000be2000c101912 */
[C---:B---3--:R-:W-:Y:S01]  /*f180*/  IMAD.WIDE R72, R77.reuse, 0x4, R2 ;  /* 0x000000044d487825 */ /* 0x048fe200078e0202 */
[----:B------:R-:W-:Y:S01]  /*f190*/  ISETP.LT.AND P5, PT, R198, UR20, !P1 ;  /* 0x00000014c6007c0c */ /* 0x000fe2000cfa1270 */
[----:B------:R-:W3:Y:S01]  /*f1a0*/  LDCU UR36, c[0x0][0x398] ;  /* 0x00007300ff2477ac */ /* 0x000ee20008000800 */
[----:B------:R1:W-:Y:S01]  /*f1b0*/  @P2 STG.E desc[UR18][R70.64], R101 ;  /* 0x0000006546002986 */ /* 0x0003e2000c101912 */
[C---:B----4-:R-:W-:Y:S01]  /*f1c0*/  IMAD.WIDE R74, R77.reuse, 0x4, R196 ;  /* 0x000000044d4a7825 */ /* 0x050fe200078e02c4 */
[----:B------:R-:W-:Y:S01]  /*f1d0*/  ISETP.GE.AND P2, PT, R76, UR70, PT ;  /* 0x000000464c007c0c */ /* 0x000fe2000bf46270 */
[----:B------:R-:W4:Y:S02]  /*f1e0*/  LDCU UR63, c[0x0][0x398] ;  /* 0x00007300ff3f77ac */ /* 0x000f240008000800 */
[----:B------:R-:W-:Y:S01]  /*f1f0*/  VIADD R77, R77, UR14 ;  /* 0x0000000e4d4d7c36 */ /* 0x000fe20008000000 */
[----:B------:R-:W-:Y:S01]  /*f200*/  IADD3 R76, PT, PT, R0, 0x26, RZ ;  /* 0x00000026004c7810 */ /* 0x000fe20007ffe0ff */
[----:B------:R2:W-:Y:S01]  /*f210*/  @P3 STG.E desc[UR18][R72.64], R232 ;  /* 0x000000e848003986 */ /* 0x0005e2000c101912 */
[----:B------:R-:W-:Y:S01]  /*f220*/  ISETP.LT.AND P1, PT, R199, UR43, !P1 ;  /* 0x0000002bc7007c0c */ /* 0x000fe2000cf21270 */
[C---:B-----5:R-:W-:Y:S01]  /*f230*/  IMAD.WIDE R68, R77.reuse, 0x4, R2 ;  /* 0x000000044d447825 */ /* 0x060fe200078e0202 */
[----:B------:R-:W5:Y:S01]  /*f240*/  LDCU UR74, c[0x0][0x39c] ;  /* 0x00007380ff4a77ac */ /* 0x000f620008000800 */
[----:B------:R3:W-:Y:S02]  /*f250*/  @P0 STG.E desc[UR18][R74.64], R102 ;  /* 0x000000664a000986 */ /* 0x0007e4000c101912 */
[C---:B-1----:R-:W-:Y:S01]  /*f260*/  IMAD.WIDE R70, R77.reuse, 0x4, R196 ;  /* 0x000000044d467825 */ /* 0x042fe200078e02c4 */
[----:B------:R-:W-:Y:S01]  /*f270*/  ISETP.GE.AND P0, PT, R76, UR49, PT ;  /* 0x000000314c007c0c */ /* 0x000fe2000bf06270 */
[----:B------:R-:W1:Y:S02]  /*f280*/  LDCU UR53, c[0x0][0x398] ;  /* 0x00007300ff3577ac */ /* 0x000e640008000800 */
[----:B------:R-:W-:Y:S01]  /*f290*/  VIADD R77, R77, UR14 ;  /* 0x0000000e4d4d7c36 */ /* 0x000fe20008000000 */
[----:B------:R-:W-:Y:S01]  /*f2a0*/  ISETP.LT.AND P3, PT, R198, UR58, !P2 ;  /* 0x0000003ac6007c0c */ /* 0x000fe2000d761270 */
[----:B------:R-:W-:Y:S01]  /*f2b0*/  VIADD R76, R0, 0x27 ;  /* 0x00000027004c7836 */ /* 0x000fe20000000000 */
[----:B------:R-:W-:Y:S01]  /*f2c0*/  ISETP.LT.AND P2, PT, R199, UR68, !P2 ;  /* 0x00000044c7007c0c */ /* 0x000fe2000d741270 */
[C---:B--2---:R-:W-:Y:S01]  /*f2d0*/  IMAD.WIDE R72, R77.reuse, 0x4, R2 ;  /* 0x000000044d487825 */ /* 0x044fe200078e0202 */
[----:B------:R2:W-:Y:S01]  /*f2e0*/  @P6 STG.E desc[UR18][R68.64], R231 ;  /* 0x000000e744006986 */ /* 0x0005e2000c101912 */
[----:B------:R-:W-:Y:S01]  /*f2f0*/  ISETP.LT.AND P6, PT, R198, UR39, !P0 ;  /* 0x00000027c6007c0c */ /* 0x000fe2000c7c1270 */
[----:B------:R-:W1:Y:S01]  /*f300*/  LDCU UR42, c[0x0][0x398] ;  /* 0x00007300ff2a77ac */ /* 0x000e620008000800 */
[C---:B---3--:R-:W-:Y:S01]  /*f310*/  IMAD.WIDE R74, R77.reuse, 0x4, R196 ;  /* 0x000000044d4a7825 */ /* 0x048fe200078e02c4 */
[----:B------:R3:W-:Y:S01]  /*f320*/  @P4 STG.E desc[UR18][R70.64], R103 ;  /* 0x0000006746004986 */ /* 0x0007e2000c101912 */
[----:B------:R-:W-:Y:S01]  /*f330*/  ISETP.GE.AND P4, PT, R76, UR69, PT ;  /* 0x000000454c007c0c */ /* 0x000fe2000bf86270 */
[----:B------:R-:W1:Y:S01]  /*f340*/  LDCU UR34, c[0x0][0x398] ;  /* 0x00007300ff2277ac */ /* 0x000e620008000800 */
[----:B------:R-:W-:Y:S01]  /*f350*/  VIADD R77, R77, UR14 ;  /* 0x0000000e4d4d7c36 */ /* 0x000fe20008000000 */
[----:B------:R-:W-:Y:S01]  /*f360*/  ISETP.LT.AND P0, PT, R199, UR12, !P0 ;  /* 0x0000000cc7007c0c */ /* 0x000fe2000c701270 */
[----:B------:R-:W-:Y:S01]  /*f370*/  VIADD R76, R0, 0x28 ;  /* 0x00000028004c7836 */ /* 0x000fe20000000000 */
[----:B------:R1:W-:Y:S01]  /*f380*/  @P5 STG.E desc[UR18][R72.64], R230 ;  /* 0x000000e648005986 */ /* 0x0003e2000c101912 */
[----:B------:R-:W4:Y:S01]  /*f390*/  LDCU UR24, c[0x0][0x39c] ;  /* 0x00007380ff1877ac */ /* 0x000f220008000800 */
[C---:B--2---:R-:W-:Y:S01]  /*f3a0*/  IMAD.WIDE R68, R77.reuse, 0x4, R2 ;  /* 0x000000044d447825 */ /* 0x044fe200078e0202 */
[----:B------:R-:W-:Y:S01]  /*f3b0*/  ISETP.LT.AND P5, PT, R198, UR6, !P4 ;  /* 0x00000006c6007c0c */ /* 0x000fe2000e7a1270 */
[----:B------:R-:W2:Y:S02]  /*f3c0*/  LDCU UR50, c[0x0][0x39c] ;  /* 0x00007380ff3277ac */ /* 0x000ea40008000800 */
[C---:B---3--:R-:W-:Y:S01]  /*f3d0*/  IMAD.WIDE R70, R77.reuse, 0x4, R196 ;  /* 0x000000044d467825 */ /* 0x048fe200078e02c4 */
[----:B------:R3:W-:Y:S01]  /*f3e0*/  @P1 STG.E desc[UR18][R74.64], R104 ;  /* 0x000000684a001986 */ /* 0x0007e2000c101912 */
[----:B------:R-:W2:Y:S02]  /*f3f0*/  LDCU UR61, c[0x0][0x398] ;  /* 0x00007300ff3d77ac */ /* 0x000ea40008000800 */
[----:B------:R-:W-:Y:S01]  /*f400*/  VIADD R77, R77, UR14 ;  /* 0x0000000e4d4d7c36 */ /* 0x000fe20008000000 */
[----:B------:R-:W-:Y:S01]  /*f410*/  ISETP.GE.AND P1, PT, R76, UR38, PT ;  /* 0x000000264c007c0c */ /* 0x000fe2000bf26270 */
[----:B------:R-:W-:Y:S01]  /*f420*/  VIADD R76, R0, 0x29 ;  /* 0x00000029004c7836 */ /* 0x000fe20000000000 */
[----:B------:R-:W-:Y:S01]  /*f430*/  ISETP.LT.AND P4, PT, R199, UR45, !P4 ;  /* 0x0000002dc7007c0c */ /* 0x000fe2000e781270 */
[C---:B-1----:R-:W-:Y:S01]  /*f440*/  IMAD.WIDE R72, R77.reuse, 0x4, R2 ;  /* 0x000000044d487825 */ /* 0x042fe200078e0202 */
[----:B------:R1:W-:Y:S01]  /*f450*/  @P3 STG.E desc[UR18][R68.64], R229 ;  /* 0x000000e544003986 */ /* 0x0003e2000c101912 */
[----:B------:R-:W2:Y:S02]  /*f460*/  LDCU UR51, c[0x0][0x398] ;  /* 0x00007300ff3377ac */ /* 0x000ea40008000800 */
[C---:B---3--:R-:W-:Y:S01]  /*f470*/  IMAD.WIDE R74, R77.reuse, 0x4, R196 ;  /* 0x000000044d4a7825 */ /* 0x048fe200078e02c4 */
[----:B------:R3:W-:Y:S01]  /*f480*/  @P2 STG.E desc[UR18][R70.64], R105 ;  /* 0x0000006946002986 */ /* 0x0007e2000c101912 */
[----:B------:R-:W2:Y:S02]  /*f490*/  LDCU UR48, c[0x0][0x39c] ;  /* 0x00007380ff3077ac */ /* 0x000ea40008000800 */
[----:B------:R-:W-:Y:S01]  /*f4a0*/  VIADD R77, R77, UR14 ;  /* 0x0000000e4d4d7c36 */ /* 0x000fe20008000000 */
[----:B------:R-:W-:Y:S01]  /*f4b0*/  ISETP.LT.AND P2, PT, R198, UR35, !P1 ;  /* 0x00000023c6007c0c */ /* 0x000fe2000cf41270 */
[----:B------:R4:W-:Y:S01]  /*f4c0*/  @P6 STG.E desc[UR18][R72.64], R228 ;  /* 0x000000e448006986 */ /* 0x0009e2000c101912 */
[----:B------:R-:W-:Y:S01]  /*f4d0*/  ISETP.GE.AND P3, PT, R76, UR67, PT ;  /* 0x000000434c007c0c */ /* 0x000fe2000bf66270 */
[----:B-1----:R-:W-:Y:S01]  /*f4e0*/  IMAD.WIDE R68, R77, 0x4, R2 ;  /* 0x000000044d447825 */ /* 0x002fe200078e0202 */
[----:B------:R-:W-:Y:S01]  /*f4f0*/  ISETP.LT.AND P1, PT, R199, UR54, !P1 ;  /* 0x00000036c7007c0c */ /* 0x000fe2000cf21270 */
[----:B------:R1:W-:Y:S01]  /*f500*/  @P0 STG.E desc[UR18][R74.64], R106 ;  /* 0x0000006a4a000986 */ /* 0x0003e2000c101912 */
[----:B------:R-:W2:Y:S01]  /*f510*/  LDCU UR22, c[0x0][0x398] ;  /* 0x00007300ff1677ac */ /* 0x000ea20008000800 */
[----:B------:R-:W-:-:S02]  /*f520*/  VIADD R76, R0, 0x2a ;  /* 0x0000002a004c7836 */ /* 0x000fc40000000000 */
[C---:B---3--:R-:W-:Y:S01]  /*f530*/  IMAD.WIDE R70, R77.reuse, 0x4, R196 ;  /* 0x000000044d467825 */ /* 0x048fe200078e02c4 */
[----:B------:R-:W3:Y:S03]  /*f540*/  LDCU UR75, c[0x0][0x398] ;  /* 0x00007300ff4b77ac */ /* 0x000ee60008000800 */
[----:B----4-:R-:W-:Y:S01]  /*f550*/  VIADD R72, R0, 0x2b ;  /* 0x0000002b00487836 */ /* 0x010fe20000000000 */
[----:B------:R-:W4:Y:S01]  /*f560*/  LDCU UR60, c[0x0][0x398] ;  /* 0x00007300ff3c77ac */ /* 0x000f220008000800 */
[----:B------:R-:W-:Y:S01]  /*f570*/  VIADD R77, R77, UR14 ;  /* 0x0000000e4d4d7c36 */ /* 0x000fe20008000000 */
[----:B------:R2:W-:Y:S01]  /*f580*/  @P5 STG.E desc[UR18][R68.64], R227 ;  /* 0x000000e344005986 */ /* 0x0005e2000c101912 */
[----:B------:R-:W-:Y:S01]  /*f590*/  ISETP.LT.AND P0, PT, R198, UR30, !P3 ;  /* 0x0000001ec6007c0c */ /* 0x000fe2000df01270 */
[----:B-1----:R-:W-:Y:S01]  /*f5a0*/  VIADD R74, R0, 0x2c ;  /* 0x0000002c004a7836 */ /* 0x002fe20000000000 */
[----:B------:R-:W-:Y:S01]  /*f5b0*/  ISETP.GE.AND P5, PT, R72, UR76, PT ;  /* 0x0000004c48007c0c */ /* 0x000fe2000bfa6270 */
[----:B------:R-:W-:Y:S01]  /*f5c0*/  IMAD.WIDE R72, R77, 0x4, R2 ;  /* 0x000000044d487825 */ /* 0x000fe200078e0202 */
[----:B------:R-:W-:Y:S01]  /*f5d0*/  ISETP.GE.AND P6, PT, R76, UR40, PT ;  /* 0x000000284c007c0c */ /* 0x000fe2000bfc6270 */
[----:B------:R1:W-:Y:S01]  /*f5e0*/  @P4 STG.E desc[UR18][R70.64], R107 ;  /* 0x0000006b46004986 */ /* 0x0003e2000c101912 */
[----:B------:R-:W-:Y:S01]  /*f5f0*/  ISETP.LT.AND P3, PT, R199, UR65, !P3 ;  /* 0x00000041c7007c0c */ /* 0x000fe2000df61270 */
[----:B------:R-:W-:Y:S01]  /*f600*/  VIADD R79, R77, UR14 ;  /* 0x0000000e4d4f7c36 */ /* 0x000fe20008000000 */
[----:B------:R-:W-:Y:S01]  /*f610*/  ISETP.LT.AND P4, PT, R198, UR33, !P6 ;  /* 0x00000021c6007c0c */ /* 0x000fe2000f781270 */
[----:B------:R3:W-:Y:S01]  /*f620*/  @P2 STG.E desc[UR18][R72.64], R226 ;  /* 0x000000e248002986 */ /* 0x0007e2000c101912 */
[----:B------:R-:W-:Y:S01]  /*f630*/  ISETP.LT.AND P6, PT, R199, UR55, !P6 ;  /* 0x00000037c7007c0c */ /* 0x000fe2000f7c1270 */
[--C-:B--2---:R-:W-:Y:S01]  /*f640*/  IMAD.WIDE R68, R77, 0x4, R196.reuse ;  /* 0x000000044d447825 */ /* 0x104fe200078e02c4 */
[----:B------:R-:W-:Y:S01]  /*f650*/  ISETP.GE.AND P2, PT, R74, UR56, PT ;  /* 0x000000384a007c0c */ /* 0x000fe2000bf46270 */
[----:B------:R-:W2:Y:S02]  /*f660*/  LDCU UR47, c[0x0][0x398] ;  /* 0x00007300ff2f77ac */ /* 0x000ea40008000800 */
[C---:B------:R-:W-:Y:S01]  /*f670*/  IMAD.WIDE R74, R79.reuse, 0x4, R196 ;  /* 0x000000044f4a7825 */ /* 0x040fe200078e02c4 */
[----:B------:R-:W2:Y:S03]  /*f680*/  LDCU UR28, c[0x0][0x398] ;  /* 0x00007300ff1c77ac */ /* 0x000ea60008000800 */
[C---:B-1----:R-:W-:Y:S01]  /*f690*/  IMAD.WIDE R70, R79.reuse, 0x4, R2 ;  /* 0x000000044f467825 */ /* 0x042fe200078e0202 */
[----:B------:R1:W-:Y:S01]  /*f6a0*/  @P1 STG.E desc[UR18][R68.64], R108 ;  /* 0x0000006c44001986 */ /* 0x0003e2000c101912 */
[----:B------:R-:W2:Y:S02]  /*f6b0*/  LDCU UR59, c[0x0][0x39c] ;  /* 0x00007380ff3b77ac */ /* 0x000ea40008000800 */
[----:B------:R-:W-:-:S02]  /*f6c0*/  VIADD R79, R79, UR14 ;  /* 0x0000000e4f4f7c36 */ /* 0x000fc40008000000 */
[----:B---3--:R-:W-:Y:S01]  /*f6d0*/  VIADD R72, R0, 0x2e ;  /* 0x0000002e00487836 */ /* 0x008fe20000000000 */
[----:B------:R3:W-:Y:S01]  /*f6e0*/  @P0 STG.E desc[UR18][R70.64], R225 ;  /* 0x000000e146000986 */ /* 0x0007e2000c101912 */
[----:B------:R-:W-:Y:S01]  /*f6f0*/  ISETP.LT.AND P1, PT, R198, UR66, !P5 ;  /* 0x00000042c6007c0c */ /* 0x000fe2000ef21270 */
[----:B------:R-:W-:Y:S01]  /*f700*/  VIADD R76, R0, 0x2d ;  /* 0x0000002d004c7836 */ /* 0x000fe20000000000 */
[----:B------:R-:W-:Y:S01]  /*f710*/  ISETP.LT.AND P5, PT, R199, UR46, !P5 ;  /* 0x0000002ec7007c0c */ /* 0x000fe2000efa1270 */
[----:B------:R2:W-:Y:S01]  /*f720*/  @P3 STG.E desc[UR18][R74.64], R109 ;  /* 0x0000006d4a003986 */ /* 0x0005e2000c101912 */
[----:B------:R-:W4:Y:S01]  /*f730*/  LDCU UR73, c[0x0][0x398] ;  /* 0x00007300ff4977ac */ /* 0x000f220008000800 */
[C---:B-1----:R-:W-:Y:S01]  /*f740*/  IMAD.WIDE R68, R79.reuse, 0x4, R2 ;  /* 0x000000044f447825 */ /* 0x042fe200078e0202 */
[----:B------:R-:W-:Y:S02]  /*f750*/  ISETP.GE.AND P3, PT, R72, UR26, PT ;  /* 0x0000001a48007c0c */ /* 0x000fe4000bf66270 */
[----:B------:R-:W-:Y:S01]  /*f760*/  IADD3 R72, PT, PT, R0, 0x2f, RZ ;  /* 0x0000002f00487810 */ /* 0x000fe20007ffe0ff */
[----:B------:R-:W1:Y:S01]  /*f770*/  LDCU UR71, c[0x0][0x39c] ;  /* 0x00007380ff4777ac */ /* 0x000e620008000800 */
[C---:B---3--:R-:W-:Y:S01]  /*f780*/  IMAD.WIDE R70, R79.reuse, 0x4, R196 ;  /* 0x000000044f467825 */ /* 0x048fe200078e02c4 */
[----:B------:R3:W-:Y:S01]  /*f790*/  @P4 STG.E desc[UR18][R68.64], R224 ;  /* 0x000000e044004986 */ /* 0x0007e2000c101912 */
[----:B------:R-:W-:Y:S01]  /*f7a0*/  ISETP.GE.AND P0, PT, R76, UR62, PT ;  /* 0x0000003e4c007c0c */ /* 0x000fe2000bf06270 */
[----:B------:R-:W1:Y:S01]  /*f7b0*/  LDCU UR57, c[0x0][0x39c] ;  /* 0x00007380ff3977ac */ /* 0x000e620008000800 */
[----:B------:R-:W-:Y:S01]  /*f7c0*/  VIADD R79, R79, UR14 ;  /* 0x0000000e4f4f7c36 */ /* 0x000fe20008000000 */
[----:B------:R1:W-:Y:S01]  /*f7d0*/  @P6 STG.E desc[UR18][R70.64], R110 ;  /* 0x0000006e46006986 */ /* 0x0003e2000c101912 */
[----:B------:R-:W-:Y:S01]  /*f7e0*/  ISETP.LT.AND P6, PT, R198, UR8, !P2 ;  /* 0x00000008c6007c0c */ /* 0x000fe2000d7c1270 */
[----:B--2---:R-:W-:Y:S01]  /*f7f0*/  VIADD R74, R0, 0x30 ;  /* 0x00000030004a7836 */ /* 0x004fe20000000000 */
[----:B------:R-:W-:Y:S01]  /*f800*/  ISETP.GE.AND P4, PT, R72, UR16, PT ;  /* 0x0000001048007c0c */ /* 0x000fe2000bf86270 */
[C---:B------:R-:W-:Y:S01]  /*f810*/  IMAD.WIDE R72, R79.reuse, 0x4, R2 ;  /* 0x000000044f487825 */ /* 0x040fe200078e0202 */
[----:B------:R-:W2:Y:S03]  /*f820*/  LDCU UR52, c[0x0][0x398] ;  /* 0x00007300ff3477ac */ /* 0x000ea60008000800 */
[----:B---3--:R-:W-:Y:S01]  /*f830*/  IMAD.WIDE R68, R79, 0x4, R196 ;  /* 0x000000044f447825 */ /* 0x008fe200078e02c4 */
[----:B------:R-:W-:Y:S01]  /*f840*/  ISETP.LT.AND P2, PT, R199, UR64, !P2 ;  /* 0x00000040c7007c0c */ /* 0x000fe2000d741270 */
[----:B------:R-:W3:Y:S02]  /*f850*/  LDCU UR32, c[0x0][0x398] ;  /* 0x00007300ff2077ac */ /* 0x000ee40008000800 */
[----:B------:R-:W-:Y:S01]  /*f860*/  VIADD R77, R79, UR14 ;  /* 0x0000000e4f4d7c36 */ /* 0x000fe20008000000 */
[----:B------:R2:W-:Y:S01]  /*f870*/  @P1 STG.E desc[UR18][R72.64], R223 ;  /* 0x000000df48001986 */ /* 0x0005e2000c101912 */
[----:B------:R-:W3:Y:S02]  /*f880*/  LDCU UR10, c[0x0][0x398] ;  /* 0x00007300ff0a77ac */ /* 0x000ee40008000800 */
[C---:B-1----:R-:W-:Y:S01]  /*f890*/  IMAD.WIDE R70, R77.reuse, 0x4, R2 ;  /* 0x000000044d467825 */ /* 0x042fe200078e0202 */
[----:B------:R1:W-:Y:S01]  /*f8a0*/  @P5 STG.E desc[UR18][R68.64], R111 ;  /* 0x0000006f44005986 */ /* 0x0003e2000c101912 */
[----:B------:R-:W-:Y:S01]  /*f8b0*/  ISETP.LT.AND P5, PT, R198, UR4, !P0 ;  /* 0x00000004c6007c0c */ /* 0x000fe2000c7a1270 */
[----:B------:R-:W3:Y:S01]  /*f8c0*/  LDCU UR20, c[0x0][0x39c] ;  /* 0x00007380ff1477ac */ /* 0x000ee20008000800 */
[----:B------:R-:W-:Y:S01]  /*f8d0*/  ISETP.GE.AND P1, PT, R74, UR37, PT ;  /* 0x000000254a007c0c */ /* 0x000fe2000bf26270 */
[----:B------:R-:W-:Y:S01]  /*f8e0*/  IMAD.WIDE R74, R77, 0x4, R196 ;  /* 0x000000044d4a7825 */ /* 0x000fe200078e02c4 */
[----:B------:R-:W-:Y:S01]  /*f8f0*/  ISETP.LT.AND P0, PT, R199, UR44, !P0 ;  /* 0x0000002cc7007c0c */ /* 0x000fe2000c701270 */
[----:B------:R4:W-:Y:S01]  /*f900*/  @P6 STG.E desc[UR18][R70.64], R222 ;  /* 0x000000de46006986 */ /* 0x0009e2000c101912 */
[----:B------:R-:W-:Y:S01]  /*f910*/  ISETP.LT.AND P6, PT, R198, UR36, !P3 ;  /* 0x00000024c6007c0c */ /* 0x000fe2000dfc1270 */
[----:B------:R-:W-:Y:S01]  /*f920*/  VIADD R77, R77, UR14 ;  /* 0x0000000e4d4d7c36 */ /* 0x000fe20008000000 */
[----:B------:R-:W-:Y:S01]  /*f930*/  ISETP.LT.AND P3, PT, R199, UR63, !P3 ;  /* 0x0000003fc7007c0c */ /* 0x000fe2000df61270 */
[----:B--2---:R-:W-:Y:S01]  /*f940*/  VIADD R72, R0, 0x31 ;  /* 0x0000003100487836 */ /* 0x004fe20000000000 */
[----:B------:R2:W-:Y:S01]  /*f950*/  @P2 STG.E desc[UR18][R74.64], R112 ;  /* 0x000000704a002986 */ /* 0x0005e2000c101912 */
[C---:B-1----:R-:W-:Y:S01]  /*f960*/  IMAD.WIDE R68, R77.reuse, 0x4, R2 ;  /* 0x000000044d447825 */ /* 0x042fe200078e0202 */
[----:B------:R-:W1:Y:S03]  /*f970*/  LDCU UR72, c[0x0][0x398] ;  /* 0x00007300ff4877ac */ /* 0x000e660008000800 */
[C---:B------:R-:W-:Y:S01]  /*f980*/  VIADD R79, R77.reuse, UR14 ;  /* 0x0000000e4d4f7c36 */ /* 0x040fe20008000000 */
[----:B-----5:R-:W-:Y:S01]  /*f990*/  ISETP.GE.AND P2, PT, R72, UR74, PT ;  /* 0x0000004a48007c0c */ /* 0x020fe2000bf46270 */
[----:B----4-:R-:W-:Y:S01]  /*f9a0*/  IMAD.WIDE R70, R77, 0x4, R196 ;  /* 0x000000044d467825 */ /* 0x010fe200078e02c4 */
[----:B------:R4:W-:Y:S01]  /*f9b0*/  @P5 STG.E desc[UR18][R68.64], R221 ;  /* 0x000000dd44005986 */ /* 0x0009e2000c101912 */
[----:B------:R-:W5:Y:S02]  /*f9c0*/  LDCU UR41, c[0x0][0x398] ;  /* 0x00007300ff2977ac */ /* 0x000f640008000800 */
[C---:B------:R-:W-:Y:S01]  /*f9d0*/  IMAD.WIDE R72, R79.reuse, 0x4, R2 ;  /* 0x000000044f487825 */ /* 0x040fe200078e0202 */
[----:B------:R1:W-:Y:S01]  /*f9e0*/  @P0 STG.E desc[UR18][R70.64], R113 ;  /* 0x0000007146000986 */ /* 0x0003e2000c101912 */
[----:B------:R-:W-:Y:S01]  /*f9f0*/  ISETP.LT.AND P0, PT, R198, UR53, !P4 ;  /* 0x00000035c6007c0c */ /* 0x000fe2000e701270 */
[----:B------:R-:W3:Y:S01]  /*fa00*/  LDCU UR23, c[0x0][0x398] ;  /* 0x00007300ff1777ac */ /* 0x000ee20008000800 */
[C---:B--2---:R-:W-:Y:S01]  /*fa10*/  VIADD R74, R0.reuse, 0x32 ;  /* 0x00000032004a7836 */ /* 0x044fe20000000000 */
[----:B------:R2:W-:Y:S01]  /*fa20*/  @P6 STG.E desc[UR18][R72.64], R220 ;  /* 0x000000dc48006986 */ /* 0x0005e2000c101912 */
[----:B------:R-:W-:Y:S01]  /*fa30*/  VIADD R76, R0, 0x35 ;  /* 0x00000035004c7836 */ /* 0x000fe20000000000 */
[----:B------:R-:W3:Y:S01]  /*fa40*/  LDCU UR77, c[0x0][0x398] ;  /* 0x00007300ff4d77ac */ /* 0x000ee20008000800 */
[----:B----4-:R-:W-:Y:S01]  /*fa50*/  IMAD.WIDE R68, R79, 0x4, R196 ;  /* 0x000000044f447825 */ /* 0x010fe200078e02c4 */
[----:B------:R-:W-:Y:S01]  /*fa60*/  ISETP.LT.AND P4, PT, R199, UR42, !P4 ;  /* 0x0000002ac7007c0c */ /* 0x000fe2000e781270 */
[----:B------:R-:W4:Y:S01]  /*fa70*/  LDCU UR39, c[0x0][0x39c] ;  /* 0x00007380ff2777ac */ /* 0x000f220008000800 */
[----:B------:R-:W-:Y:S01]  /*fa80*/  ISETP.GE.AND P5, PT, R74, UR24, PT ;  /* 0x000000184a007c0c */ /* 0x000fe2000bfa6270 */
[----:B------:R-:W-:Y:S01]  /*fa90*/  VIADD R79, R79, UR14 ;  /* 0x0000000e4f4f7c36 */ /* 0x000fe20008000000 */
[----:B------:R3:W-:Y:S01]  /*faa0*/  @P3 STG.E desc[UR18][R68.64], R114 ;  /* 0x0000007244003986 */ /* 0x0007e2000c101912 */
[----:B------:R-:W-:Y:S01]  /*fab0*/  ISETP.LT.AND P3, PT, R198, UR34, !P1 ;  /* 0x00000022c6007c0c */ /* 0x000fe2000cf61270 */
[----:B------:R-:W-:Y:S01]  /*fac0*/  VIADD R74, R0, 0x33 ;  /* 0x00000033004a7836 */ /* 0x000fe20000000000 */
[----:B------:R-:W4:Y:S01]  /*fad0*/  LDCU UR43, c[0x0][0x398] ;  /* 0x00007300ff2b77ac */ /* 0x000f220008000800 */
[----:B------:R-:W-:-:S02]  /*fae0*/  VIADD R77, R79, UR14 ;  /* 0x0000000e4f4d7c36 */ /* 0x000fc40008000000 */
[C---:B-1----:R-:W-:Y:S01]  /*faf0*/  IMAD.WIDE R70, R79.reuse, 0x4, R2 ;  /* 0x000000044f467825 */ /* 0x042fe200078e0202 */
[----:B------:R-:W-:Y:S01]  /*fb00*/  ISETP.GE.AND P6, PT, R74, UR50, PT ;  /* 0x000000324a007c0c */ /* 0x000fe2000bfc6270 */
[----:B------:R-:W1:Y:S02]  /*fb10*/  LDCU UR58, c[0x0][0x39c] ;  /* 0x00007380ff3a77ac */ /* 0x000e640008000800 */
[----:B--2---:R-:W-:Y:S01]  /*fb20*/  IMAD.WIDE R72, R79, 0x4, R196 ;  /* 0x000000044f487825 */ /* 0x004fe200078e02c4 */
[----:B------:R2:W-:Y:S01]  /*fb30*/  @P0 STG.E desc[UR18][R70.64], R219 ;  /* 0x000000db46000986 */ /* 0x0005e2000c101912 */
[----:B------:R-:W-:Y:S01]  /*fb40*/  ISETP.LT.AND P1, PT, R199, UR61, !P1 ;  /* 0x0000003dc7007c0c */ /* 0x000fe2000cf21270 */
[----:B------:R-:W1:Y:S01]  /*fb50*/  LDCU UR6, c[0x0][0x39c] ;  /* 0x00007380ff0677ac */ /* 0x000e620008000800 */
[----:B------:R-:W-:Y:S02]  /*fb60*/  VIADD R74, R0, 0x34 ;  /* 0x00000034004a7836 */ /* 0x000fe40000000000 */
[C---:B---3--:R-:W-:Y:S01]  /*fb70*/  IMAD.WIDE R68, R77.reuse, 0x4, R2 ;  /* 0x000000044d447825 */ /* 0x048fe200078e0202 */
[----:B------:R-:W-:Y:S01]  /*fb80*/  @P4 STG.E desc[UR18][R72.64], R115 ;  /* 0x0000007348004986 */ /* 0x000fe2000c101912 */
[----:B------:R-:W-:Y:S01]  /*fb90*/  ISETP.LT.AND P4, PT, R198, UR51, !P2 ;  /* 0x00000033c6007c0c */ /* 0x000fe2000d781270 */
[----:B------:R-:W3:Y:S01]  /*fba0*/  LDCU UR70, c[0x0][0x398] ;  /* 0x00007300ff4677ac */ /* 0x000ee20008000800 */
[----:B------:R-:W-:Y:S01]  /*fbb0*/  ISETP.GE.AND P0, PT, R74, UR48, PT ;  /* 0x000000304a007c0c */ /* 0x000fe2000bf06270 */
[----:B------:R-:W-:Y:S01]  /*fbc0*/  IMAD.WIDE R74, R77, 0x4, R196 ;  /* 0x000000044d4a7825 */ /* 0x000fe200078e02c4 */
[----:B------:R1:W-:Y:S01]  /*fbd0*/  @P3 STG.E desc[UR18][R68.64], R218 ;  /* 0x000000da44003986 */ /* 0x0003e2000c101912 */
[----:B------:R-:W-:Y:S01]  /*fbe0*/  ISETP.LT.AND P2, PT, R199, UR22, !P2 ;  /* 0x00000016c7007c0c */ /* 0x000fe2000d741270 */
[----:B------:R-:W3:Y:S01]  /*fbf0*/  LDCU UR68, c[0x0][0x398] ;  /* 0x00007300ff4477ac */ /* 0x000ee20008000800 */
[----:B------:R-:W-:Y:S01]  /*fc00*/  VIADD R77, R77, UR14 ;  /* 0x0000000e4d4d7c36 */ /* 0x000fe20008000000 */
[----:B------:R-:W-:Y:S01]  /*fc10*/  ISETP.LT.AND P3, PT, R198, UR75, !P5 ;  /* 0x0000004bc6007c0c */ /* 0x000fe2000ef61270 */
[----:B------:R3:W-:Y:S01]  /*fc20*/  @P1 STG.E desc[UR18][R74.64], R116 ;  /* 0x000000744a001986 */ /* 0x0007e2000c101912 */
[----:B------:R-:W3:Y:S01]  /*fc30*/  LDCU UR49, c[0x0][0x398] ;  /* 0x00007300ff3177ac */ /* 0x000ee20008000800 */
[----:B------:R-:W-:-:S02]  /*fc40*/  VIADD R79, R77, UR14 ;  /* 0x0000000e4d4f7c36 */ /* 0x000fc40008000000 */
[----:B--2---:R-:W-:Y:S01]  /*fc50*/  IMAD.WIDE R70, R77, 0x4, R2 ;  /* 0x000000044d467825 */ /* 0x004fe200078e0202 */
[----:B------:R-:W-:Y:S01]  /*fc60*/  ISETP.LT.AND P5, PT, R199, UR60, !P5 ;  /* 0x0000003cc7007c0c */ /* 0x000fe2000efa1270 */
[----:B------:R-:W2:Y:S02]  /*fc70*/  LDCU UR35, c[0x0][0x39c] ;  /* 0x00007380ff2377ac */ /* 0x000ea40008000800 */
[----:B-1----:R-:W-:Y:S01]  /*fc80*/  IMAD.WIDE R68, R77, 0x4, R196 ;  /* 0x000000044d447825 */ /* 0x002fe200078e02c4 */
[----:B------:R1:W-:Y:S01]  /*fc90*/  @P4 STG.E desc[UR18][R70.64], R217 ;  /* 0x000000d946004986 */ /* 0x0003e2000c101912 */
[----:B------:R-:W2:Y:S02]  /*fca0*/  LDCU UR12, c[0x0][0x398] ;  /* 0x00007300ff0c77ac */ /* 0x000ea40008000800 */
[----:B------:R-:W-:Y:S01]  /*fcb0*/  IMAD.WIDE R72, R79, 0x4, R2 ;  /* 0x000000044f487825 */ /* 0x000fe200078e0202 */
[----:B------:R2:W-:Y:S01]  /*fcc0*/  @P2 STG.E desc[UR18][R68.64], R117 ;  /* 0x0000007544002986 */ /* 0x0005e2000c101912 */
[----:B------:R-:W4:Y:S03]  /*fcd0*/  LDCU UR69, c[0x0][0x398] ;  /* 0x00007300ff4577ac */ /* 0x000f260008000800 */
[----:B------:R2:W-:Y:S01]  /*fce0*/  @P3 STG.E desc[UR18][R72.64], R216 ;  /* 0x000000d848003986 */ /* 0x0005e2000c101912 */
[----:B------:R-:W-:Y:S01]  /*fcf0*/  ISETP.LT.AND P3, PT, R198, UR47, !P6 ;  /* 0x0000002fc6007c0c */ /* 0x000fe2000f761270 */
[----:B---3--:R-:W-:Y:S01]  /*fd00*/  VIADD R74, R0, 0x36 ;  /* 0x00000036004a7836 */ /* 0x008fe20000000000 */
[----:B------:R-:W-:Y:S01]  /*fd10*/  ISETP.LT.AND P6, PT, R199, UR28, !P6 ;  /* 0x0000001cc7007c0c */ /* 0x000fe2000f7c1270 */
[C---:B-1----:R-:W-:Y:S01]  /*fd20*/  IMAD.WIDE R70, R79.reuse, 0x4, R196 ;  /* 0x000000044f467825 */ /* 0x042fe200078e02c4 */
[----:B------:R-:W-:Y:S01]  /*fd30*/  ISETP.GE.AND P1, PT, R76, UR71, PT ;  /* 0x000000474c007c0c */ /* 0x000fe2000bf26270 */
[----:B------:R-:W1:Y:S02]  /*fd40*/  LDCU UR45, c[0x0][0x398] ;  /* 0x00007300ff2d77ac */ /* 0x000e640008000800 */
[----:B------:R-:W-:Y:S01]  /*fd50*/  VIADD R79, R79, UR14 ;  /* 0x0000000e4f4f7c36 */ /* 0x000fe20008000000 */
[----:B------:R-:W-:Y:S01]  /*fd60*/  ISETP.GE.AND P4, PT, R74, UR59, PT ;  /* 0x0000003b4a007c0c */ /* 0x000fe2000bf86270 */
[----:B------:R3:W-:Y:S01]  /*fd70*/  @P5 STG.E desc[UR18][R70.64], R118 ;  /* 0x0000007646005986 */ /* 0x0007e2000c101912 */
[----:B------:R-:W-:Y:S01]  /*fd80*/  IADD3 R74, PT, PT, R0, 0x37, RZ ;  /* 0x00000037004a7810 */ /* 0x000fe20007ffe0ff */
[C---:B--2---:R-:W-:Y:S01]  /*fd90*/  IMAD.WIDE R68, R79.reuse, 0x4, R2 ;  /* 0x000000044f447825 */ /* 0x044fe200078e0202 */
[----:B------:R-:W-:Y:S01]  /*fda0*/  ISETP.LT.AND P5, PT, R198, UR73, !P0 ;  /* 0x00000049c6007c0c */ /* 0x000fe2000c7a1270 */
[----:B------:R-:W2:Y:S02]  /*fdb0*/  LDCU UR38, c[0x0][0x398] ;  /* 0x00007300ff2677ac */ /* 0x000ea40008000800 */
[----:B------:R-:W-:Y:S01]  /*fdc0*/  IMAD.WIDE R72, R79, 0x4, R196 ;  /* 0x000000044f487825 */ /* 0x000fe200078e02c4 */
[----:B------:R-:W-:Y:S01]  /*fdd0*/  ISETP.GE.AND P2, PT, R74, UR57, PT ;  /* 0x000000394a007c0c */ /* 0x000fe2000bf46270 */
[----:B------:R1:W-:Y:S01]  /*fde0*/  @P3 STG.E desc[UR18][R68.64], R215 ;  /* 0x000000d744003986 */ /* 0x0003e2000c101912 */
[----:B------:R-:W1:Y:S01]  /*fdf0*/  LDCU UR54, c[0x0][0x398] ;  /* 0x00007300ff3677ac */ /* 0x000e620008000800 */
[----:B------:R-:W-:-:S02]  /*fe00*/  VIADD R74, R0, 0x38 ;  /* 0x00000038004a7836 */ /* 0x000fc40000000000 */
[----:B------:R-:W-:Y:S01]  /*fe10*/  VIADD R77, R79, UR14 ;  /* 0x0000000e4f4d7c36 */ /* 0x000fe20008000000 */
[----:B------:R-:W-:Y:S01]  /*fe20*/  ISETP.LT.AND P0, PT, R199, UR52, !P0 ;  /* 0x00000034c7007c0c */ /* 0x000fe2000c701270 */
[----:B------:R-:W-:Y:S01]  /*fe30*/  @P6 STG.E desc[UR18][R72.64], R119 ;  /* 0x0000007748006986 */ /* 0x000fe2000c101912 */
[----:B------:R-:W-:Y:S01]  /*fe40*/  ISETP.LT.AND P6, PT, R198, UR32, !P1 ;  /* 0x00000020c6007c0c */ /* 0x000fe2000cfc1270 */
[----:B---3--:R-:W-:Y:S01]  /*fe50*/  IMAD.WIDE R70, R77, 0x4, R2 ;  /* 0x000000044d467825 */ /* 0x008fe200078e0202 */
[----:B------:R-:W-:Y:S01]  /*fe60*/  ISETP.LT.AND P1, PT, R199, UR10, !P1 ;  /* 0x0000000ac7007c0c */ /* 0x000fe2000cf21270 */
[----:B------:R-:W3:Y:S01]  /*fe70*/  LDCU UR33, c[0x0][0x39c] ;  /* 0x00007380ff2177ac */ /* 0x000ee20008000800 */
[----:B------:R-:W-:Y:S01]  /*fe80*/  ISETP.GE.AND P3, PT, R74, UR20, PT ;  /* 0x000000144a007c0c */ /* 0x000fe2000bf66270 */
[C---:B------:R-:W-:Y:S01]  /*fe90*/  IMAD.WIDE R74, R77.reuse, 0x4, R196 ;  /* 0x000000044d4a7825 */ /* 0x040fe200078e02c4 */
[----:B------:R2:W-:Y:S01]  /*fea0*/  @P5 STG.E desc[UR18][R70.64], R214 ;  /* 0x000000d646005986 */ /* 0x0005e2000c101912 */
[----:B------:R-:W3:Y:S02]  /*feb0*/  LDCU UR30, c[0x0][0x39c] ;  /* 0x00007380ff1e77ac */ /* 0x000ee40008000800 */
[----:B------:R-:W-:Y:S01]  /*fec0*/  VIADD R77, R77, UR14 ;  /* 0x0000000e4d4d7c36 */ /* 0x000fe20008000000 */
[----:B------:R-:W-:Y:S01]  /*fed0*/  ISETP.LT.AND P5, PT, R198, UR72, !P4 ;  /* 0x00000048c6007c0c */ /* 0x000fe2000e7a1270 */
[----:B------:R-:W-:Y:S01]  /*fee0*/  VIADD R76, R0, 0x39 ;  /* 0x00000039004c7836 */ /* 0x000fe20000000000 */
[----:B-----5:R-:W-:Y:S01]  /*fef0*/  ISETP.LT.AND P4, PT, R199, UR41, !P4 ;  /* 0x00000029c7007c0c */ /* 0x020fe2000e781270 */
[C---:B-1----:R-:W-:Y:S01]  /*ff00*/  IMAD.WIDE R68, R77.reuse, 0x4, R2 ;  /* 0x000000044d447825 */ /* 0x042fe200078e0202 */
[----:B------:R1:W-:Y:S01]  /*ff10*/  @P0 STG.E desc[UR18][R74.64], R120 ;  /* 0x000000784a000986 */ /* 0x0003e2000c101912 */
[----:B------:R-:W5:Y:S02]  /*ff20*/  LDCU UR66, c[0x0][0x39c] ;  /* 0x00007380ff4277ac */ /* 0x000f640008000800 */
[C---:B--2---:R-:W-:Y:S01]  /*ff30*/  IMAD.WIDE R70, R77.reuse, 0x4, R196 ;  /* 0x000000044d467825 */ /* 0x044fe200078e02c4 */
[----:B------:R2:W-:Y:S01]  /*ff40*/  @P6 STG.E desc[UR18][R68.64], R213 ;  /* 0x000000d544006986 */ /* 0x0005e2000c101912 */
[----:B------:R-:W3:Y:S02]  /*ff50*/  LDCU UR67, c[0x0][0x398] ;  /* 0x00007300ff4377ac */ /* 0x000ee40008000800 */
[----:B------:R-:W-:Y:S01]  /*ff60*/  VIADD R79, R77, UR14 ;  /* 0x0000000e4d4f7c36 */ /* 0x000fe20008000000 */
[----:B------:R3:W-:Y:S01]  /*ff70*/  @P1 STG.E desc[UR18][R70.64], R121 ;  /* 0x0000007946001986 */ /* 0x0007e2000c101912 */
[----:B------:R-:W-:Y:S01]  /*ff80*/  ISETP.LT.AND P1, PT, R198, UR23, !P2 ;  /* 0x00000017c6007c0c */ /* 0x000fe2000d721270 */
[----:B------:R-:W5:Y:S01]  /*ff90*/  LDCU UR65, c[0x0][0x398] ;  /* 0x00007300ff4177ac */ /* 0x000f620008000800 */
[----:B-1----:R-:W-:Y:S01]  /*ffa0*/  VIADD R74, R0, 0x3a ;  /* 0x0000003a004a7836 */ /* 0x002fe20000000000 */
[----:B------:R-:W-:Y:S01]  /*ffb0*/  ISETP.LT.AND P2, PT, R199, UR77, !P2 ;  /* 0x0000004dc7007c0c */ /* 0x000fe2000d741270 */
[C---:B------:R-:W-:Y:S01]  /*ffc0*/  IMAD.WIDE R72, R79.reuse, 0x4, R2 ;  /* 0x000000044f487825 */ /* 0x040fe200078e0202 */
[----:B------:R-:W-:Y:S01]  /*ffd0*/  ISETP.GE.AND P0, PT, R76, UR58, PT ;  /* 0x0000003a4c007c0c */ /* 0x000fe2000bf06270 */
[----:B------:R-:W1:Y:S02]  /*ffe0*/  LDCU UR46, c[0x0][0x39c] ;  /* 0x00007380ff2e77ac */ /* 0x000e640008000800 */
[C---:B--2---:R-:W-:Y:S01]  /*fff0*/  IMAD.WIDE R68, R79.reuse, 0x4, R196 ;  /* 0x000000044f447825 */ /* 0x044fe200078e02c4 */
[----:B----4-:R-:W-:Y:S01]  /*10000*/  ISETP.GE.AND P6, PT, R74, UR39, PT ;  /* 0x000000274a007c0c */ /* 0x010fe2000bfc6270 */
[----:B------:R2:W-:Y:S01]  /*10010*/  @P5 STG.E desc[UR18][R72.64], R212 ;  /* 0x000000d448005986 */ /* 0x0005e2000c101912 */
[----:B------:R-:W4:Y:S01]  /*10020*/  LDCU UR40, c[0x0][0x398] ;  /* 0x00007300ff2877ac */ /* 0x000f220008000800 */
[----:B------:R-:W-:-:S02]  /*10030*/  VIADD R79, R79, UR14 ;  /* 0x0000000e4f4f7c36 */ /* 0x000fc40008000000 */
[----:B------:R-:W-:Y:S01]  /*10040*/  VIADD R74, R0, 0x3b ;  /* 0x0000003b004a7836 */ /* 0x000fe20000000000 */
[----:B------:R1:W-:Y:S01]  /*10050*/  @P4 STG.E desc[UR18][R68.64], R122 ;  /* 0x0000007a44004986 */ /* 0x0003e2000c101912 */
[----:B------:R-:W-:Y:S01]  /*10060*/  ISETP.LT.AND P4, PT, R198, UR43, !P3 ;  /* 0x0000002bc6007c0c */ /* 0x000fe2000df81270 */
[C---:B---3--:R-:W-:Y:S01]  /*10070*/  IMAD.WIDE R70, R79.reuse, 0x4, R2 ;  /* 0x000000044f467825 */ /* 0x048fe200078e0202 */
[----:B------:R-:W3:Y:S01]  /*10080*/  LDCU UR76, c[0x0][0x398] ;  /* 0x00007300ff4c77ac */ /* 0x000ee20008000800 */
[----:B------:R-:W-:Y:S02]  /*10090*/  ISETP.GE.AND P5, PT, R74, UR6, PT ;  /* 0x000000064a007c0c */ /* 0x000fe4000bfa6270 */
[C---:B--2---:R-:W-:Y:S01]  /*100a0*/  IMAD.WIDE R72, R79.reuse, 0x4, R196 ;  /* 0x000000044f487825 */ /* 0x044fe200078e02c4 */
[----:B------:R2:W-:Y:S01]  /*100b0*/  @P1 STG.E desc[UR18][R70.64], R211 ;  /* 0x000000d346001986 */ /* 0x0005e2000c101912 */
[----:B------:R-:W2:Y:S02]  /*100c0*/  LDCU UR55, c[0x0][0x398] ;  /* 0x00007300ff3777ac */ /* 0x000ea40008000800 */
[----:B------:R-:W-:-:S02]  /*100d0*/  VIADD R77, R79, UR14 ;  /* 0x0000000e4f4d7c36 */ /* 0x000fc40008000000 */
[----:B------:R-:W-:Y:S01]  /*100e0*/  VIADD R74, R0, 0x3c ;  /* 0x0000003c004a7836 */ /* 0x000fe20000000000 */
[----:B------:R-:W-:Y:S01]  /*100f0*/  ISETP.LT.AND P3, PT, R199, UR70, !P3 ;  /* 0x00000046c7007c0c */ /* 0x000fe2000df61270 */
[----:B------:R-:W-:Y:S01]  /*10100*/  @P2 STG.E desc[UR18][R72.64], R123 ;  /* 0x0000007b48002986 */ /* 0x000fe2000c101912 */
[----:B-1----:R-:W-:Y:S01]  /*10110*/  IMAD.WIDE R68, R77, 0x4, R2 ;  /* 0x000000044d447825 */ /* 0x002fe200078e0202 */
[----:B------:R-:W-:Y:S01]  /*10120*/  ISETP.LT.AND P2, PT, R198, UR68, !P0 ;  /* 0x00000044c6007c0c */ /* 0x000fe2000c741270 */
[----:B------:R-:W1:Y:S01]  /*10130*/  LDCU UR56, c[0x0][0x398] ;  /* 0x00007300ff3877ac */ /* 0x000e620008000800 */
[----:B------:R-:W-:Y:S02]  /*10140*/  ISETP.LT.AND P0, PT, R199, UR49, !P0 ;  /* 0x00000031c7007c0c */ /* 0x000fe4000c701270 */
[----:B------:R-:W-:Y:S01]  /*10150*/  ISETP.GE.AND P1, PT, R74, UR35, PT ;  /* 0x000000234a007c0c */ /* 0x000fe2000bf26270 */
[C---:B------:R-:W-:Y:S01]  /*10160*/  IMAD.WIDE R74, R77.reuse, 0x4, R196 ;  /* 0x000000044d4a7825 */ /* 0x040fe200078e02c4 */
[----:B------:R3:W-:Y:S01]  /*10170*/  @P4 STG.E desc[UR18][R68.64], R210 ;  /* 0x000000d244004986 */ /* 0x0007e2000c101912 */
[----:B------:R-:W-:Y:S01]  /*10180*/  ISETP.LT.AND P4, PT, R198, UR12, !P6 ;  /* 0x0000000cc6007c0c */ /* 0x000fe2000f781270 */
[----:B------:R-:W1:Y:S01]  /*10190*/  LDCU UR62, c[0x0][0x398] ;  /* 0x00007300ff3e77ac */ /* 0x000e620008000800 */
[----:B------:R-:W-:Y:S01]  /*101a0*/  VIADD R77, R77, UR14 ;  /* 0x0000000e4d4d7c36 */ /* 0x000fe20008000000 */
[----:B------:R-:W-:Y:S01]  /*101b0*/  ISETP.LT.AND P6, PT, R199, UR69, !P6 ;  /* 0x00000045c7007c0c */ /* 0x000fe2000f7c1270 */
[----:B------:R4:W-:Y:S01]  /*101c0*/  @P3 STG.E desc[UR18][R74.64], R124 ;  /* 0x0000007c4a003986 */ /* 0x0009e2000c101912 */
[----:B------:R-:W-:Y:S01]  /*101d0*/  VIADD R76, R0, 0x3d ;  /* 0x0000003d004c7836 */ /* 0x000fe20000000000 */
[----:B------:R-:W1:Y:S01]  /*101e0*/  LDCU UR26, c[0x0][0x398] ;  /* 0x00007300ff1a77ac */ /* 0x000e620008000800 */
[C---:B--2---:R-:W-:Y:S01]  /*101f0*/  IMAD.WIDE R70, R77.reuse, 0x4, R2 ;  /* 0x000000044d467825 */ /* 0x044fe200078e0202 */
[----:B------:R-:W2:Y:S03]  /*10200*/  LDCU UR44, c[0x0][0x39c] ;  /* 0x00007380ff2c77ac */ /* 0x000ea60008000800 */
[C---:B---3--:R-:W-:Y:S01]  /*10210*/  IMAD.WIDE R68, R77.reuse, 0x4, R196 ;  /* 0x000000044d447825 */ /* 0x048fe200078e02c4 */
[----:B------:R3:W-:Y:S01]  /*10220*/  @P2 STG.E desc[UR18][R70.64], R209 ;  /* 0x000000d146002986 */ /* 0x0007e2000c101912 */
[----:B------:R-:W1:Y:S02]  /*10230*/  LDCU UR63, c[0x0][0x39c] ;  /* 0x00007380ff3f77ac */ /* 0x000e640008000800 */
[----:B------:R-:W-:Y:S01]  /*10240*/  VIADD R79, R77, UR14 ;  /* 0x0000000e4d4f7c36 */ /* 0x000fe20008000000 */
[----:B------:R1:W-:Y:S01]  /*10250*/  @P0 STG.E desc[UR18][R68.64], R125 ;  /* 0x0000007d44000986 */ /* 0x0003e2000c101912 */
[----:B------:R-:W-:Y:S01]  /*10260*/  ISETP.LT.AND P0, PT, R198, UR45, !P5 ;  /* 0x0000002dc6007c0c */ /* 0x000fe2000ef01270 */
[----:B----4-:R-:W-:Y:S01]  /*10270*/  VIADD R74, R0, 0x3e ;  /* 0x0000003e004a7836 */ /* 0x010fe20000000000 */
[----:B------:R-:W4:Y:S01]  /*10280*/  LDCU UR16, c[0x0][0x39c] ;  /* 0x00007380ff1077ac */ /* 0x000f220008000800 */
[----:B------:R-:W-:Y:S01]  /*10290*/  IMAD.WIDE R72, R79, 0x4, R2 ;  /* 0x000000044f487825 */ /* 0x000fe200078e0202 */
[----:B------:R-:W-:Y:S01]  /*102a0*/  ISETP.LT.AND P5, PT, R199, UR38, !P5 ;  /* 0x00000026c7007c0c */ /* 0x000fe2000efa1270 */
[----:B------:R-:W2:Y:S02]  /*102b0*/  LDCU UR8, c[0x0][0x398] ;  /* 0x00007300ff0877ac */ /* 0x000ea40008000800 */
[C---:B---3--:R-:W-:Y:S01]  /*102c0*/  IMAD.WIDE R70, R79.reuse, 0x4, R196 ;  /* 0x000000044f467825 */ /* 0x048fe200078e02c4 */
[----:B------:R3:W-:Y:S01]  /*102d0*/  @P4 STG.E desc[UR18][R72.64], R208 ;  /* 0x000000d048004986 */ /* 0x0007e2000c101912 */
[----:B------:R-:W-:Y:S01]  /*102e0*/  ISETP.GE.AND P2, PT, R74, UR33, PT ;  /* 0x000000214a007c0c */ /* 0x000fe2000bf46270 */
[----:B------:R-:W2:Y:S01]  /*102f0*/  LDCU UR37, c[0x0][0x398] ;  /* 0x00007300ff2577ac */ /* 0x000ea20008000800 */
[----:B------:R-:W-:Y:S01]  /*10300*/  VIADD R79, R79, UR14 ;  /* 0x0000000e4f4f7c36 */ /* 0x000fe20008000000 */
[----:B------:R2:W-:Y:S01]  /*10310*/  @P6 STG.E desc[UR18][R70.64], R126 ;  /* 0x0000007e46006986 */ /* 0x0005e2000c101912 */
[----:B------:R-:W-:Y:S01]  /*10320*/  ISETP.LT.AND P6, PT, R198, UR54, !P1 ;  /* 0x00000036c6007c0c */ /* 0x000fe2000cfc1270 */
[----:B------:R-:W4:Y:S01]  /*10330*/  LDCU UR42, c[0x0][0x39c] ;  /* 0x00007380ff2a77ac */ /* 0x000f220008000800 */
[----:B------:R-:W-:Y:S01]  /*10340*/  IADD3 R74, PT, PT, R0, 0x3f, RZ ;  /* 0x0000003f004a7810 */ /* 0x000fe20007ffe0ff */
[C---:B-1----:R-:W-:Y:S01]  /*10350*/  IMAD.WIDE R68, R79.reuse, 0x4, R2 ;  /* 0x000000044f447825 */ /* 0x042fe200078e0202 */
[----:B------:R-:W-:Y:S01]  /*10360*/  ISETP.GE.AND P3, PT, R76, UR30, PT ;  /* 0x0000001e4c007c0c */ /* 0x000fe2000bf66270 */
[----:B------:R-:W1:Y:S02]  /*10370*/  LDCU UR4, c[0x0][0x398] ;  /* 0x00007300ff0477ac */ /* 0x000e640008000800 */
[C---:B---3--:R-:W-:Y:S01]  /*10380*/  IMAD.WIDE R72, R79.reuse, 0x4, R196 ;  /* 0x000000044f487825 */ /* 0x048fe200078e02c4 */
[----:B-----5:R-:W-:Y:S01]  /*10390*/  ISETP.GE.AND P4, PT, R74, UR66, PT ;  /* 0x000000424a007c0c */ /* 0x020fe2000bf86270 */
[----:B------:R-:W3:Y:S02]  /*103a0*/  LDCU UR36, c[0x0][0x398] ;  /* 0x00007300ff2477ac */ /* 0x000ee40008000800 */
[----:B------:R-:W-:Y:S01]  /*103b0*/  VIADD R77, R79, UR14 ;  /* 0x0000000e4f4d7c36 */ /* 0x000fe20008000000 */
[----:B------:R5:W-:Y:S01]  /*103c0*/  @P0 STG.E desc[UR18][R68.64], R207 ;  /* 0x000000cf44000986 */ /* 0x000be2000c101912 */
[----:B------:R-:W-:Y:S01]  /*103d0*/  VIADD R74, R0, 0x40 ;  /* 0x00000040004a7836 */ /* 0x000fe20000000000 */
[----:B------:R-:W-:Y:S01]  /*103e0*/  ISETP.LT.AND P1, PT, R199, UR67, !P1 ;  /* 0x00000043c7007c0c */ /* 0x000fe2000cf21270 */
[C---:B--2---:R-:W-:Y:S01]  /*103f0*/  IMAD.WIDE R70, R77.reuse, 0x4, R2 ;  /* 0x000000044d467825 */ /* 0x044fe200078e0202 */
[----:B------:R-:W-:Y:S01]  /*10400*/  @P5 STG.E desc[UR18][R72.64], R127 ;  /* 0x0000007f48005986 */ /* 0x000fe2000c101912 */
[----:B------:R-:W-:Y:S01]  /*10410*/  ISETP.LT.AND P5, PT, R198, UR65, !P3 ;  /* 0x00000041c6007c0c */ /* 0x000fe2000dfa1270 */
[----:B------:R-:W2:Y:S01]  /*10420*/  LDCU UR64, c[0x0][0x398] ;  /* 0x00007300ff4077ac */ /* 0x000ea20008000800 */
[----:B------:R-:W-:Y:S01]  /*10430*/  ISETP.GE.AND P0, PT, R74, UR46, PT ;  /* 0x0000002e4a007c0c */ /* 0x000fe2000bf06270 */
[----:B------:R-:W-:Y:S01]  /*10440*/  IMAD.WIDE R74, R77, 0x4, R196 ;  /* 0x000000044d4a7825 */ /* 0x000fe200078e02c4 */
[----:B------:R-:W-:Y:S01]  /*10450*/  ISETP.LT.AND P3, PT, R199, UR40, !P3 ;  /* 0x00000028c7007c0c */ /* 0x000fe2000df61270 */
[----:B------:R1:W-:Y:S01]  /*10460*/  @P6 STG.E desc[UR18][R70.64], R206 ;  /* 0x000000ce46006986 */ /* 0x0003e2000c101912 */
[----:B------:R-:W-:Y:S01]  /*10470*/  ISETP.LT.AND P6, PT, R198, UR76, !P2 ;  /* 0x0000004cc6007c0c */ /* 0x000fe2000d7c1270 */
[----:B------:R-:W-:Y:S01]  /*10480*/  VIADD R77, R77, UR14 ;  /* 0x0000000e4d4d7c36 */ /* 0x000fe20008000000 */
[----:B------:R-:W-:Y:S01]  /*10490*/  ISETP.LT.AND P2, PT, R199, UR55, !P2 ;  /* 0x00000037c7007c0c */ /* 0x000fe2000d741270 */
[----:B------:R-:W-:Y:S01]  /*104a0*/  VIADD R76, R0, 0x41 ;  /* 0x00000041004c7836 */ /* 0x000fe20000000000 */
[----:B------:R2:W-:Y:S01]  /*104b0*/  @P1 STG.E desc[UR18][R74.64], R128 ;  /* 0x000000804a001986 */ /* 0x0005e2000c101912 */
[C---:B-----5:R-:W-:Y:S01]  /*104c0*/  IMAD.WIDE R68, R77.reuse, 0x4, R2 ;  /* 0x000000044d447825 */ /* 0x060fe200078e0202 */
[----:B------:R-:W5:Y:S03]  /*104d0*/  LDCU UR24, c[0x0][0x398] ;  /* 0x00007300ff1877ac */ /* 0x000f660008000800 */
[C---:B------:R-:W-:Y:S01]  /*104e0*/  VIADD R79, R77.reuse, UR14 ;  /* 0x0000000e4d4f7c36 */ /* 0x040fe20008000000 */
[----:B------:R-:W3:Y:S01]  /*104f0*/  LDCU UR50, c[0x0][0x398] ;  /* 0x00007300ff3277ac */ /* 0x000ee20008000800 */
[----:B-1----:R-:W-:Y:S01]  /*10500*/  IMAD.WIDE R70, R77, 0x4, R196 ;  /* 0x000000044d467825 */ /* 0x002fe200078e02c4 */
[----:B------:R1:W-:Y:S01]  /*10510*/  @P5 STG.E desc[UR18][R68.64], R205 ;  /* 0x000000cd44005986 */ /* 0x0003e2000c101912 */
[----:B------:R-:W3:Y:S02]  /*10520*/  LDCU UR60, c[0x0][0x39c] ;  /* 0x00007380ff3c77ac */ /* 0x000ee40008000800 */
[C---:B------:R-:W-:Y:S01]  /*10530*/  IMAD.WIDE R72, R79.reuse, 0x4, R2 ;  /* 0x000000044f487825 */ /* 0x040fe200078e0202 */
[----:B------:R3:W-:Y:S01]  /*10540*/  @P3 STG.E desc[UR18][R70.64], R129 ;  /* 0x0000008146003986 */ /* 0x0007e2000c101912 */
[----:B------:R-:W-:Y:S01]  /*10550*/  ISETP.LT.AND P3, PT, R198, UR56, !P4 ;  /* 0x00000038c6007c0c */ /* 0x000fe2000e761270 */
[----:B------:R-:W5:Y:S01]  /*10560*/  LDCU UR28, c[0x0][0x39c] ;  /* 0x00007380ff1c77ac */ /* 0x000f620008000800 */
[----:B--2---:R-:W-:Y:S01]  /*10570*/  VIADD R74, R0, 0x42 ;  /* 0x00000042004a7836 */ /* 0x004fe20000000000 */
[----:B------:R2:W-:Y:S01]  /*10580*/  @P6 STG.E desc[UR18][R72.64], R204 ;  /* 0x000000cc48006986 */ /* 0x0005e2000c101912 */
[----:B------:R-:W2:Y:S01]  /*10590*/  LDCU UR48, c[0x0][0x39c] ;  /* 0x00007380ff3077ac */ /* 0x000ea20008000800 */
[----:B-1----:R-:W-:Y:S01]  /*105a0*/  IMAD.WIDE R68, R79, 0x4, R196 ;  /* 0x000000044f447825 */ /* 0x002fe200078e02c4 */
[----:B------:R-:W-:Y:S01]  /*105b0*/  ISETP.LT.AND P4, PT, R199, UR62, !P4 ;  /* 0x0000003ec7007c0c */ /* 0x000fe2000e781270 */
[----:B------:R-:W1:Y:S01]  /*105c0*/  LDCU UR34, c[0x0][0x398] ;  /* 0x00007300ff2277ac */ /* 0x000e620008000800 */
[----:B------:R-:W-:Y:S01]  /*105d0*/  ISETP.GE.AND P5, PT, R74, UR44, PT ;  /* 0x0000002c4a007c0c */ /* 0x000fe2000bfa6270 */
[----:B------:R-:W-:Y:S01]  /*105e0*/  VIADD R79, R79, UR14 ;  /* 0x0000000e4f4f7c36 */ /* 0x000fe20008000000 */
[----:B------:R1:W-:Y:S01]  /*105f0*/  @P2 STG.E desc[UR18][R68.64], R130 ;  /* 0x0000008244002986 */ /* 0x0003e2000c101912 */
[----:B------:R-:W-:Y:S01]  /*10600*/  ISETP.LT.AND P2, PT, R198, UR26, !P0 ;  /* 0x0000001ac6007c0c */ /* 0x000fe2000c741270 */
[----:B------:R-:W-:Y:S01]  /*10610*/  VIADD R74, R0, 0x43 ;  /* 0x00000043004a7836 */ /* 0x000fe20000000000 */
[----:B----4-:R-:W-:Y:S01]  /*10620*/  ISETP.GE.AND P1, PT, R76, UR16, PT ;  /* 0x000000104c007c0c */ /* 0x010fe2000bf26270 */
[C---:B------:R-:W-:Y:S01]  /*10630*/  VIADD R77, R79.reuse, UR14 ;  /* 0x0000000e4f4d7c36 */ /* 0x040fe20008000000 */
[----:B------:R-:W4:Y:S01]  /*10640*/  LDCU UR51, c[0x0][0x398] ;  /* 0x00007300ff3377ac */ /* 0x000f220008000800 */
[C---:B---3--:R-:W-:Y:S01]  /*10650*/  IMAD.WIDE R70, R79.reuse, 0x4, R2 ;  /* 0x000000044f467825 */ /* 0x048fe200078e0202 */
[----:B------:R-:W-:Y:S01]  /*10660*/  ISETP.GE.AND P6, PT, R74, UR63, PT ;  /* 0x0000003f4a007c0c */ /* 0x000fe2000bfc6270 */
[----:B------:R-:W3:Y:S02]  /*10670*/  LDCU UR22, c[0x0][0x398] ;  /* 0x00007300ff1677ac */ /* 0x000ee40008000800 */
[----:B--2---:R-:W-:Y:S01]  /*10680*/  IMAD.WIDE R72, R79, 0x4, R196 ;  /* 0x000000044f487825 */ /* 0x004fe200078e02c4 */
[----:B------:R2:W-:Y:S01]  /*10690*/  @P3 STG.E desc[UR18][R70.64], R203 ;  /* 0x000000cb46003986 */ /* 0x0005e2000c101912 */
[----:B------:R-:W-:Y:S01]  /*106a0*/  ISETP.LT.AND P0, PT, R199, UR8, !P0 ;  /* 0x00000008c7007c0c */ /* 0x000fe2000c701270 */
[----:B------:R-:W2:Y:S01]  /*106b0*/  LDCU UR52, c[0x0][0x39c] ;  /* 0x00007380ff3477ac */ /* 0x000ea20008000800 */
[----:B------:R-:W-:-:S02]  /*106c0*/  VIADD R74, R0, 0x44 ;  /* 0x00000044004a7836 */ /* 0x000fc40000000000 */
[C---:B-1----:R-:W-:Y:S01]  /*106d0*/  IMAD.WIDE R68, R77.reuse, 0x4, R2 ;  /* 0x000000044d447825 */ /* 0x042fe200078e0202 */
[----:B------:R-:W-:Y:S01]  /*106e0*/  @P4 STG.E desc[UR18][R72.64], R131 ;  /* 0x0000008348004986 */ /* 0x000fe2000c101912 */
[----:B------:R-:W-:Y:S01]  /*106f0*/  ISETP.LT.AND P4, PT, R198, UR37, !P1 ;  /* 0x00000025c6007c0c */ /* 0x000fe2000cf81270 */
[----:B------:R-:W1:Y:S01]  /*10700*/  LDCU UR53, c[0x0][0x398] ;  /* 0x00007300ff3577ac */ /* 0x000e620008000800 */
[----:B------:R-:W-:Y:S01]  /*10710*/  ISETP.GE.AND P3, PT, R74, UR42, PT ;  /* 0x0000002a4a007c0c */ /* 0x000fe2000bf66270 */
[----:B------:R-:W-:Y:S01]  /*10720*/  IMAD.WIDE R74, R77, 0x4, R196 ;  /* 0x000000044d4a7825 */ /* 0x000fe200078e02c4 */
[----:B------:R3:W-:Y:S01]  /*10730*/  @P2 STG.E desc[UR18][R68.64], R132 ;  /* 0x0000008444002986 */ /* 0x0007e2000c101912 */
[----:B------:R-:W-:Y:S01]  /*10740*/  ISETP.LT.AND P1, PT, R199, UR4, !P1 ;  /* 0x00000004c7007c0c */ /* 0x000fe2000cf21270 */
[----:B------:R-:W1:Y:S01]  /*10750*/  LDCU UR59, c[0x0][0x398] ;  /* 0x00007300ff3b77ac */ /* 0x000e620008000800 */
[----:B------:R-:W-:Y:S01]  /*10760*/  VIADD R77, R77, UR14 ;  /* 0x0000000e4d4d7c36 */ /* 0x000fe20008000000 */
[----:B------:R-:W-:Y:S01]  /*10770*/  ISETP.LT.AND P2, PT, R198, UR36, !P5 ;  /* 0x00000024c6007c0c */ /* 0x000fe2000ef41270 */
[----:B------:R1:W-:Y:S01]  /*10780*/  @P0 STG.E desc[UR18][R74.64], R4 ;  /* 0x000000044a000986 */ /* 0x0003e2000c101912 */
[----:B------:R-:W-:Y:S01]  /*10790*/  VIADD R76, R0, 0x45 ;  /* 0x00000045004c7836 */ /* 0x000fe20000000000 */
[----:B------:R-:W4:Y:S01]  /*107a0*/  LDCU UR47, c[0x0][0x398] ;  /* 0x00007300ff2f77ac */ /* 0x000f220008000800 */
[----:B------:R-:W-:-:S02]  /*107b0*/  VIADD R79, R77, UR14 ;  /* 0x0000000e4d4f7c36 */ /* 0x000fc40008000000 */
[C---:B--2---:R-:W-:Y:S01]  /*107c0*/  IMAD.WIDE R70, R77.reuse, 0x4, R2 ;  /* 0x000000044d467825 */ /* 0x044fe200078e0202 */
[----:B------:R-:W2:Y:S03]  /*107d0*/  LDCU UR41, c[0x0][0x39c] ;  /* 0x00007380ff2977ac */ /* 0x000ea60008000800 */
[----:B---3--:R-:W-:Y:S01]  /*107e0*/  IMAD.WIDE R68, R77, 0x4, R196 ;  /* 0x000000044d447825 */ /* 0x008fe200078e02c4 */
[----:B------:R3:W-:Y:S01]  /*107f0*/  @P4 STG.E desc[UR18][R70.64], R133 ;  /* 0x0000008546004986 */ /* 0x0007e2000c101912 */
[----:B------:R-:W2:Y:S02]  /*10800*/  LDCU UR20, c[0x0][0x398] ;  /* 0x00007300ff1477ac */ /* 0x000ea40008000800 */
[----:B------:R-:W-:Y:S01]  /*10810*/  IMAD.WIDE R72, R79, 0x4, R2 ;  /* 0x000000044f487825 */ /* 0x000fe200078e0202 */
[----:B------:R-:W-:Y:S01]  /*10820*/  ISETP.LT.AND P5, PT, R199, UR64, !P5 ;  /* 0x00000040c7007c0c */ /* 0x000fe2000efa1270 */
[----:B------:R2:W-:Y:S01]  /*10830*/  @P1 STG.E desc[UR18][R68.64], R5 ;  /* 0x0000000544001986 */ /* 0x0005e2000c101912 */
[----:B------:R-:W4:Y:S01]  /*10840*/  LDCU UR32, c[0x0][0x398] ;  /* 0x00007300ff2077ac */ /* 0x000f220008000800 */
[----:B-1----:R-:W-:-:S02]  /*10850*/  VIADD R4, R0, 0x46 ;  /* 0x0000004600047836 */ /* 0x002fc40000000000 */
[----:B------:R1:W-:Y:S01]  /*10860*/  @P2 STG.E desc[UR18][R72.64], R134 ;  /* 0x0000008648002986 */ /* 0x0003e2000c101912 */
[----:B-----5:R-:W-:Y:S01]  /*10870*/  ISETP.LT.AND P2, PT, R198, UR24, !P6 ;  /* 0x00000018c6007c0c */ /* 0x020fe2000f741270 */
[----:B------:R-:W5:Y:S01]  /*10880*/  LDCU UR23, c[0x0][0x39c] ;  /* 0x00007380ff1777ac */ /* 0x000f620008000800 */
[----:B------:R-:W-:Y:S01]  /*10890*/  ISETP.LT.AND P6, PT, R199, UR50, !P6 ;  /* 0x00000032c7007c0c */ /* 0x000fe2000f7c1270 */
[C---:B---3--:R-:W-:Y:S01]  /*108a0*/  IMAD.WIDE R70, R79.reuse, 0x4, R196 ;  /* 0x000000044f467825 */ /* 0x048fe200078e02c4 */
[----:B------:R-:W-:Y:S01]  /*108b0*/  ISETP.GE.AND P4, PT, R4, UR60, PT ;  /* 0x0000003c04007c0c */ /* 0x000fe2000bf86270 */
[----:B------:R-:W3:Y:S01]  /*108c0*/  LDCU UR10, c[0x0][0x398] ;  /* 0x00007300ff0a77ac */ /* 0x000ee20008000800 */
[----:B------:R-:W-:Y:S01]  /*108d0*/  IADD3 R4, PT, PT, R0, 0x47, RZ ;  /* 0x0000004700047810 */ /* 0x000fe20007ffe0ff */
[----:B------:R-:W-:Y:S01]  /*108e0*/  VIADD R79, R79, UR14 ;  /* 0x0000000e4f4f7c36 */ /* 0x000fe20008000000 */
[----:B------:R-:W-:Y:S01]  /*108f0*/  ISETP.GE.AND P0, PT, R76, UR48, PT ;  /* 0x000000304c007c0c */ /* 0x000fe2000bf06270 */
[----:B------:R3:W-:Y:S01]  /*10900*/  @P5 STG.E desc[UR18][R70.64], R6 ;  /* 0x0000000646005986 */ /* 0x0007e2000c101912 */
[----:B------:R-:W-:Y:S01]  /*10910*/  ISETP.GE.AND P1, PT, R4, UR28, PT ;  /* 0x0000001c04007c0c */ /* 0x000fe2000bf26270 */
[C---:B--2---:R-:W-:Y:S01]  /*10920*/  IMAD.WIDE R4, R79.reuse, 0x4, R2 ;  /* 0x000000044f047825 */ /* 0x044fe200078e0202 */
[----:B------:R-:W-:Y:S01]  /*10930*/  ISETP.LT.AND P5, PT, R198, UR34, !P3 ;  /* 0x00000022c6007c0c */ /* 0x000fe2000dfa1270 */
[----:B------:R-:W2:Y:S02]  /*10940*/  LDCU UR58, c[0x0][0x39c] ;  /* 0x00007380ff3a77ac */ /* 0x000ea40008000800 */
[----:B------:R-:W-:Y:S01]  /*10950*/  IMAD.WIDE R68, R79, 0x4, R196 ;  /* 0x000000044f447825 */ /* 0x000fe200078e02c4 */
[----:B------:R2:W-:Y:S01]  /*10960*/  @P2 STG.E desc[UR18][R4.64], R135 ;  /* 0x0000008704002986 */ /* 0x0005e2000c101912 */
[----:B----4-:R-:W-:Y:S01]  /*10970*/  ISETP.LT.AND P3, PT, R199, UR51, !P3 ;  /* 0x00000033c7007c0c */ /* 0x010fe2000df61270 */
[----:B------:R-:W4:Y:S01]  /*10980*/  LDCU UR57, c[0x0][0x398] ;  /* 0x00007300ff3977ac */ /* 0x000f220008000800 */
[----:B-1----:R-:W-:Y:S01]  /*10990*/  VIADD R72, R0, 0x48 ;  /* 0x0000004800487836 */ /* 0x002fe20000000000 */
[----:B------:R1:W-:Y:S01]  /*109a0*/  @P6 STG.E desc[UR18][R68.64], R7 ;  /* 0x0000000744006986 */ /* 0x0003e2000c101912 */
[----:B------:R-:W-:Y:S01]  /*109b0*/  VIADD R75, R79, UR14 ;  /* 0x0000000e4f4b7c36 */ /* 0x000fe20008000000 */
[----:B------:R-:W-:Y:S01]  /*109c0*/  ISETP.LT.AND P6, PT, R198, UR22, !P0 ;  /* 0x00000016c6007c0c */ /* 0x000fe2000c7c1270 */
[----:B---3--:R-:W-:Y:S01]  /*109d0*/  VIADD R6, R0, 0x49 ;  /* 0x0000004900067836 */ /* 0x008fe20000000000 */
[----:B------:R-:W-:Y:S01]  /*109e0*/  ISETP.GE.AND P2, PT, R72, UR52, PT ;  /* 0x0000003448007c0c */ /* 0x000fe2000bf46270 */
[----:B------:R-:W-:Y:S01]  /*109f0*/  IMAD.WIDE R70, R75, 0x4, R2 ;  /* 0x000000044b467825 */ /* 0x000fe200078e0202 */
[----:B------:R-:W-:Y:S01]  /*10a00*/  ISETP.LT.AND P0, PT, R199, UR53, !P0 ;  /* 0x00000035c7007c0c */ /* 0x000fe2000c701270 */
[----:B------:R-:W3:Y:S02]  /*10a10*/  LDCU UR39, c[0x0][0x398] ;  /* 0x00007300ff2777ac */ /* 0x000ee40008000800 */
[C---:B------:R-:W-:Y:S01]  /*10a20*/  IMAD.WIDE R72, R75.reuse, 0x4, R196 ;  /* 0x000000044b487825 */ /* 0x040fe200078e02c4 */
[----:B------:R-:W3:Y:S03]  /*10a30*/  LDCU UR49, c[0x0][0x39c] ;  /* 0x00007380ff3177ac */ /* 0x000ee60008000800 */
[----:B------:R-:W-:Y:S01]  /*10a40*/  VIADD R75, R75, UR14 ;  /* 0x0000000e4b4b7c36 */ /* 0x000fe20008000000 */
[----:B------:R-:W-:Y:S01]  /*10a50*/  @P5 STG.E desc[UR18][R70.64], R136 ;  /* 0x0000008846005986 */ /* 0x000fe2000c101912 */
[----:B------:R-:W3:Y:S02]  /*10a60*/  LDCU UR6, c[0x0][0x398] ;  /* 0x00007300ff0677ac */ /* 0x000ee40008000800 */
[C---:B--2---:R-:W-:Y:S01]  /*10a70*/  IMAD.WIDE R4, R75.reuse, 0x4, R2 ;  /* 0x000000044b047825 */ /* 0x044fe200078e0202 */
[----:B------:R-:W-:Y:S01]  /*10a80*/  ISETP.LT.AND P5, PT, R198, UR59, !P4 ;  /* 0x0000003bc6007c0c */ /* 0x000fe2000e7a1270 */
[----:B------:R2:W-:Y:S01]  /*10a90*/  @P3 STG.E desc[UR18][R72.64], R8 ;  /* 0x0000000848003986 */ /* 0x0005e2000c101912 */
[----:B------:R-:W3:Y:S01]  /*10aa0*/  LDCU UR35, c[0x0][0x398] ;  /* 0x00007300ff2377ac */ /* 0x000ee20008000800 */
[----:B------:R-:W-:-:S02]  /*10ab0*/  VIADD R77, R75, UR14 ;  /* 0x0000000e4b4d7c36 */ /* 0x000fc40008000000 */
[----:B------:R2:W-:Y:S01]  /*10ac0*/  @P6 STG.E desc[UR18][R4.64], R137 ;  /* 0x0000008904006986 */ /* 0x0005e2000c101912 */
[----:B------:R-:W-:Y:S01]  /*10ad0*/  ISETP.LT.AND P6, PT, R199, UR47, !P4 ;  /* 0x0000002fc7007c0c */ /* 0x000fe2000e7c1270 */
[----:B------:R-:W3:Y:S01]  /*10ae0*/  LDCU UR43, c[0x0][0x398] ;  /* 0x00007300ff2b77ac */ /* 0x000ee20008000800 */
[----:B------:R-:W-:Y:S01]  /*10af0*/  ISETP.GE.AND P3, PT, R6, UR41, PT ;  /* 0x0000002906007c0c */ /* 0x000fe2000bf66270 */
[----:B-1----:R-:W-:Y:S01]  /*10b00*/  IMAD.WIDE R6, R75, 0x4, R196 ;  /* 0x000000044b067825 */ /* 0x002fe200078e02c4 */
[----:B------:R-:W1:Y:S03]  /*10b10*/  LDCU UR38, c[0x0][0x39c] ;  /* 0x00007380ff2677ac */ /* 0x000e660008000800 */
[----:B------:R-:W-:Y:S01]  /*10b20*/  IMAD.WIDE R68, R77, 0x4, R2 ;  /* 0x000000044d447825 */ /* 0x000fe200078e0202 */
[----:B------:R1:W-:Y:S01]  /*10b30*/  @P0 STG.E desc[UR18][R6.64], R9 ;  /* 0x0000000906000986 */ /* 0x0003e2000c101912 */
[----:B------:R-:W1:Y:S02]  /*10b40*/  LDCU UR12, c[0x0][0x398] ;  /* 0x00007300ff0c77ac */ /* 0x000e640008000800 */
[----:B--2---:R-:W-:-:S02]  /*10b50*/  VIADD R8, R0, 0x4a ;  /* 0x0000004a00087836 */ /* 0x004fc40000000000 */
[----:B------:R-:W-:Y:S01]  /*10b60*/  IMAD.WIDE R4, R77, 0x4, R196 ;  /* 0x000000044d047825 */ /* 0x000fe200078e02c4 */
[----:B------:R2:W-:Y:S01]  /*10b70*/  @P5 STG.E desc[UR18][R68.64], R138 ;  /* 0x0000008a44005986 */ /* 0x0005e2000c101912 */
[----:B------:R-:W-:Y:S01]  /*10b80*/  ISETP.LT.AND P5, PT, R198, UR20, !P1 ;  /* 0x00000014c6007c0c */ /* 0x000fe2000cfa1270 */
[----:B------:R-:W2:Y:S01]  /*10b90*/  LDCU UR61, c[0x0][0x39c] ;  /* 0x00007380ff3d77ac */ /* 0x000ea20008000800 */
[----:B------:R-:W-:Y:S01]  /*10ba0*/  ISETP.LT.AND P1, PT, R199, UR32, !P1 ;  /* 0x00000020c7007c0c */ /* 0x000fe2000cf21270 */
[----:B------:R2:W-:Y:S01]  /*10bb0*/  @P6 STG.E desc[UR18][R4.64], R10 ;  /* 0x0000000a04006986 */ /* 0x0005e2000c101912 */
[----:B-----5:R-:W-:Y:S01]  /*10bc0*/  ISETP.GE.AND P4, PT, R8, UR23, PT ;  /* 0x0000001708007c0c */ /* 0x020fe2000bf86270 */
[----:B------:R-:W-:Y:S01]  /*10bd0*/  VIADD R8, R0, 0x4b ;  /* 0x0000004b00087836 */ /* 0x000fe20000000000 */
[----:B------:R-:W-:Y:S01]  /*10be0*/  ISETP.LT.AND P6, PT, R198, UR10, !P2 ;  /* 0x0000000ac6007c0c */ /* 0x000fe2000d7c1270 */
[----:B------:R-:W-:Y:S01]  /*10bf0*/  VIADD R77, R77, UR14 ;  /* 0x0000000e4d4d7c36 */ /* 0x000fe20008000000 */
[----:B------:R-:W5:Y:S02]  /*10c00*/  LDCU UR30, c[0x0][0x398] ;  /* 0x00007300ff1e77ac */ /* 0x000f640008000800 */
[----:B------:R-:W-:Y:S01]  /*10c10*/  ISETP.GE.AND P0, PT, R8, UR58, PT ;  /* 0x0000003a08007c0c */ /* 0x000fe2000bf06270 */
[C---:B------:R-:W-:Y:S01]  /*10c20*/  VIADD R71, R77.reuse, UR14 ;  /* 0x0000000e4d477c36 */ /* 0x040fe20008000000 */
[----:B------:R-:W5:Y:S01]  /*10c30*/  LDCU UR33, c[0x0][0x398] ;  /* 0x00007300ff2177ac */ /* 0x000f620008000800 */
[C---:B-1----:R-:W-:Y:S01]  /*10c40*/  IMAD.WIDE R6, R77.reuse, 0x4, R2 ;  /* 0x000000044d067825 */ /* 0x042fe200078e0202 */
[----:B------:R-:W1:Y:S03]  /*10c50*/  LDCU UR45, c[0x0][0x398] ;  /* 0x00007300ff2d77ac */ /* 0x000e660008000800 */
[----:B------:R-:W-:Y:S01]  /*10c60*/  IMAD.WIDE R8, R77, 0x4, R196 ;  /* 0x000000044d087825 */ /* 0x000fe200078e02c4 */
[----:B------:R1:W-:Y:S01]  /*10c70*/  @P5 STG.E desc[UR18][R6.64], R139 ;  /* 0x0000008b06005986 */ /* 0x0003e2000c101912 */
[----:B------:R-:W5:Y:S02]  /*10c80*/  LDCU UR55, c[0x0][0x39c] ;  /* 0x00007380ff3777ac */ /* 0x000f640008000800 */
[----:B--2---:R-:W-:-:S02]  /*10c90*/  VIADD R68, R0, 0x4c ;  /* 0x0000004c00447836 */ /* 0x004fc40000000000 */
[----:B------:R-:W-:Y:S01]  /*10ca0*/  IMAD.WIDE R4, R71, 0x4, R2 ;  /* 0x0000000447047825 */ /* 0x000fe200078e0202 */
[----:B----4-:R-:W-:Y:S01]  /*10cb0*/  ISETP.LT.AND P2, PT, R199, UR57, !P2 ;  /* 0x00000039c7007c0c */ /* 0x010fe2000d741270 */
[----:B------:R2:W-:Y:S01]  /*10cc0*/  @P1 STG.E desc[UR18][R8.64], R11 ;  /* 0x0000000b08001986 */ /* 0x0005e2000c101912 */
[----:B---3--:R-:W-:Y:S01]  /*10cd0*/  ISETP.GE.AND P5, PT, R68, UR49, PT ;  /* 0x0000003144007c0c */ /* 0x008fe2000bfa6270 */
[----:B------:R-:W-:Y:S01]  /*10ce0*/  IMAD.WIDE R68, R71, 0x4, R196 ;  /* 0x0000000447447825 */ /* 0x000fe200078e02c4 */
[C---:B------:R-:W-:Y:S01]  /*10cf0*/  ISETP.LT.AND P1, PT, R198.reuse, UR39, !P3 ;  /* 0x00000027c6007c0c */ /* 0x040fe2000df21270 */
[----:B------:R3:W-:Y:S01]  /*10d00*/  @P6 STG.E desc[UR18][R4.64], R140 ;  /* 0x0000008c04006986 */ /* 0x0007e2000c101912 */
[----:B------:R-:W-:Y:S01]  /*10d10*/  ISETP.LT.AND P3, PT, R199, UR6, !P3 ;  /* 0x00000006c7007c0c */ /* 0x000fe2000df61270 */
[----:B------:R-:W-:Y:S01]  /*10d20*/  VIADD R71, R71, UR14 ;  /* 0x0000000e47477c36 */ /* 0x000fe20008000000 */
[----:B------:R-:W-:Y:S01]  /*10d30*/  ISETP.LT.AND P6, PT, R198, UR35, !P4 ;  /* 0x00000023c6007c0c */ /* 0x000fe2000e7c1270 */
[----:B------:R-:W-:Y:S01]  /*10d40*/  VIADD R10, R0, 0x4d ;  /* 0x0000004d000a7836 */ /* 0x000fe20000000000 */
[----:B------:R-:W-:Y:S01]  /*10d50*/  ISETP.LT.AND P4, PT, R199, UR43, !P4 ;  /* 0x0000002bc7007c0c */ /* 0x000fe2000e781270 */
[C---:B-1----:R-:W-:Y:S01]  /*10d60*/  IMAD.WIDE R6, R71.reuse, 0x4, R2 ;  /* 0x0000000447067825 */ /* 0x042fe200078e0202 */
[----:B------:R-:W1:Y:S03]  /*10d70*/  LDCU UR62, c[0x0][0x39c] ;  /* 0x00007380ff3e77ac */ /* 0x000e660008000800 */
[C---:B--2---:R-:W-:Y:S01]  /*10d80*/  VIADD R11, R71.reuse, UR14 ;  /* 0x0000000e470b7c36 */ /* 0x044fe20008000000 */
[----:B------:R-:W-:Y:S01]  /*10d90*/  @P2 STG.E desc[UR18][R68.64], R12 ;  /* 0x0000000c44002986 */ /* 0x000fe2000c101912 */
[----:B---3--:R-:W-:Y:S01]  /*10da0*/  IMAD.WIDE R4, R71, 0x4, R196 ;  /* 0x0000000447047825 */ /* 0x008fe200078e02c4 */
[----:B------:R-:W-:Y:S01]  /*10db0*/  ISETP.GE.AND P2, PT, R10, UR38, PT ;  /* 0x000000260a007c0c */ /* 0x000fe2000bf46270 */
[----:B------:R-:W2:Y:S02]  /*10dc0*/  LDCU UR46, c[0x0][0x398] ;  /* 0x00007300ff2e77ac */ /* 0x000ea40008000800 */
[C---:B------:R-:W-:Y:S01]  /*10dd0*/  IMAD.WIDE R8, R11.reuse, 0x4, R2 ;  /* 0x000000040b087825 */ /* 0x040fe200078e0202 */
[----:B------:R3:W-:Y:S01]  /*10de0*/  @P1 STG.E desc[UR18][R6.64], R141 ;  /* 0x0000008d06001986 */ /* 0x0007e2000c101912 */
[----:B------:R-:W4:Y:S02]  /*10df0*/  LDCU UR54, c[0x0][0x398] ;  /* 0x00007300ff3677ac */ /* 0x000f240008000800 */
[----:B------:R-:W-:Y:S01]  /*10e00*/  VIADD R10, R0, 0x4e ;  /* 0x0000004e000a7836 */ /* 0x000fe20000000000 */
[----:B------:R1:W-:Y:S01]  /*10e10*/  @P3 STG.E desc[UR18][R4.64], R13 ;  /* 0x0000000d04003986 */ /* 0x0003e2000c101912 */
[----:B------:R-:W2:Y:S03]  /*10e20*/  LDCU UR40, c[0x0][0x398] ;  /* 0x00007300ff2877ac */ /* 0x000ea60008000800 */
[----:B------:R1:W-:Y:S01]  /*10e30*/  @P6 STG.E desc[UR18][R8.64], R142 ;  /* 0x0000008e08006986 */ /* 0x0003e2000c101912 */
[----:B------:R-:W-:Y:S01]  /*10e40*/  ISETP.LT.AND P6, PT, R198, UR12, !P0 ;  /* 0x0000000cc6007c0c */ /* 0x000fe2000c7c1270 */
[----:B------:R-:W2:Y:S01]  /*10e50*/  LDCU UR16, c[0x0][0x398] ;  /* 0x00007300ff1077ac */ /* 0x000ea20008000800 */
[C---:B---3--:R-:W-:Y:S01]  /*10e60*/  IMAD.WIDE R6, R11.reuse, 0x4, R196 ;  /* 0x000000040b067825 */ /* 0x048fe200078e02c4 */
[----:B------:R-:W-:Y:S01]  /*10e70*/  ISETP.GE.AND P1, PT, R10, UR61, PT ;  /* 0x0000003d0a007c0c */ /* 0x000fe2000bf26270 */
[----:B------:R-:W3:Y:S01]  /*10e80*/  LDCU UR44, c[0x0][0x398] ;  /* 0x00007300ff2c77ac */ /* 0x000ee20008000800 */
[----:B------:R-:W-:Y:S01]  /*10e90*/  IADD3 R10, PT, PT, R0, 0x4f, RZ ;  /* 0x0000004f000a7810 */ /* 0x000fe20007ffe0ff */
[----:B------:R-:W-:Y:S01]  /*10ea0*/  VIADD R11, R11, UR14 ;  /* 0x0000000e0b0b7c36 */ /* 0x000fe20008000000 */
[----:B-----5:R-:W-:Y:S01]  /*10eb0*/  ISETP.LT.AND P0, PT, R199, UR30, !P0 ;  /* 0x0000001ec7007c0c */ /* 0x020fe2000c701270 */
[----:B------:R5:W-:Y:S01]  /*10ec0*/  @P4 STG.E desc[UR18][R6.64], R14 ;  /* 0x0000000e06004986 */ /* 0x000be2000c101912 */
[----:B------:R-:W-:Y:S01]  /*10ed0*/  ISETP.LT.AND P4, PT, R198, UR33, !P5 ;  /* 0x00000021c6007c0c */ /* 0x000fe2000ef81270 */
[----:B-1----:R-:W-:Y:S01]  /*10ee0*/  IMAD.WIDE R4, R11, 0x4, R2 ;  /* 0x000000040b047825 */ /* 0x002fe200078e0202 */
[----:B------:R-:W-:Y:S01]  /*10ef0*/  ISETP.LT.AND P5, PT, R199, UR45, !P5 ;  /* 0x0000002dc7007c0c */ /* 0x000fe2000efa1270 */
[----:B------:R-:W1:Y:S01]  /*10f00*/  LDCU UR56, c[0x0][0x398] ;  /* 0x00007300ff3877ac */ /* 0x000e620008000800 */
[----:B------:R-:W-:Y:S01]  /*10f10*/  ISETP.GE.AND P3, PT, R10, UR55, PT ;  /* 0x000000370a007c0c */ /* 0x000fe2000bf66270 */
[----:B------:R-:W-:-:S02]  /*10f20*/  VIADD R10, R0, 0x50 ;  /* 0x00000050000a7836 */ /* 0x000fc40000000000 */
[C---:B------:R-:W-:Y:S01]  /*10f30*/  VIADD R13, R11.reuse, UR14 ;  /* 0x0000000e0b0d7c36 */ /* 0x040fe20008000000 */
[----:B------:R-:W-:Y:S01]  /*10f40*/  @P6 STG.E desc[UR18][R4.64], R143 ;  /* 0x0000008f04006986 */ /* 0x000fe2000c101912 */
[----:B------:R-:W-:Y:S01]  /*10f50*/  IMAD.WIDE R8, R11, 0x4, R196 ;  /* 0x000000040b087825 */ /* 0x000fe200078e02c4 */
[----:B------:R-:W-:Y:S01]  /*10f60*/  ISETP.GE.AND P6, PT, R10, UR62, PT ;  /* 0x0000003e0a007c0c */ /* 0x000fe2000bfc6270 */
[----:B------:R-:W1:Y:S02]  /*10f70*/  LDCU UR48, c[0x0][0x39c] ;  /* 0x00007380ff3077ac */ /* 0x000e640008000800 */
[C---:B-----5:R-:W-:Y:S01]  /*10f80*/  IMAD.WIDE R6, R13.reuse, 0x4, R2 ;  /* 0x000000040d067825 */ /* 0x060fe200078e0202 */
[----:B------:R5:W-:Y:S01]  /*10f90*/  @P0 STG.E desc[UR18][R8.64], R15 ;  /* 0x0000000f08000986 */ /* 0x000be2000c101912 */
[----:B------:R-:W1:Y:S02]  /*10fa0*/  LDCU UR8, c[0x0][0x398] ;  /* 0x00007300ff0877ac */ /* 0x000e640008000800 */
[----:B------:R-:W-:Y:S01]  /*10fb0*/  IMAD.WIDE R10, R13, 0x4, R196 ;  /* 0x000000040d0a7825 */ /* 0x000fe200078e02c4 */
[C---:B--2---:R-:W-:Y:S01]  /*10fc0*/  ISETP.LT.AND P0, PT, R198.reuse, UR46, !P2 ;  /* 0x0000002ec6007c0c */ /* 0x044fe2000d701270 */
[----:B------:R2:W-:Y:S01]  /*10fd0*/  @P4 STG.E desc[UR18][R6.64], R144 ;  /* 0x0000009006004986 */ /* 0x0005e2000c101912 */
[----:B----4-:R-:W-:Y:S01]  /*10fe0*/  ISETP.LT.AND P2, PT, R199, UR54, !P2 ;  /* 0x00000036c7007c0c */ /* 0x010fe2000d741270 */
[----:B------:R-:W-:Y:S01]  /*10ff0*/  VIADD R13, R13, UR14 ;  /* 0x0000000e0d0d7c36 */ /* 0x000fe20008000000 */
[----:B------:R-:W4:Y:S01]  /*11000*/  LDCU UR37, c[0x0][0x398] ;  /* 0x00007300ff2577ac */ /* 0x000f220008000800 */
[----:B------:R1:W-:Y:S01]  /*11010*/  @P5 STG.E desc[UR18][R10.64], R16 ;  /* 0x000000100a005986 */ /* 0x0003e2000c101912 */
[----:B------:R-:W-:Y:S01]  /*11020*/  ISETP.LT.AND P5, PT, R198, UR40, !P1 ;  /* 0x00000028c6007c0c */ /* 0x000fe2000cfa1270 */
[C---:B-----5:R-:W-:Y:S01]  /*11030*/  VIADD R15, R13.reuse, UR14 ;  /* 0x0000000e0d0f7c36 */ /* 0x060fe20008000000 */
[----:B------:R-:W5:Y:S01]  /*11040*/  LDCU UR28, c[0x0][0x39c] ;  /* 0x00007380ff1c77ac */ /* 0x000f620008000800 */
[----:B------:R-:W-:Y:S01]  /*11050*/  IMAD.WIDE R4, R13, 0x4, R2 ;  /* 0x000000040d047825 */ /* 0x000fe200078e0202 */
[----:B------:R-:W-:Y:S01]  /*11060*/  ISETP.LT.AND P1, PT, R199, UR16, !P1 ;  /* 0x00000010c7007c0c */ /* 0x000fe2000cf21270 */
[----:B------:R-:W4:Y:S02]  /*11070*/  LDCU UR26, c[0x0][0x39c] ;  /* 0x00007380ff1a77ac */ /* 0x000f240008000800 */
[----:B--2---:R-:W-:Y:S01]  /*11080*/  IMAD.WIDE R6, R13, 0x4, R196 ;  /* 0x000000040d067825 */ /* 0x004fe200078e02c4 */
[----:B------:R2:W-:Y:S01]  /*11090*/  @P0 STG.E desc[UR18][R4.64], R145 ;  /* 0x0000009104000986 */ /* 0x0005e2000c101912 */
[----:B------:R-:W4:Y:S02]  /*110a0*/  LDCU UR4, c[0x0][0x398] ;  /* 0x00007300ff0477ac */ /* 0x000f240008000800 */
[----:B------:R-:W-:Y:S01]  /*110b0*/  IMAD.WIDE R8, R15, 0x4, R2 ;  /* 0x000000040f087825 */ /* 0x000fe200078e0202 */
[----:B------:R4:W-:Y:S01]  /*110c0*/  @P2 STG.E desc[UR18][R6.64], R17 ;  /* 0x0000001106002986 */ /* 0x0009e2000c101912 */
[----:B------:R-:W5:Y:S02]  /*110d0*/  LDCU UR50, c[0x0][0x39c] ;  /* 0x00007380ff3277ac */ /* 0x000f640008000800 */
[----:B-1----:R-:W-:Y:S01]  /*110e0*/  VIADD R10, R0, 0x52 ;  /* 0x00000052000a7836 */ /* 0x002fe20000000000 */
[----:B------:R1:W-:Y:S01]  /*110f0*/  @P5 STG.E desc[UR18][R8.64], R146 ;  /* 0x0000009208005986 */ /* 0x0003e2000c101912 */
[----:B---3--:R-:W-:Y:S01]  /*11100*/  ISETP.LT.AND P5, PT, R198, UR44, !P3 ;  /* 0x0000002cc6007c0c */ /* 0x008fe2000dfa1270 */
[----:B------:R-:W3:Y:S01]  /*11110*/  LDCU UR36, c[0x0][0x398] ;  /* 0x00007300ff2477ac */ /* 0x000ee20008000800 */
[----:B------:R-:W-:Y:S01]  /*11120*/  ISETP.LT.AND P3, PT, R199, UR56, !P3 ;  /* 0x00000038c7007c0c */ /* 0x000fe2000df61270 */
[C---:B--2---:R-:W-:Y:S01]  /*11130*/  IMAD.WIDE R4, R15.reuse, 0x4, R196 ;  /* 0x000000040f047825 */ /* 0x044fe200078e02c4 */
[----:B------:R-:W-:Y:S01]  /*11140*/  ISETP.GE.AND P0, PT, R10, UR48, PT ;  /* 0x000000300a007c0c */ /* 0x000fe2000bf06270 */
[----:B------:R-:W2:Y:S02]  /*11150*/  LDCU UR42, c[0x0][0x398] ;  /* 0x00007300ff2a77ac */ /* 0x000ea40008000800 */
[----:B------:R-:W-:-:S02]  /*11160*/  VIADD R15, R15, UR14 ;  /* 0x0000000e0f0f7c36 */ /* 0x000fc40008000000 */
[C---:B------:R-:W-:Y:S01]  /*11170*/  VIADD R10, R0.reuse, 0x53 ;  /* 0x00000053000a7836 */ /* 0x040fe20000000000 */
[----:B------:R2:W-:Y:S01]  /*11180*/  @P1 STG.E desc[UR18][R4.64], R18 ;  /* 0x0000001204001986 */ /* 0x0005e2000c101912 */
[----:B------:R-:W-:Y:S01]  /*11190*/  VIADD R12, R0, 0x51 ;  /* 0x00000051000c7836 */ /* 0x000fe20000000000 */
[----:B------:R-:W-:Y:S01]  /*111a0*/  ISETP.LT.AND P1, PT, R198, UR8, !P6 ;  /* 0x00000008c6007c0c */ /* 0x000fe2000f721270 */
[----:B----4-:R-:W-:Y:S01]  /*111b0*/  IMAD.WIDE R6, R15, 0x4, R2 ;  /* 0x000000040f067825 */ /* 0x010fe200078e0202 */
[----:B------:R-:W-:Y:S01]  /*111c0*/  ISETP.LT.AND P6, PT, R199, UR37, !P6 ;  /* 0x00000025c7007c0c */ /* 0x000fe2000f7c1270 */
[----:B------:R-:W4:Y:S01]  /*111d0*/  LDCU UR24, c[0x0][0x398] ;  /* 0x00007300ff1877ac */ /* 0x000f220008000800 */
[----:B-----5:R-:W-:Y:S01]  /*111e0*/  ISETP.GE.AND P2, PT, R10, UR28, PT ;  /* 0x0000001c0a007c0c */ /* 0x020fe2000bf46270 */
[----:B-1----:R-:W-:Y:S01]  /*111f0*/  IMAD.WIDE R8, R15, 0x4, R196 ;  /* 0x000000040f087825 */ /* 0x002fe200078e02c4 */
[----:B------:R-:W-:Y:S01]  /*11200*/  ISETP.GE.AND P4, PT, R12, UR26, PT ;  /* 0x0000001a0c007c0c */ /* 0x000fe2000bf86270 */
[----:B------:R1:W-:Y:S01]  /*11210*/  @P5 STG.E desc[UR18][R6.64], R147 ;  /* 0x0000009306005986 */ /* 0x0003e2000c101912 */
[----:B------:R-:W5:Y:S01]  /*11220*/  LDCU UR34, c[0x0][0x398] ;  /* 0x00007300ff2277ac */ /* 0x000f620008000800 */
[----:B------:R-:W-:-:S02]  /*11230*/  VIADD R10, R0, 0x54 ;  /* 0x00000054000a7836 */ /* 0x000fc40000000000 */
[----:B------:R-:W-:Y:S01]  /*11240*/  VIADD R13, R15, UR14 ;  /* 0x0000000e0f0d7c36 */ /* 0x000fe20008000000 */
[----:B------:R-:W-:Y:S01]  /*11250*/  @P3 STG.E desc[UR18][R8.64], R19 ;  /* 0x0000001308003986 */ /* 0x000fe2000c101912 */
[----:B------:R-:W-:Y:S01]  /*11260*/  ISETP.LT.AND P3, PT, R198, UR4, !P4 ;  /* 0x00000004c6007c0c */ /* 0x000fe2000e761270 */
[----:B------:R-:W4:Y:S01]  /*11270*/  LDCU UR32, c[0x0][0x39c] ;  /* 0x00007380ff2077ac */ /* 0x000f220008000800 */
[----:B------:R-:W-:Y:S01]  /*11280*/  ISETP.GE.AND P5, PT, R10, UR50, PT ;  /* 0x000000320a007c0c */ /* 0x000fe2000bfa6270 */
[C---:B--2---:R-:W-:Y:S01]  /*11290*/  IMAD.WIDE R4, R13.reuse, 0x4, R2 ;  /* 0x000000040d047825 */ /* 0x044fe200078e0202 */
[----:B------:R-:W2:Y:S03]  /*112a0*/  LDCU UR22, c[0x0][0x398] ;  /* 0x00007300ff1677ac */ /* 0x000ea60008000800 */
[C---:B------:R-:W-:Y:S01]  /*112b0*/  IMAD.WIDE R10, R13.reuse, 0x4, R196 ;  /* 0x000000040d0a7825 */ /* 0x040fe200078e02c4 */
[----:B------:R2:W-:Y:S01]  /*112c0*/  @P1 STG.E desc[UR18][R4.64], R148 ;  /* 0x0000009404001986 */ /* 0x0005e2000c101912 */
[----:B------:R-:W5:Y:S02]  /*112d0*/  LDCU UR51, c[0x0][0x398] ;  /* 0x00007300ff3377ac */ /* 0x000f640008000800 */
[----:B------:R-:W-:Y:S01]  /*112e0*/  VIADD R13, R13, UR14 ;  /* 0x0000000e0d0d7c36 */ /* 0x000fe20008000000 */
[----:B------:R5:W-:Y:S01]  /*112f0*/  @P6 STG.E desc[UR18][R10.64], R20 ;  /* 0x000000140a006986 */ /* 0x000be2000c101912 */
[----:B---3--:R-:W-:Y:S01]  /*11300*/  ISETP.LT.AND P4, PT, R199, UR36, !P4 ;  /* 0x00000024c7007c0c */ /* 0x008fe2000e781270 */
[----:B------:R-:W3:Y:S01]  /*11310*/  LDCU UR41, c[0x0][0x398] ;  /* 0x00007300ff2977ac */ /* 0x000ee20008000800 */
[C---:B-1----:R-:W-:Y:S01]  /*11320*/  IMAD.WIDE R6, R13.reuse, 0x4, R2 ;  /* 0x000000040d067825 */ /* 0x042fe200078e0202 */
[----:B------:R-:W-:Y:S01]  /*11330*/  ISETP.LT.AND P6, PT, R198, UR42, !P0 ;  /* 0x0000002ac6007c0c */ /* 0x000fe2000c7c1270 */
[----:B------:R-:W1:Y:S02]  /*11340*/  LDCU UR49, c[0x0][0x39c] ;  /* 0x00007380ff3177ac */ /* 0x000e640008000800 */
[----:B------:R-:W-:Y:S01]  /*11350*/  VIADD R15, R13, UR14 ;  /* 0x0000000e0d0f7c36 */ /* 0x000fe20008000000 */
[----:B------:R3:W-:Y:S01]  /*11360*/  @P3 STG.E desc[UR18][R6.64], R149 ;  /* 0x0000009506003986 */ /* 0x0007e2000c101912 */
[----:B----4-:R-:W-:Y:S01]  /*11370*/  ISETP.LT.AND P3, PT, R199, UR24, !P0 ;  /* 0x00000018c7007c0c */ /* 0x010fe2000c761270 */
[----:B--2---:R-:W-:Y:S01]  /*11380*/  IMAD.WIDE R4, R13, 0x4, R196 ;  /* 0x000000040d047825 */ /* 0x004fe200078e02c4 */
[----:B------:R-:W2:Y:S03]  /*11390*/  LDCU UR43, c[0x0][0x39c] ;  /* 0x00007380ff2b77ac */ /* 0x000ea60008000800 */
[C---:B------:R-:W-:Y:S01]  /*113a0*/  IMAD.WIDE R8, R15.reuse, 0x4, R2 ;  /* 0x000000040f087825 */ /* 0x040fe200078e0202 */
[----:B------:R-:W4:Y:S01]  /*113b0*/  LDCU UR47, c[0x0][0x39c] ;  /* 0x00007380ff2f77ac */ /* 0x000f220008000800 */
[----:B------:R1:W-:Y:S02]  /*113c0*/  @P4 STG.E desc[UR18][R4.64], R21 ;  /* 0x0000001504004986 */ /* 0x0003e4000c101912 */
[----:B-----5:R-:W-:Y:S01]  /*113d0*/  VIADD R10, R0, 0x56 ;  /* 0x00000056000a7836 */ /* 0x020fe20000000000 */
[----:B------:R-:W5:Y:S01]  /*113e0*/  LDCU UR23, c[0x0][0x398] ;  /* 0x00007300ff1777ac */ /* 0x000f620008000800 */
[----:B------:R1:W-:Y:S01]  /*113f0*/  @P6 STG.E desc[UR18][R8.64], R150 ;  /* 0x0000009608006986 */ /* 0x0003e2000c101912 */
[----:B------:R-:W-:Y:S01]  /*11400*/  ISETP.LT.AND P6, PT, R198, UR34, !P2 ;  /* 0x00000022c6007c0c */ /* 0x000fe2000d7c1270 */
[----:B---3--:R-:W-:Y:S01]  /*11410*/  IMAD.WIDE R6, R15, 0x4, R196 ;  /* 0x000000040f067825 */ /* 0x008fe200078e02c4 */
[----:B------:R-:W3:Y:S01]  /*11420*/  LDCU UR20, c[0x0][0x398] ;  /* 0x00007300ff1477ac */ /* 0x000ee20008000800 */
[----:B------:R-:W-:-:S02]  /*11430*/  ISETP.GE.AND P0, PT, R10, UR32, PT ;  /* 0x000000200a007c0c */ /* 0x000fc4000bf06270 */
[----:B------:R-:W-:Y:S01]  /*11440*/  IADD3 R10, PT, PT, R0, 0x57, RZ ;  /* 0x00000057000a7810 */ /* 0x000fe20007ffe0ff */
[----:B------:R-:W3:Y:S01]  /*11450*/  LDCU UR10, c[0x0][0x398] ;  /* 0x00007300ff0a77ac */ /* 0x000ee20008000800 */
[----:B------:R-:W-:Y:S01]  /*11460*/  VIADD R15, R15, UR14 ;  /* 0x0000000e0f0f7c36 */ /* 0x000fe20008000000 */
[----:B------:R-:W-:Y:S01]  /*11470*/  ISETP.LT.AND P2, PT, R199, UR22, !P2 ;  /* 0x00000016c7007c0c */ /* 0x000fe2000d741270 */
[----:B------:R2:W-:Y:S01]  /*11480*/  @P3 STG.E desc[UR18][R6.64], R22 ;  /* 0x0000001606003986 */ /* 0x0005e2000c101912 */
[----:B------:R-:W-:Y:S01]  /*11490*/  ISETP.LT.AND P3, PT, R198, UR51, !P5 ;  /* 0x00000033c6007c0c */ /* 0x000fe2000ef61270 */
[----:B-1----:R-:W-:Y:S01]  /*114a0*/  IMAD.WIDE R4, R15, 0x4, R2 ;  /* 0x000000040f047825 */ /* 0x002fe200078e0202 */
[----:B------:R-:W-:Y:S01]  /*114b0*/  ISETP.LT.AND P5, PT, R199, UR41, !P5 ;  /* 0x00000029c7007c0c */ /* 0x000fe2000efa1270 */
[----:B------:R-:W1:Y:S01]  /*114c0*/  LDCU UR39, c[0x0][0x398] ;  /* 0x00007300ff2777ac */ /* 0x000e620008000800 */
[----:B------:R-:W-:Y:S01]  /*114d0*/  ISETP.GE.AND P4, PT, R10, UR49, PT ;  /* 0x000000310a007c0c */ /* 0x000fe2000bf86270 */
[----:B------:R-:W-:-:S02]  /*114e0*/  VIADD R10, R0, 0x58 ;  /* 0x00000058000a7836 */ /* 0x000fc40000000000 */
[----:B------:R-:W-:Y:S01]  /*114f0*/  VIADD R12, R0, 0x55 ;  /* 0x00000055000c7836 */ /* 0x000fe20000000000 */
[----:B------:R-:W1:Y:S01]  /*11500*/  LDCU UR6, c[0x0][0x398] ;  /* 0x00007300ff0677ac */ /* 0x000e620008000800 */
[C---:B------:R-:W-:Y:S01]  /*11510*/  VIADD R13, R15.reuse, UR14 ;  /* 0x0000000e0f0d7c36 */ /* 0x040fe20008000000 */
[----:B------:R1:W-:Y:S01]  /*11520*/  @P6 STG.E desc[UR18][R4.64], R151 ;  /* 0x0000009704006986 */ /* 0x0003e2000c101912 */
[----:B------:R-:W-:Y:S01]  /*11530*/  IMAD.WIDE R8, R15, 0x4, R196 ;  /* 0x000000040f087825 */ /* 0x000fe200078e02c4 */
[----:B--2---:R-:W-:Y:S01]  /*11540*/  ISETP.GE.AND P6, PT, R10, UR43, PT ;  /* 0x0000002b0a007c0c */ /* 0x004fe2000bfc6270 */
[----:B------:R-:W2:Y:S01]  /*11550*/  LDCU UR45, c[0x0][0x39c] ;  /* 0x00007380ff2d77ac */ /* 0x000ea20008000800 */
[----:B----4-:R-:W-:Y:S01]  /*11560*/  ISETP.GE.AND P1, PT, R12, UR47, PT ;  /* 0x0000002f0c007c0c */ /* 0x010fe2000bf26270 */
[C---:B------:R-:W-:Y:S01]  /*11570*/  IMAD.WIDE R6, R13.reuse, 0x4, R2 ;  /* 0x000000040d067825 */ /* 0x040fe200078e0202 */
[----:B------:R-:W-:Y:S01]  /*11580*/  @P2 STG.E desc[UR18][R8.64], R23 ;  /* 0x0000001708002986 */ /* 0x000fe2000c101912 */
[----:B------:R-:W4:Y:S02]  /*11590*/  LDCU UR35, c[0x0][0x398] ;  /* 0x00007300ff2377ac */ /* 0x000f240008000800 */
[----:B------:R-:W-:Y:S01]  /*115a0*/  IMAD.WIDE R10, R13, 0x4, R196 ;  /* 0x000000040d0a7825 */ /* 0x000fe200078e02c4 */
[C---:B-----5:R-:W-:Y:S01]  /*115b0*/  ISETP.LT.AND P2, PT, R198.reuse, UR23, !P1 ;  /* 0x00000017c6007c0c */ /* 0x060fe2000cf41270 */
[----:B------:R5:W-:Y:S01]  /*115c0*/  @P3 STG.E desc[UR18][R6.64], R152 ;  /* 0x0000009806003986 */ /* 0x000be2000c101912 */
[----:B---3--:R-:W-:Y:S01]  /*115d0*/  ISETP.LT.AND P1, PT, R199, UR20, !P1 ;  /* 0x00000014c7007c0c */ /* 0x008fe2000cf21270 */
[----:B------:R-:W-:Y:S01]  /*115e0*/  VIADD R13, R13, UR14 ;  /* 0x0000000e0d0d7c36 */ /* 0x000fe20008000000 */
[----:B------:R-:W3:Y:S01]  /*115f0*/  LDCU UR38, c[0x0][0x398] ;  /* 0x00007300ff2677ac */ /* 0x000ee20008000800 */
[----:B------:R2:W-:Y:S01]  /*11600*/  @P5 STG.E desc[UR18][R10.64], R24 ;  /* 0x000000180a005986 */ /* 0x0005e2000c101912 */
[----:B------:R-:W-:Y:S01]  /*11610*/  ISETP.LT.AND P5, PT, R198, UR10, !P0 ;  /* 0x0000000ac6007c0c */ /* 0x000fe2000c7a1270 */
[C---:B------:R-:W-:Y:S01]  /*11620*/  VIADD R15, R13.reuse, UR14 ;  /* 0x0000000e0d0f7c36 */ /* 0x040fe20008000000 */
[----:B------:R-:W3:Y:S01]  /*11630*/  LDCU UR12, c[0x0][0x398] ;  /* 0x00007300ff0c77ac */ /* 0x000ee20008000800 */
[----:B-1----:R-:W-:Y:S01]  /*11640*/  IMAD.WIDE R4, R13, 0x4, R2 ;  /* 0x000000040d047825 */ /* 0x002fe200078e0202 */
[----:B------:R-:W-:Y:S01]  /*11650*/  ISETP.LT.AND P0, PT, R199, UR39, !P0 ;  /* 0x00000027c7007c0c */ /* 0x000fe2000c701270 */
[----:B------:R-:W1:Y:S02]  /*11660*/  LDCU UR46, c[0x0][0x39c] ;  /* 0x00007380ff2e77ac */ /* 0x000e640008000800 */
[----:B-----5:R-:W-:Y:S01]  /*11670*/  IMAD.WIDE R6, R13, 0x4, R196 ;  /* 0x000000040d067825 */ /* 0x020fe200078e02c4 */
[----:B------:R5:W-:Y:S01]  /*11680*/  @P2 STG.E desc[UR18][R4.64], R153 ;  /* 0x0000009904002986 */ /* 0x000be2000c101912 */
[----:B------:R-:W1:Y:S02]  /*11690*/  LDCU UR44, c[0x0][0x39c] ;  /* 0x00007380ff2c77ac */ /* 0x000e640008000800 */
[C---:B------:R-:W-:Y:S01]  /*116a0*/  IMAD.WIDE R8, R15.reuse, 0x4, R2 ;  /* 0x000000040f087825 */ /* 0x040fe200078e0202 */
[----:B------:R1:W-:Y:S01]  /*116b0*/  @P1 STG.E desc[UR18][R6.64], R25 ;  /* 0x0000001906001986 */ /* 0x0003e2000c101912 */
[----:B------:R-:W1:Y:S02]  /*116c0*/  LDCU UR52, c[0x0][0x39c] ;  /* 0x00007380ff3477ac */ /* 0x000e640008000800 */
[----:B--2---:R-:W-:Y:S01]  /*116d0*/  VIADD R10, R0, 0x5a ;  /* 0x0000005a000a7836 */ /* 0x004fe20000000000 */
[----:B------:R2:W-:Y:S01]  /*116e0*/  @P5 STG.E desc[UR18][R8.64], R154 ;  /* 0x0000009a08005986 */ /* 0x0005e2000c101912 */
[----:B------:R-:W-:Y:S01]  /*116f0*/  ISETP.LT.AND P5, PT, R198, UR6, !P4 ;  /* 0x00000006c6007c0c */ /* 0x000fe2000e7a1270 */
[----:B------:R-:W2:Y:S01]  /*11700*/  LDCU UR30, c[0x0][0x398] ;  /* 0x00007300ff1e77ac */ /* 0x000ea20008000800 */
[C---:B-----5:R-:W-:Y:S01]  /*11710*/  IMAD.WIDE R4, R15.reuse, 0x4, R196 ;  /* 0x000000040f047825 */ /* 0x060fe200078e02c4 */
[----:B------:R-:W-:Y:S01]  /*11720*/  ISETP.GE.AND P2, PT, R10, UR45, PT ;  /* 0x0000002d0a007c0c */ /* 0x000fe2000bf46270 */
[----:B------:R-:W5:Y:S02]  /*11730*/  LDCU UR33, c[0x0][0x398] ;  /* 0x00007300ff2177ac */ /* 0x000f640008000800 */
[----:B------:R-:W-:Y:S01]  /*11740*/  VIADD R10, R0, 0x5b ;  /* 0x0000005b000a7836 */ /* 0x000fe20000000000 */
[----:B------:R-:W5:Y:S01]  /*11750*/  LDCU UR40, c[0x0][0x398] ;  /* 0x00007300ff2877ac */ /* 0x000f620008000800 */
[----:B------:R-:W-:Y:S01]  /*11760*/  VIADD R15, R15, UR14 ;  /* 0x0000000e0f0f7c36 */ /* 0x000fe20008000000 */
[----:B----4-:R-:W-:Y:S01]  /*11770*/  ISETP.LT.AND P4, PT, R199, UR35, !P4 ;  /* 0x00000023c7007c0c */ /* 0x010fe2000e781270 */
[----:B------:R4:W-:Y:S01]  /*11780*/  @P0 STG.E desc[UR18][R4.64], R26 ;  /* 0x0000001a04000986 */ /* 0x0009e2000c101912 */
[----:B---3--:R-:W-:Y:S01]  /*11790*/  ISETP.LT.AND P0, PT, R198, UR38, !P6 ;  /* 0x00000026c6007c0c */ /* 0x008fe2000f701270 */
[----:B-1----:R-:W-:Y:S01]  /*117a0*/  IMAD.WIDE R6, R15, 0x4, R2 ;  /* 0x000000040f067825 */ /* 0x002fe200078e0202 */
[----:B------:R-:W-:Y:S01]  /*117b0*/  ISETP.LT.AND P6, PT, R199, UR12, !P6 ;  /* 0x0000000cc7007c0c */ /* 0x000fe2000f7c1270 */
[----:B------:R-:W1:Y:S01]  /*117c0*/  LDCU UR26, c[0x0][0x398] ;  /* 0x00007300ff1a77ac */ /* 0x000e620008000800 */
[----:B------:R-:W-:Y:S01]  /*117d0*/  ISETP.GE.AND P1, PT, R10, UR46, PT ;  /* 0x0000002e0a007c0c */ /* 0x000fe2000bf26270 */
[----:B------:R-:W-:-:S02]  /*117e0*/  VIADD R10, R0, 0x5c ;  /* 0x0000005c000a7836 */ /* 0x000fc40000000000 */
[----:B------:R-:W-:Y:S01]  /*117f0*/  VIADD R12, R0, 0x59 ;  /* 0x00000059000c7836 */ /* 0x000fe20000000000 */
[----:B------:R-:W3:Y:S01]  /*11800*/  LDCU UR16, c[0x0][0x398] ;  /* 0x00007300ff1077ac */ /* 0x000ee20008000800 */
[C---:B------:R-:W-:Y:S01]  /*11810*/  VIADD R13, R15.reuse, UR14 ;  /* 0x0000000e0f0d7c36 */ /* 0x040fe20008000000 */
[----:B------:R1:W-:Y:S01]  /*11820*/  @P5 STG.E desc[UR18][R6.64], R155 ;  /* 0x0000009b06005986 */ /* 0x0003e2000c101912 */
[----:B--2---:R-:W-:Y:S01]  /*11830*/  IMAD.WIDE R8, R15, 0x4, R196 ;  /* 0x000000040f087825 */ /* 0x004fe200078e02c4 */
[----:B------:R-:W-:Y:S01]  /*11840*/  ISETP.GE.AND P5, PT, R10, UR44, PT ;  /* 0x0000002c0a007c0c */ /* 0x000fe2000bfa6270 */
[----:B------:R-:W2:Y:S01]  /*11850*/  LDCU UR8, c[0x0][0x39c] ;  /* 0x00007380ff0877ac */ /* 0x000ea20008000800 */
[----:B------:R-:W-:Y:S01]  /*11860*/  ISETP.GE.AND P3, PT, R12, UR52, PT ;  /* 0x000000340c007c0c */ /* 0x000fe2000bf66270 */
[C---:B----4-:R-:W-:Y:S01]  /*11870*/  IMAD.WIDE R4, R13.reuse, 0x4, R2 ;  /* 0x000000040d047825 */ /* 0x050fe200078e0202 */
[----:B------:R-:W-:Y:S01]  /*11880*/  @P4 STG.E desc[UR18][R8.64], R27 ;  /* 0x0000001b08004986 */ /* 0x000fe2000c101912 */
[----:B------:R-:W4:Y:S02]  /*11890*/  LDCU UR28, c[0x0][0x398] ;  /* 0x00007300ff1c77ac */ /* 0x000f240008000800 */
[----:B------:R-:W-:Y:S01]  /*118a0*/  IMAD.WIDE R10, R13, 0x4, R196 ;  /* 0x000000040d0a7825 */ /* 0x000fe200078e02c4 */
[C---:B------:R-:W-:Y:S01]  /*118b0*/  ISETP.LT.AND P4, PT, R198.reuse, UR30, !P3 ;  /* 0x0000001ec6007c0c */ /* 0x040fe2000df81270 */
[----:B------:R2:W-:Y:S01]  /*118c0*/  @P0 STG.E desc[UR18][R4.64], R156 ;  /* 0x0000009c04000986 */ /* 0x0005e2000c101912 */
[----:B-----5:R-:W-:Y:S01]  /*118d0*/  ISETP.LT.AND P3, PT, R199, UR33, !P3 ;  /* 0x00000021c7007c0c */ /* 0x020fe2000df61270 */
[----:B------:R-:W-:Y:S01]  /*118e0*/  VIADD R13, R13, UR14 ;  /* 0x0000000e0d0d7c36 */ /* 0x000fe20008000000 */
[----:B------:R-:W5:Y:S01]  /*118f0*/  LDCU UR37, c[0x0][0x398] ;  /* 0x00007300ff2577ac */ /* 0x000f620008000800 */
[----:B------:R3:W-:Y:S01]  /*11900*/  @P6 STG.E desc[UR18][R10.64], R28 ;  /* 0x0000001c0a006986 */ /* 0x0007e2000c101912 */
[----:B------:R-:W-:Y:S01]  /*11910*/  ISETP.LT.AND P6, PT, R198, UR40, !P2 ;  /* 0x00000028c6007c0c */ /* 0x000fe2000d7c1270 */
[C---:B------:R-:W-:Y:S01]  /*11920*/  VIADD R15, R13.reuse, UR14 ;  /* 0x0000000e0d0f7c36 */ /* 0x040fe20008000000 */
[----:B------:R-:W4:Y:S01]  /*11930*/  LDCU UR48, c[0x0][0x398] ;  /* 0x00007300ff3077ac */ /* 0x000f220008000800 */
[----:B-1----:R-:W-:Y:S01]  /*11940*/  IMAD.WIDE R6, R13, 0x4, R2 ;  /* 0x000000040d067825 */ /* 0x002fe200078e0202 */
[----:B------:R-:W-:Y:S01]  /*11950*/  ISETP.LT.AND P2, PT, R199, UR26, !P2 ;  /* 0x0000001ac7007c0c */ /* 0x000fe2000d741270 */
[----:B------:R-:W1:Y:S02]  /*11960*/  LDCU UR22, c[0x0][0x39c] ;  /* 0x00007380ff1677ac */ /* 0x000e640008000800 */
[----:B--2---:R-:W-:Y:S01]  /*11970*/  IMAD.WIDE R4, R13, 0x4, R196 ;  /* 0x000000040d047825 */ /* 0x004fe200078e02c4 */
[----:B------:R2:W-:Y:S01]  /*11980*/  @P4 STG.E desc[UR18][R6.64], R157 ;  /* 0x0000009d06004986 */ /* 0x0005e2000c101912 */
[----:B------:R-:W1:Y:S02]  /*11990*/  LDCU UR23, c[0x0][0x39c] ;  /* 0x00007380ff1777ac */ /* 0x000e640008000800 */
[C---:B------:R-:W-:Y:S01]  /*119a0*/  IMAD.WIDE R8, R15.reuse, 0x4, R2 ;  /* 0x000000040f087825 */ /* 0x040fe200078e0202 */
[----:B------:R1:W-:Y:S01]  /*119b0*/  @P3 STG.E desc[UR18][R4.64], R29 ;  /* 0x0000001d04003986 */ /* 0x0003e2000c101912 */
[----:B------:R-:W1:Y:S02]  /*119c0*/  LDCU UR4, c[0x0][0x39c] ;  /* 0x00007380ff0477ac */ /* 0x000e640008000800 */
[----:B---3--:R-:W-:Y:S01]  /*119d0*/  VIADD R10, R0, 0x5e ;  /* 0x0000005e000a7836 */ /* 0x008fe20000000000 */
[----:B------:R3:W-:Y:S01]  /*119e0*/  @P6 STG.E desc[UR18][R8.64], R158 ;  /* 0x0000009e08006986 */ /* 0x0007e2000c101912 */
[----:B------:R-:W-:Y:S01]  /*119f0*/  ISETP.LT.AND P6, PT, R198, UR16, !P1 ;  /* 0x00000010c6007c0c */ /* 0x000fe2000cfc1270 */
[----:B------:R-:W3:Y:S01]  /*11a00*/  LDCU UR36, c[0x0][0x398] ;  /* 0x00007300ff2477ac */ /* 0x000ee20008000800 */
[C---:B--2---:R-:W-:Y:S01]  /*11a10*/  IMAD.WIDE R6, R15.reuse, 0x4, R196 ;  /* 0x000000040f067825 */ /* 0x044fe200078e02c4 */
[----:B------:R-:W-:Y:S01]  /*11a20*/  ISETP.GE.AND P4, PT, R10, UR8, PT ;  /* 0x000000080a007c0c */ /* 0x000fe2000bf86270 */
[----:B------:R-:W2:Y:S01]  /*11a30*/  LDCU UR42, c[0x0][0x398] ;  /* 0x00007300ff2a77ac */ /* 0x000ea20008000800 */
[----:B------:R-:W-:Y:S01]  /*11a40*/  IADD3 R10, PT, PT, R0, 0x5f, RZ ;  /* 0x0000005f000a7810 */ /* 0x000fe20007ffe0ff */
[----:B------:R-:W-:Y:S01]  /*11a50*/  VIADD R15, R15, UR14 ;  /* 0x0000000e0f0f7c36 */ /* 0x000fe20008000000 */
[----:B------:R-:W2:Y:S01]  /*11a60*/  LDCU UR24, c[0x0][0x398] ;  /* 0x00007300ff1877ac */ /* 0x000ea20008000800 */
[----:B----4-:R-:W-:Y:S01]  /*11a70*/  ISETP.LT.AND P1, PT, R199, UR28, !P1 ;  /* 0x0000001cc7007c0c */ /* 0x010fe2000cf21270 */
[----:B------:R4:W-:Y:S01]  /*11a80*/  @P2 STG.E desc[UR18][R6.64], R30 ;  /* 0x0000001e06002986 */ /* 0x0009e2000c101912 */
[----:B-----5:R-:W-:Y:S01]  /*11a90*/  ISETP.LT.AND P2, PT, R198, UR37, !P5 ;  /* 0x00000025c6007c0c */ /* 0x020fe2000ef41270 */
[----:B-1----:R-:W-:Y:S01]  /*11aa0*/  IMAD.WIDE R4, R15, 0x4, R2 ;  /* 0x000000040f047825 */ /* 0x002fe200078e0202 */
[----:B------:R-:W-:Y:S01]  /*11ab0*/  ISETP.LT.AND P5, PT, R199, UR48, !P5 ;  /* 0x00000030c7007c0c */ /* 0x000fe2000efa1270 */
[----:B------:R-:W1:Y:S01]  /*11ac0*/  LDCU UR32, c[0x0][0x398] ;  /* 0x00007300ff2077ac */ /* 0x000e620008000800 */
[----:B------:R-:W-:Y:S01]  /*11ad0*/  ISETP.GE.AND P3, PT, R10, UR22, PT ;  /* 0x000000160a007c0c */ /* 0x000fe2000bf66270 */
[----:B------:R-:W-:-:S02]  /*11ae0*/  VIADD R10, R0, 0x60 ;  /* 0x00000060000a7836 */ /* 0x000fc40000000000 */
[----:B------:R-:W-:Y:S01]  /*11af0*/  VIADD R12, R0, 0x5d ;  /* 0x0000005d000c7836 */ /* 0x000fe20000000000 */
[----:B------:R-:W5:Y:S01]  /*11b00*/  LDCU UR34, c[0x0][0x398] ;  /* 0x00007300ff2277ac */ /* 0x000f620008000800 */
[C---:B------:R-:W-:Y:S01]  /*11b10*/  VIADD R13, R15.reuse, UR14 ;  /* 0x0000000e0f0d7c36 */ /* 0x040fe20008000000 */
[----:B------:R1:W-:Y:S01]  /*11b20*/  @P6 STG.E desc[UR18][R4.64], R159 ;  /* 0x0000009f04006986 */ /* 0x0003e2000c101912 */
[----:B---3--:R-:W-:Y:S01]  /*11b30*/  IMAD.WIDE R8, R15, 0x4, R196 ;  /* 0x000000040f087825 */ /* 0x008fe200078e02c4 */
[----:B------:R-:W-:Y:S01]  /*11b40*/  ISETP.GE.AND P6, PT, R10, UR23, PT ;  /* 0x000000170a007c0c */ /* 0x000fe2000bfc6270 */
[----:B------:R-:W3:Y:S01]  /*11b50*/  LDCU UR6, c[0x0][0x39c] ;  /* 0x00007380ff0677ac */ /* 0x000ee20008000800 */
[----:B------:R-:W-:Y:S01]  /*11b60*/  ISETP.GE.AND P0, PT, R12, UR4, PT ;  /* 0x000000040c007c0c */ /* 0x000fe2000bf06270 */
[C---:B----4-:R-:W-:Y:S01]  /*11b70*/  IMAD.WIDE R6, R13.reuse, 0x4, R2 ;  /* 0x000000040d067825 */ /* 0x050fe200078e0202 */
[----:B------:R-:W-:Y:S01]  /*11b80*/  @P1 STG.E desc[UR18][R8.64], R31 ;  /* 0x0000001f08001986 */ /* 0x000fe2000c101912 */
[----:B------:R-:W4:Y:S02]  /*11b90*/  LDCU UR41, c[0x0][0x398] ;  /* 0x00007300ff2977ac */ /* 0x000f240008000800 */
[----:B------:R-:W-:Y:S01]  /*11ba0*/  IMAD.WIDE R10, R13, 0x4, R196 ;  /* 0x000000040d0a7825 */ /* 0x000fe200078e02c4 */
[C---:B------:R-:W-:Y:S01]  /*11bb0*/  ISETP.LT.AND P1, PT, R198.reuse, UR36, !P0 ;  /* 0x00000024c6007c0c */ /* 0x040fe2000c721270 */
[----:B------:R3:W-:Y:S01]  /*11bc0*/  @P2 STG.E desc[UR18][R6.64], R160 ;  /* 0x000000a006002986 */ /* 0x0007e2000c101912 */
[----:B--2---:R-:W-:Y:S01]  /*11bd0*/  ISETP.LT.AND P2, PT, R199, UR42, !P0 ;  /* 0x0000002ac7007c0c */ /* 0x004fe2000c741270 */
[----:B------:R-:W-:Y:S01]  /*11be0*/  VIADD R13, R13, UR14 ;  /* 0x0000000e0d0d7c36 */ /* 0x000fe20008000000 */
[----:B------:R-:W2:Y:S01]  /*11bf0*/  LDCU UR20, c[0x0][0x398] ;  /* 0x00007300ff1477ac */ /* 0x000ea20008000800 */
[----:B------:R4:W-:Y:S01]  /*11c00*/  @P5 STG.E desc[UR18][R10.64], R32 ;  /* 0x000000200a005986 */ /* 0x0009e2000c101912 */
[----:B------:R-:W-:Y:S01]  /*11c10*/  ISETP.LT.AND P5, PT, R198, UR24, !P4 ;  /* 0x00000018c6007c0c */ /* 0x000fe2000e7a1270 */
[C---:B------:R-:W-:Y:S01]  /*11c20*/  VIADD R15, R13.reuse, UR14 ;  /* 0x0000000e0d0f7c36 */ /* 0x040fe20008000000 */
[----:B------:R-:W2:Y:S01]  /*11c30*/  LDCU UR43, c[0x0][0x398] ;  /* 0x00007300ff2b77ac */ /* 0x000ea20008000800 */
[----:B-1----:R-:W-:Y:S01]  /*11c40*/  IMAD.WIDE R4, R13, 0x4, R2 ;  /* 0x000000040d047825 */ /* 0x002fe200078e0202 */
[----:B------:R-:W-:Y:S01]  /*11c50*/  ISETP.LT.AND P4, PT, R199, UR32, !P4 ;  /* 0x00000020c7007c0c */ /* 0x000fe2000e781270 */
[----:B------:R-:W1:Y:S02]  /*11c60*/  LDCU UR12, c[0x0][0x39c] ;  /* 0x00007380ff0c77ac */ /* 0x000e640008000800 */
[----:B---3--:R-:W-:Y:S01]  /*11c70*/  IMAD.WIDE R6, R13, 0x4, R196 ;  /* 0x000000040d067825 */ /* 0x008fe200078e02c4 */
[----:B------:R3:W-:Y:S01]  /*11c80*/  @P1 STG.E desc[UR18][R4.64], R161 ;  /* 0x000000a104001986 */ /* 0x0007e2000c101912 */
[----:B------:R-:W1:Y:S02]  /*11c90*/  LDCU UR4, c[0x0][0x39c] ;  /* 0x00007380ff0477ac */ /* 0x000e640008000800 */
[C---:B------:R-:W-:Y:S01]  /*11ca0*/  IMAD.WIDE R8, R15.reuse, 0x4, R2 ;  /* 0x000000040f087825 */ /* 0x040fe200078e0202 */
[----:B------:R1:W-:Y:S01]  /*11cb0*/  @P2 STG.E desc[UR18][R6.64], R33 ;  /* 0x0000002106002986 */ /* 0x0003e2000c101912 */
[----:B------:R-:W1:Y:S02]  /*11cc0*/  LDCU UR10, c[0x0][0x39c] ;  /* 0x00007380ff0a77ac */ /* 0x000e640008000800 */
[----:B----4-:R-:W-:Y:S01]  /*11cd0*/  VIADD R10, R0, 0x62 ;  /* 0x00000062000a7836 */ /* 0x010fe20000000000 */
[----:B------:R4:W-:Y:S01]  /*11ce0*/  @P5 STG.E desc[UR18][R8.64], R162 ;  /* 0x000000a208005986 */ /* 0x0009e2000c101912 */
[----:B-----5:R-:W-:Y:S01]  /*11cf0*/  ISETP.LT.AND P5, PT, R198, UR34, !P3 ;  /* 0x00000022c6007c0c */ /* 0x020fe2000dfa1270 */
[----:B------:R-:W5:Y:S01]  /*11d00*/  LDCU UR39, c[0x0][0x398] ;  /* 0x00007300ff2777ac */ /* 0x000f620008000800 */
[C---:B---3--:R-:W-:Y:S01]  /*11d10*/  IMAD.WIDE R4, R15.reuse, 0x4, R196 ;  /* 0x000000040f047825 */ /* 0x048fe200078e02c4 */
[----:B------:R-:W-:Y:S01]  /*11d20*/  ISETP.GE.AND P1, PT, R10, UR6, PT ;  /* 0x000000060a007c0c */ /* 0x000fe2000bf26270 */
[----:B------:R-:W3:Y:S02]  /*11d30*/  LDCU UR45, c[0x0][0x398] ;  /* 0x00007300ff2d77ac */ /* 0x000ee40008000800 */
[----:B------:R-:W-:Y:S01]  /*11d40*/  VIADD R10, R0, 0x63 ;  /* 0x00000063000a7836 */ /* 0x000fe20000000000 */
[----:B------:R-:W3:Y:S01]  /*11d50*/  LDCU UR35, c[0x0][0x398] ;  /* 0x00007300ff2377ac */ /* 0x000ee20008000800 */
[----:B------:R-:W-:Y:S01]  /*11d60*/  VIADD R15, R15, UR14 ;  /* 0x0000000e0f0f7c36 */ /* 0x000fe20008000000 */
[----:B------:R-:W-:Y:S01]  /*11d70*/  ISETP.LT.AND P3, PT, R199, UR41, !P3 ;  /* 0x00000029c7007c0c */ /* 0x000fe2000df61270 */
[----:B------:R3:W-:Y:S01]  /*11d80*/  @P4 STG.E desc[UR18][R4.64], R34 ;  /* 0x0000002204004986 */ /* 0x0007e2000c101912 */
[----:B--2---:R-:W-:Y:S01]  /*11d90*/  ISETP.LT.AND P4, PT, R198, UR20, !P6 ;  /* 0x00000014c6007c0c */ /* 0x004fe2000f781270 */
[----:B-1----:R-:W-:Y:S01]  /*11da0*/  IMAD.WIDE R6, R15, 0x4, R2 ;  /* 0x000000040f067825 */ /* 0x002fe200078e0202 */
[----:B------:R-:W-:Y:S01]  /*11db0*/  ISETP.LT.AND P6, PT, R199, UR43, !P6 ;  /* 0x0000002bc7007c0c */ /* 0x000fe2000f7c1270 */
[----:B------:R-:W1:Y:S01]  /*11dc0*/  LDCU UR30, c[0x0][0x398] ;  /* 0x00007300ff1e77ac */ /* 0x000e620008000800 */
[----:B------:R-:W-:Y:S01]  /*11dd0*/  ISETP.GE.AND P2, PT, R10, UR12, PT ;  /* 0x0000000c0a007c0c */ /* 0x000fe2000bf46270 */
[----:B------:R-:W-:-:S02]  /*11de0*/  VIADD R10, R0, 0x64 ;  /* 0x00000064000a7836 */ /* 0x000fc40000000000 */
[----:B------:R-:W-:Y:S01]  /*11df0*/  VIADD R12, R0, 0x61 ;  /* 0x00000061000c7836 */ /* 0x000fe20000000000 */
[----:B------:R-:W2:Y:S01]  /*11e00*/  LDCU UR33, c[0x0][0x398] ;  /* 0x00007300ff2177ac */ /* 0x000ea20008000800 */
[C---:B------:R-:W-:Y:S01]  /*11e10*/  VIADD R13, R15.reuse, UR14 ;  /* 0x0000000e0f0d7c36 */ /* 0x040fe20008000000 */
[----:B------:R1:W-:Y:S01]  /*11e20*/  @P5 STG.E desc[UR18][R6.64], R163 ;  /* 0x000000a306005986 */ /* 0x0003e2000c101912 */
[----:B----4-:R-:W-:Y:S01]  /*11e30*/  IMAD.WIDE R8, R15, 0x4, R196 ;  /* 0x000000040f087825 */ /* 0x010fe200078e02c4 */
[----:B------:R-:W-:Y:S01]  /*11e40*/  ISETP.GE.AND P5, PT, R10, UR4, PT ;  /* 0x000000040a007c0c */ /* 0x000fe2000bfa6270 */
[----:B------:R-:W4:Y:S01]  /*11e50*/  LDCU UR16, c[0x0][0x39c] ;  /* 0x00007380ff1077ac */ /* 0x000f220008000800 */
[----:B------:R-:W-:Y:S01]  /*11e60*/  ISETP.GE.AND P0, PT, R12, UR10, PT ;  /* 0x0000000a0c007c0c */ /* 0x000fe2000bf06270 */
[C---:B---3--:R-:W-:Y:S01]  /*11e70*/  IMAD.WIDE R4, R13.reuse, 0x4, R2 ;  /* 0x000000040d047825 */ /* 0x048fe200078e0202 */
[----:B------:R-:W-:Y:S01]  /*11e80*/  @P3 STG.E desc[UR18][R8.64], R35 ;  /* 0x0000002308003986 */ /* 0x000fe2000c101912 */
[----:B------:R-:W3:Y:S02]  /*11e90*/  LDCU UR38, c[0x0][0x398] ;  /* 0x00007300ff2677ac */ /* 0x000ee40008000800 */
[----:B------:R-:W-:Y:S01]  /*11ea0*/  IMAD.WIDE R10, R13, 0x4, R196 ;  /* 0x000000040d0a7825 */ /* 0x000fe200078e02c4 */
[C---:B-----5:R-:W-:Y:S01]  /*11eb0*/  ISETP.LT.AND P3, PT, R198.reuse, UR39, !P0 ;  /* 0x00000027c6007c0c */ /* 0x060fe2000c761270 */
[----:B------:R5:W-:Y:S01]  /*11ec0*/  @P4 STG.E desc[UR18][R4.64], R164 ;  /* 0x000000a404004986 */ /* 0x000be2000c101912 */
[----:B------:R-:W-:Y:S01]  /*11ed0*/  ISETP.LT.AND P0, PT, R199, UR45, !P0 ;  /* 0x0000002dc7007c0c */ /* 0x000fe2000c701270 */
[----:B------:R-:W-:Y:S01]  /*11ee0*/  VIADD R13, R13, UR14 ;  /* 0x0000000e0d0d7c36 */ /* 0x000fe20008000000 */
[----:B------:R-:W2:Y:S01]  /*11ef0*/  LDCU UR26, c[0x0][0x398] ;  /* 0x00007300ff1a77ac */ /* 0x000ea20008000800 */
[----:B------:R3:W-:Y:S01]  /*11f00*/  @P6 STG.E desc[UR18][R10.64], R36 ;  /* 0x000000240a006986 */ /* 0x0007e2000c101912 */
[----:B------:R-:W-:Y:S01]  /*11f10*/  ISETP.LT.AND P6, PT, R198, UR35, !P1 ;  /* 0x00000023c6007c0c */ /* 0x000fe2000cfc1270 */
[C---:B------:R-:W-:Y:S01]  /*11f20*/  VIADD R15, R13.reuse, UR14 ;  /* 0x0000000e0d0f7c36 */ /* 0x040fe20008000000 */
[----:B------:R-:W4:Y:S01]  /*11f30*/  LDCU UR22, c[0x0][0x398] ;  /* 0x00007300ff1677ac */ /* 0x000f220008000800 */
        /* <DEDUP_REMOVED lines=9> */
[----:B---3--:R-:W-:Y:S01]  /*11fd0*/  VIADD R10, R0, 0x66 ;  /* 0x00000066000a7836 */ /* 0x008fe20000000000 */
[----:B------:R3:W-:Y:S01]  /*11fe0*/  @P6 STG.E desc[UR18][R8.64], R166 ;  /* 0x000000a608006986 */ /* 0x0007e2000c101912 */
[----:B--2---:R-:W-:Y:S01]  /*11ff0*/  ISETP.LT.AND P6, PT, R198, UR33, !P2 ;  /* 0x00000021c6007c0c */ /* 0x004fe2000d7c1270 */
[----:B------:R-:W2:Y:S01]  /*12000*/  LDCU UR23, c[0x0][0x398] ;  /* 0x00007300ff1777ac */ /* 0x000ea20008000800 */
[C---:B-----5:R-:W-:Y:S01]  /*12010*/  IMAD.WIDE R6, R15.reuse, 0x4, R196 ;  /* 0x000000040f067825 */ /* 0x060fe200078e02c4 */
[----:B----4-:R-:W-:Y:S01]  /*12020*/  ISETP.GE.AND P3, PT, R10, UR16, PT ;  /* 0x000000100a007c0c */ /* 0x010fe2000bf66270 */
[----:B------:R-:W4:Y:S01]  /*12030*/  LDCU UR28, c[0x0][0x398] ;  /* 0x00007300ff1c77ac */ /* 0x000f220008000800 */
[----:B------:R-:W-:Y:S01]  /*12040*/  IADD3 R10, PT, PT, R0, 0x67, RZ ;  /* 0x00000067000a7810 */ /* 0x000fe20007ffe0ff */
[----:B------:R-:W-:Y:S01]  /*12050*/  VIADD R15, R15, UR14 ;  /* 0x0000000e0f0f7c36 */ /* 0x000fe20008000000 */
[----:B------:R-:W5:Y:S01]  /*12060*/  LDCU UR24, c[0x0][0x398] ;  /* 0x00007300ff1877ac */ /* 0x000f620008000800 */
        /* <DEDUP_REMOVED lines=12> */
[----:B---3--:R-:W-:Y:S01]  /*12130*/  IMAD.WIDE R8, R15, 0x4, R196 ;  /* 0x000000040f087825 */ /* 0x008fe200078e02c4 */
[----:B------:R-:W-:Y:S01]  /*12140*/  ISETP.GE.AND P6, PT, R10, UR10, PT ;  /* 0x0000000a0a007c0c */ /* 0x000fe2000bfc6270 */
[----:B------:R-:W3:Y:S01]  /*12150*/  LDCU UR12, c[0x0][0x398] ;  /* 0x00007300ff0c77ac */ /* 0x000ee20008000800 */
[----:B------:R-:W-:Y:S01]  /*12160*/  ISETP.GE.AND P4, PT, R12, UR8, PT ;  /* 0x000000080c007c0c */ /* 0x000fe2000bf86270 */
[C---:B--2---:R-:W-:Y:S01]  /*12170*/  IMAD.WIDE R6, R13.reuse, 0x4, R2 ;  /* 0x000000040d067825 */ /* 0x044fe200078e0202 */
[----:B------:R-:W-:Y:S01]  /*12180*/  @P2 STG.E desc[UR18][R8.64], R39 ;  /* 0x0000002708002986 */ /* 0x000fe2000c101912 */
[----:B------:R-:W2:Y:S02]  /*12190*/  LDCU UR8, c[0x0][0x39c] ;  /* 0x00007380ff0877ac */ /* 0x000ea40008000800 */
[----:B------:R-:W-:Y:S01]  /*121a0*/  IMAD.WIDE R10, R13, 0x4, R196 ;  /* 0x000000040d0a7825 */ /* 0x000fe200078e02c4 */
[C---:B------:R-:W-:Y:S01]  /*121b0*/  ISETP.LT.AND P2, PT, R198.reuse, UR23, !P4 ;  /* 0x00000017c6007c0c */ /* 0x040fe2000e741270 */
[----:B------:R3:W-:Y:S01]  /*121c0*/  @P1 STG.E desc[UR18][R6.64], R168 ;  /* 0x000000a806001986 */ /* 0x0007e2000c101912 */
[----:B----4-:R-:W-:Y:S01]  /*121d0*/  ISETP.LT.AND P4, PT, R199, UR28, !P4 ;  /* 0x0000001cc7007c0c */ /* 0x010fe2000e781270 */
[----:B------:R-:W-:Y:S01]  /*121e0*/  VIADD R13, R13, UR14 ;  /* 0x0000000e0d0d7c36 */ /* 0x000fe20008000000 */
[----:B------:R-:W4:Y:S01]  /*121f0*/  LDCU UR20, c[0x0][0x398] ;  /* 0x00007300ff1477ac */ /* 0x000f220008000800 */
[----:B------:R2:W-:Y:S01]  /*12200*/  @P5 STG.E desc[UR18][R10.64], R40 ;  /* 0x000000280a005986 */ /* 0x0005e2000c101912 */
[----:B-----5:R-:W-:Y:S01]  /*12210*/  ISETP.LT.AND P5, PT, R198, UR24, !P3 ;  /* 0x00000018c6007c0c */ /* 0x020fe2000dfa1270 */
[C---:B------:R-:W-:Y:S01]  /*12220*/  VIADD R15, R13.reuse, UR14 ;  /* 0x0000000e0d0f7c36 */ /* 0x040fe20008000000 */
[----:B------:R-:W5:Y:S01]  /*12230*/  LDCU UR34, c[0x0][0x398] ;  /* 0x00007300ff2277ac */ /* 0x000f620008000800 */
[----:B-1----:R-:W-:Y:S01]  /*12240*/  IMAD.WIDE R4, R13, 0x4, R2 ;  /* 0x000000040d047825 */ /* 0x002fe200078e0202 */
[----:B------:R-:W-:Y:S01]  /*12250*/  ISETP.LT.AND P3, PT, R199, UR36, !P3 ;  /* 0x00000024c7007c0c */ /* 0x000fe2000df61270 */
[----:B------:R-:W1:Y:S02]  /*12260*/  LDCU UR6, c[0x0][0x39c] ;  /* 0x00007380ff0677ac */ /* 0x000e640008000800 */
[----:B---3--:R-:W-:Y:S01]  /*12270*/  IMAD.WIDE R6, R13, 0x4, R196 ;  /* 0x000000040d067825 */ /* 0x008fe200078e02c4 */
[----:B------:R-:W3:Y:S03]  /*12280*/  LDCU UR4, c[0x0][0x39c] ;  /* 0x00007380ff0477ac */ /* 0x000ee60008000800 */
[C---:B------:R-:W-:Y:S01]  /*12290*/  IMAD.WIDE R8, R15.reuse, 0x4, R2 ;  /* 0x000000040f087825 */ /* 0x040fe200078e0202 */
[----:B------:R1:W-:Y:S01]  /*122a0*/  @P2 STG.E desc[UR18][R4.64], R169 ;  /* 0x000000a904002986 */ /* 0x0003e2000c101912 */
[----:B------:R-:W3:Y:S02]  /*122b0*/  LDCU UR10, c[0x0][0x39c] ;  /* 0x00007380ff0a77ac */ /* 0x000ee40008000800 */
[----:B--2---:R-:W-:Y:S01]  /*122c0*/  VIADD R10, R0, 0x6a ;  /* 0x0000006a000a7836 */ /* 0x004fe20000000000 */
[----:B------:R2:W-:Y:S01]  /*122d0*/  @P4 STG.E desc[UR18][R6.64], R41 ;  /* 0x0000002906004986 */ /* 0x0005e2000c101912 */
[----:B------:R-:W3:Y:S03]  /*122e0*/  LDCU UR35, c[0x0][0x398] ;  /* 0x00007300ff2377ac */ /* 0x000ee60008000800 */
[----:B------:R2:W-:Y:S01]  /*122f0*/  @P5 STG.E desc[UR18][R8.64], R170 ;  /* 0x000000aa08005986 */ /* 0x0005e2000c101912 */
[----:B------:R-:W-:Y:S01]  /*12300*/  ISETP.LT.AND P5, PT, R198, UR32, !P0 ;  /* 0x00000020c6007c0c */ /* 0x000fe2000c7a1270 */
[----:B------:R-:W3:Y:S01]  /*12310*/  LDCU UR37, c[0x0][0x398] ;  /* 0x00007300ff2577ac */ /* 0x000ee20008000800 */
[----:B-1----:R-:W-:Y:S01]  /*12320*/  IMAD.WIDE R4, R15, 0x4, R196 ;  /* 0x000000040f047825 */ /* 0x002fe200078e02c4 */
[----:B------:R-:W-:Y:S01]  /*12330*/  ISETP.GE.AND P2, PT, R10, UR8, PT ;  /* 0x000000080a007c0c */ /* 0x000fe2000bf46270 */
[----:B------:R-:W1:Y:S02]  /*12340*/  LDCU UR16, c[0x0][0x398] ;  /* 0x00007300ff1077ac */ /* 0x000e640008000800 */
[C---:B------:R-:W-:Y:S01]  /*12350*/  VIADD R10, R0.reuse, 0x6b ;  /* 0x0000006b000a7836 */ /* 0x040fe20000000000 */
[----:B------:R-:W-:Y:S01]  /*12360*/  ISETP.LT.AND P0, PT, R199, UR12, !P0 ;  /* 0x0000000cc7007c0c */ /* 0x000fe2000c701270 */
[----:B------:R-:W-:Y:S01]  /*12370*/  VIADD R15, R15, UR14 ;  /* 0x0000000e0f0f7c36 */ /* 0x000fe20008000000 */
[----:B------:R1:W-:Y:S01]  /*12380*/  @P3 STG.E desc[UR18][R4.64], R42 ;  /* 0x0000002a04003986 */ /* 0x0003e2000c101912 */
[----:B------:R-:W-:Y:S01]  /*12390*/  VIADD R12, R0, 0x69 ;  /* 0x00000069000c7836 */ /* 0x000fe20000000000 */
[----:B----4-:R-:W-:Y:S01]  /*123a0*/  ISETP.LT.AND P3, PT, R198, UR20, !P6 ;  /* 0x00000014c6007c0c */ /* 0x010fe2000f761270 */
[----:B--2---:R-:W-:Y:S01]  /*123b0*/  IMAD.WIDE R6, R15, 0x4, R2 ;  /* 0x000000040f067825 */ /* 0x004fe200078e0202 */
[----:B-----5:R-:W-:Y:S01]  /*123c0*/  ISETP.LT.AND P6, PT, R199, UR34, !P6 ;  /* 0x00000022c7007c0c */ /* 0x020fe2000f7c1270 */
[----:B------:R-:W2:Y:S01]  /*123d0*/  LDCU UR30, c[0x0][0x398] ;  /* 0x00007300ff1e77ac */ /* 0x000ea20008000800 */
[----:B------:R-:W-:Y:S01]  /*123e0*/  ISETP.GE.AND P4, PT, R10, UR6, PT ;  /* 0x000000060a007c0c */ /* 0x000fe2000bf86270 */
[----:B------:R-:W-:Y:S01]  /*123f0*/  VIADD R10, R0, 0x6c ;  /* 0x0000006c000a7836 */ /* 0x000fe20000000000 */
[----:B---3--:R-:W-:Y:S01]  /*12400*/  ISETP.GE.AND P1, PT, R12, UR4, PT ;  /* 0x000000040c007c0c */ /* 0x008fe2000bf26270 */
[C---:B------:R-:W-:Y:S01]  /*12410*/  VIADD R13, R15.reuse, UR14 ;  /* 0x0000000e0f0d7c36 */ /* 0x040fe20008000000 */
[----:B------:R-:W3:Y:S01]  /*12420*/  LDCU UR4, c[0x0][0x39c] ;  /* 0x00007380ff0477ac */ /* 0x000ee20008000800 */
[----:B------:R-:W-:Y:S01]  /*12430*/  IMAD.WIDE R8, R15, 0x4, R196 ;  /* 0x000000040f087825 */ /* 0x000fe200078e02c4 */
[----:B------:R4:W-:Y:S01]  /*12440*/  @P5 STG.E desc[UR18][R6.64], R171 ;  /* 0x000000ab06005986 */ /* 0x0009e2000c101912 */
[----:B------:R-:W-:Y:S01]  /*12450*/  ISETP.GE.AND P5, PT, R10, UR10, PT ;  /* 0x0000000a0a007c0c */ /* 0x000fe2000bfa6270 */
[----:B------:R-:W5:Y:S01]  /*12460*/  LDCU UR22, c[0x0][0x398] ;  /* 0x00007300ff1677ac */ /* 0x000f620008000800 */
[C---:B-1----:R-:W-:Y:S01]  /*12470*/  IMAD.WIDE R4, R13.reuse, 0x4, R2 ;  /* 0x000000040d047825 */ /* 0x042fe200078e0202 */
[----:B------:R-:W-:Y:S01]  /*12480*/  @P0 STG.E desc[UR18][R8.64], R43 ;  /* 0x0000002b08000986 */ /* 0x000fe2000c101912 */
[----:B------:R-:W1:Y:S02]  /*12490*/  LDCU UR6, c[0x0][0x39c] ;  /* 0x00007380ff0677ac */ /* 0x000e640008000800 */
[----:B------:R-:W-:Y:S01]  /*124a0*/  IMAD.WIDE R10, R13, 0x4, R196 ;  /* 0x000000040d0a7825 */ /* 0x000fe200078e02c4 */
[C---:B------:R-:W-:Y:S01]  /*124b0*/  ISETP.LT.AND P0, PT, R198.reuse, UR35, !P1 ;  /* 0x00000023c6007c0c */ /* 0x040fe2000cf01270 */
[----:B------:R1:W-:Y:S01]  /*124c0*/  @P3 STG.E desc[UR18][R4.64], R172 ;  /* 0x000000ac04003986 */ /* 0x0003e2000c101912 */
[----:B------:R-:W-:Y:S01]  /*124d0*/  ISETP.LT.AND P3, PT, R199, UR37, !P1 ;  /* 0x00000025c7007c0c */ /* 0x000fe2000cf61270 */
[----:B------:R-:W-:Y:S01]  /*124e0*/  VIADD R13, R13, UR14 ;  /* 0x0000000e0d0d7c36 */ /* 0x000fe20008000000 */
[----:B------:R-:W5:Y:S01]  /*124f0*/  LDCU UR23, c[0x0][0x398] ;  /* 0x00007300ff1777ac */ /* 0x000f620008000800 */
[----:B------:R2:W-:Y:S01]  /*12500*/  @P6 STG.E desc[UR18][R10.64], R44 ;  /* 0x0000002c0a006986 */ /* 0x0005e2000c101912 */
[----:B------:R-:W-:Y:S01]  /*12510*/  ISETP.LT.AND P6, PT, R198, UR16, !P2 ;  /* 0x00000010c6007c0c */ /* 0x000fe2000d7c1270 */
[----:B------:R-:W-:Y:S01]  /*12520*/  VIADD R12, R0, 0x6d ;  /* 0x0000006d000c7836 */ /* 0x000fe20000000000 */
[----:B------:R-:W5:Y:S01]  /*12530*/  LDCU UR8, c[0x0][0x39c] ;  /* 0x00007380ff0877ac */ /* 0x000f620008000800 */
[----:B------:R-:W-:-:S02]  /*12540*/  VIADD R15, R13, UR14 ;  /* 0x0000000e0d0f7c36 */ /* 0x000fc40008000000 */
[C---:B----4-:R-:W-:Y:S01]  /*12550*/  IMAD.WIDE R6, R13.reuse, 0x4, R2 ;  /* 0x000000040d067825 */ /* 0x050fe200078e0202 */
[----:B------:R-:W4:Y:S01]  /*12560*/  LDCU UR24, c[0x0][0x398] ;  /* 0x00007300ff1877ac */ /* 0x000f220008000800 */
[----:B---3--:R-:W-:Y:S02]  /*12570*/  ISETP.GE.AND P1, PT, R12, UR4, PT ;  /* 0x000000040c007c0c */ /* 0x008fe4000bf26270 */
[----:B-1----:R-:W-:Y:S01]  /*12580*/  IMAD.WIDE R4, R13, 0x4, R196 ;  /* 0x000000040d047825 */ /* 0x002fe200078e02c4 */
[----:B------:R-:W1:Y:S01]  /*12590*/  LDCU UR26, c[0x0][0x398] ;  /* 0x00007300ff1a77ac */ /* 0x000e620008000800 */
[----:B--2---:R-:W-:Y:S02]  /*125a0*/  ISETP.LT.AND P2, PT, R199, UR30, !P2 ;  /* 0x0000001ec7007c0c */ /* 0x004fe4000d741270 */
[----:B------:R-:W-:Y:S01]  /*125b0*/  IMAD.WIDE R8, R15, 0x4, R2 ;  /* 0x000000040f087825 */ /* 0x000fe200078e0202 */
[----:B------:R-:W2:Y:S01]  /*125c0*/  LDCU UR4, c[0x0][0x39c] ;  /* 0x00007380ff0477ac */ /* 0x000ea20008000800 */
[----:B------:R3:W-:Y:S02]  /*125d0*/  @P0 STG.E desc[UR18][R6.64], R173 ;  /* 0x000000ad06000986 */ /* 0x0007e4000c101912 */
[----:B------:R-:W-:Y:S01]  /*125e0*/  VIADD R10, R0, 0x6e ;  /* 0x0000006e000a7836 */ /* 0x000fe20000000000 */
[----:B------:R-:W1:Y:S01]  /*125f0*/  LDCU UR28, c[0x0][0x398] ;  /* 0x00007300ff1c77ac */ /* 0x000e620008000800 */
[----:B------:R2:W-:Y:S01]  /*12600*/  @P3 STG.E desc[UR18][R4.64], R45 ;  /* 0x0000002d04003986 */ /* 0x0005e2000c101912 */
[----:B------:R-:W1:Y:S03]  /*12610*/  LDCU UR32, c[0x0][0x398] ;  /* 0x00007300ff2077ac */ /* 0x000e660008000800 */
[----:B------:R1:W-:Y:S01]  /*12620*/  @P6 STG.E desc[UR18][R8.64], R174 ;  /* 0x000000ae08006986 */ /* 0x0003e2000c101912 */
[----:B-----5:R-:W-:-:S02]  /*12630*/  ISETP.LT.AND P6, PT, R198, UR22, !P4 ;  /* 0x00000016c6007c0c */ /* 0x020fc4000e7c1270 */
[----:B------:R-:W-:Y:S01]  /*12640*/  ISETP.GE.AND P0, PT, R10, UR6, PT ;  /* 0x000000060a007c0c */ /* 0x000fe2000bf06270 */
[----:B---3--:R-:W-:Y:S01]  /*12650*/  IMAD.WIDE R6, R15, 0x4, R196 ;  /* 0x000000040f067825 */ /* 0x008fe200078e02c4 */
[----:B------:R-:W-:Y:S01]  /*12660*/  IADD3 R10, PT, PT, R0, 0x6f, RZ ;  /* 0x0000006f000a7810 */ /* 0x000fe20007ffe0ff */
[----:B------:R-:W3:Y:S01]  /*12670*/  LDCU UR10, c[0x0][0x398] ;  /* 0x00007300ff0a77ac */ /* 0x000ee20008000800 */
[----:B------:R-:W-:Y:S01]  /*12680*/  ISETP.LT.AND P4, PT, R199, UR23, !P4 ;  /* 0x00000017c7007c0c */ /* 0x000fe2000e781270 */
[----:B------:R-:W-:Y:S01]  /*12690*/  VIADD R15, R15, UR14 ;  /* 0x0000000e0f0f7c36 */ /* 0x000fe20008000000 */
[----:B------:R-:W-:Y:S01]  /*126a0*/  ISETP.GE.AND P3, PT, R10, UR8, PT ;  /* 0x000000080a007c0c */ /* 0x000fe2000bf66270 */
[----:B------:R5:W-:Y:S01]  /*126b0*/  @P2 STG.E desc[UR18][R6.64], R46 ;  /* 0x0000002e06002986 */ /* 0x000be2000c101912 */
[----:B----4-:R-:W-:Y:S01]  /*126c0*/  ISETP.LT.AND P2, PT, R198, UR24, !P5 ;  /* 0x00000018c6007c0c */ /* 0x010fe2000ef41270 */
[----:B--2---:R-:W-:Y:S01]  /*126d0*/  IMAD.WIDE R4, R15, 0x4, R2 ;  /* 0x000000040f047825 */ /* 0x004fe200078e0202 */
[----:B-1----:R-:W-:Y:S01]  /*126e0*/  ISETP.LT.AND P5, PT, R199, UR26, !P5 ;  /* 0x0000001ac7007c0c */ /* 0x002fe2000efa1270 */
[----:B------:R-:W1:Y:S02]  /*126f0*/  LDCU UR12, c[0x0][0x398] ;  /* 0x00007300ff0c77ac */ /* 0x000e640008000800 */
[----:B------:R-:W-:Y:S01]  /*12700*/  VIADD R10, R0, 0x70 ;  /* 0x00000070000a7836 */ /* 0x000fe20000000000 */
[----:B------:R2:W-:Y:S01]  /*12710*/  @P6 STG.E desc[UR18][R4.64], R175 ;  /* 0x000000af04006986 */ /* 0x0005e2000c101912 */
[C---:B------:R-:W-:Y:S01]  /*12720*/  VIADD R13, R15.reuse, UR14 ;  /* 0x0000000e0f0d7c36 */ /* 0x040fe20008000000 */
[----:B------:R-:W4:Y:S01]  /*12730*/  LDCU UR16, c[0x0][0x398] ;  /* 0x00007300ff1077ac */ /* 0x000f220008000800 */
[----:B------:R-:W-:Y:S01]  /*12740*/  IMAD.WIDE R8, R15, 0x4, R196 ;  /* 0x000000040f087825 */ /* 0x000fe200078e02c4 */
[----:B------:R-:W-:Y:S01]  /*12750*/  ISETP.GE.AND P6, PT, R10, UR4, PT ;  /* 0x000000040a007c0c */ /* 0x000fe2000bfc6270 */
[----:B------:R-:W1:Y:S02]  /*12760*/  LDCU UR4, c[0x0][0x39c] ;  /* 0x00007380ff0477ac */ /* 0x000e640008000800 */
[C---:B-----5:R-:W-:Y:S01]  /*12770*/  IMAD.WIDE R6, R13.reuse, 0x4, R2 ;  /* 0x000000040d067825 */ /* 0x060fe200078e0202 */
[----:B------:R-:W-:Y:S01]  /*12780*/  @P4 STG.E desc[UR18][R8.64], R47 ;  /* 0x0000002f08004986 */ /* 0x000fe2000c101912 */
[C---:B------:R-:W-:Y:S01]  /*12790*/  ISETP.LT.AND P4, PT, R198.reuse, UR28, !P1 ;  /* 0x0000001cc6007c0c */ /* 0x040fe2000cf81270 */
[----:B------:R-:W5:Y:S01]  /*127a0*/  LDCU UR6, c[0x0][0x39c] ;  /* 0x00007380ff0677ac */ /* 0x000f620008000800 */
[----:B------:R-:W-:Y:S01]  /*127b0*/  IMAD.WIDE R10, R13, 0x4, R196 ;  /* 0x000000040d0a7825 */ /* 0x000fe200078e02c4 */
[----:B------:R-:W-:Y:S01]  /*127c0*/  @P2 STG.E desc[UR18][R6.64], R176 ;  /* 0x000000b006002986 */ /* 0x000fe2000c101912 */
[----:B------:R-:W-:Y:S01]  /*127d0*/  ISETP.LT.AND P1, PT, R199, UR32, !P1 ;  /* 0x00000020c7007c0c */ /* 0x000fe2000cf21270 */
[----:B------:R-:W4:Y:S01]  /*127e0*/  LDCU UR20, c[0x0][0x398] ;  /* 0x00007300ff1477ac */ /* 0x000f220008000800 */
[----:B------:R-:W-:Y:S01]  /*127f0*/  VIADD R13, R13, UR14 ;  /* 0x0000000e0d0d7c36 */ /* 0x000fe20008000000 */
[----:B------:R5:W-:Y:S01]  /*12800*/  @P5 STG.E desc[UR18][R10.64], R48 ;  /* 0x000000300a005986 */ /* 0x000be2000c101912 */
[----:B---3--:R-:W-:Y:S01]  /*12810*/  ISETP.LT.AND P5, PT, R198, UR10, !P0 ;  /* 0x0000000ac6007c0c */ /* 0x008fe2000c7a1270 */
[----:B------:R-:W3:Y:S01]  /*12820*/  LDCU UR30, c[0x0][0x398] ;  /* 0x00007300ff1e77ac */ /* 0x000ee20008000800 */
[C---:B--2---:R-:W-:Y:S01]  /*12830*/  IMAD.WIDE R4, R13.reuse, 0x4, R2 ;  /* 0x000000040d047825 */ /* 0x044fe200078e0202 */
[----:B------:R-:W2:Y:S03]  /*12840*/  LDCU UR22, c[0x0][0x398] ;  /* 0x00007300ff1677ac */ /* 0x000ea60008000800 */
[----:B------:R-:W-:Y:S01]  /*12850*/  VIADD R15, R13, UR14 ;  /* 0x0000000e0d0f7c36 */ /* 0x000fe20008000000 */
[----:B-1----:R-:W-:Y:S01]  /*12860*/  ISETP.LT.AND P0, PT, R199, UR12, !P0 ;  /* 0x0000000cc7007c0c */ /* 0x002fe2000c701270 */
[----:B------:R-:W1:Y:S01]  /*12870*/  LDCU UR8, c[0x0][0x39c] ;  /* 0x00007380ff0877ac */ /* 0x000e620008000800 */
[----:B-----5:R-:W-:Y:S01]  /*12880*/  VIADD R10, R0, 0x72 ;  /* 0x00000072000a7836 */ /* 0x020fe20000000000 */
[----:B------:R5:W-:Y:S01]  /*12890*/  @P4 STG.E desc[UR18][R4.64], R177 ;  /* 0x000000b104004986 */ /* 0x000be2000c101912 */
[----:B------:R-:W-:Y:S01]  /*128a0*/  IMAD.WIDE R6, R13, 0x4, R196 ;  /* 0x000000040d067825 */ /* 0x000fe200078e02c4 */
[----:B------:R-:W1:Y:S02]  /*128b0*/  LDCU UR23, c[0x0][0x398] ;  /* 0x00007300ff1777ac */ /* 0x000e640008000800 */
[----:B------:R-:W-:Y:S01]  /*128c0*/  ISETP.GE.AND P4, PT, R10, UR4, PT ;  /* 0x000000040a007c0c */ /* 0x000fe2000bf86270 */
[C---:B------:R-:W-:Y:S01]  /*128d0*/  IMAD.WIDE R8, R15.reuse, 0x4, R2 ;  /* 0x000000040f087825 */ /* 0x040fe200078e0202 */
[----:B------:R-:W1:Y:S01]  /*128e0*/  LDCU UR4, c[0x0][0x39c] ;  /* 0x00007380ff0477ac */ /* 0x000e620008000800 */
[----:B------:R1:W-:Y:S02]  /*128f0*/  @P1 STG.E desc[UR18][R6.64], R49 ;  /* 0x0000003106001986 */ /* 0x0003e4000c101912 */
[----:B------:R-:W-:Y:S01]  /*12900*/  VIADD R12, R0, 0x71 ;  /* 0x00000071000c7836 */ /* 0x000fe20000000000 */
[----:B------:R-:W1:Y:S01]  /*12910*/  LDCU UR10, c[0x0][0x398] ;  /* 0x00007300ff0a77ac */ /* 0x000e620008000800 */
[----:B------:R1:W-:Y:S01]  /*12920*/  @P5 STG.E desc[UR18][R8.64], R178 ;  /* 0x000000b208005986 */ /* 0x0003e2000c101912 */
[----:B----4-:R-:W-:Y:S01]  /*12930*/  ISETP.LT.AND P5, PT, R198, UR16, !P3 ;  /* 0x00000010c6007c0c */ /* 0x010fe2000dfa1270 */
[----:B-----5:R-:W-:Y:S01]  /*12940*/  IMAD.WIDE R4, R15, 0x4, R196 ;  /* 0x000000040f047825 */ /* 0x020fe200078e02c4 */
[----:B------:R-:W-:Y:S01]  /*12950*/  ISETP.GE.AND P2, PT, R12, UR6, PT ;  /* 0x000000060c007c0c */ /* 0x000fe2000bf46270 */
[----:B------:R-:W4:Y:S02]  /*12960*/  LDCU UR6, c[0x0][0x398] ;  /* 0x00007300ff0677ac */ /* 0x000f240008000800 */
[----:B------:R-:W-:Y:S01]  /*12970*/  VIADD R10, R0, 0x73 ;  /* 0x00000073000a7836 */ /* 0x000fe20000000000 */
[----:B------:R-:W-:Y:S01]  /*12980*/  ISETP.LT.AND P3, PT, R199, UR20, !P3 ;  /* 0x00000014c7007c0c */ /* 0x000fe2000df61270 */
[----:B------:R-:W-:Y:S01]  /*12990*/  VIADD R15, R15, UR14 ;  /* 0x0000000e0f0f7c36 */ /* 0x000fe20008000000 */
[----:B------:R5:W-:Y:S01]  /*129a0*/  @P0 STG.E desc[UR18][R4.64], R50 ;  /* 0x0000003204000986 */ /* 0x000be2000c101912 */
[----:B---3--:R-:W-:Y:S01]  /*129b0*/  ISETP.LT.AND P0, PT, R198, UR30, !P6 ;  /* 0x0000001ec6007c0c */ /* 0x008fe2000f701270 */
[----:B------:R-:W3:Y:S01]  /*129c0*/  LDCU UR12, c[0x0][0x398] ;  /* 0x00007300ff0c77ac */ /* 0x000ee20008000800 */
[----:B--2---:R-:W-:Y:S01]  /*129d0*/  ISETP.LT.AND P6, PT, R199, UR22, !P6 ;  /* 0x00000016c7007c0c */ /* 0x004fe2000f7c1270 */
[----:B-1----:R-:W-:Y:S01]  /*129e0*/  IMAD.WIDE R6, R15, 0x4, R2 ;  /* 0x000000040f067825 */ /* 0x002fe200078e0202 */
[----:B------:R-:W-:Y:S01]  /*129f0*/  ISETP.GE.AND P1, PT, R10, UR8, PT ;  /* 0x000000080a007c0c */ /* 0x000fe2000bf26270 */
[----:B------:R-:W1:Y:S02]  /*12a00*/  LDCU UR8, c[0x0][0x398] ;  /* 0x00007300ff0877ac */ /* 0x000e640008000800 */
[----:B------:R-:W-:-:S02]  /*12a10*/  VIADD R10, R0, 0x74 ;  /* 0x00000074000a7836 */ /* 0x000fc40000000000 */
[C---:B------:R-:W-:Y:S01]  /*12a20*/  VIADD R13, R15.reuse, UR14 ;  /* 0x0000000e0f0d7c36 */ /* 0x040fe20008000000 */
[----:B------:R2:W-:Y:S01]  /*12a30*/  @P5 STG.E desc[UR18][R6.64], R179 ;  /* 0x000000b306005986 */ /* 0x0005e2000c101912 */
[----:B------:R-:W-:Y:S01]  /*12a40*/  IMAD.WIDE R8, R15, 0x4, R196 ;  /* 0x000000040f087825 */ /* 0x000fe200078e02c4 */
[----:B------:R-:W-:Y:S01]  /*12a50*/  ISETP.GE.AND P5, PT, R10, UR4, PT ;  /* 0x000000040a007c0c */ /* 0x000fe2000bfa6270 */
[----:B------:R-:W1:Y:S02]  /*12a60*/  LDCU UR16, c[0x0][0x398] ;  /* 0x00007300ff1077ac */ /* 0x000e640008000800 */
[C---:B-----5:R-:W-:Y:S01]  /*12a70*/  IMAD.WIDE R4, R13.reuse, 0x4, R2 ;  /* 0x000000040d047825 */ /* 0x060fe200078e0202 */
[----:B------:R-:W-:Y:S01]  /*12a80*/  @P3 STG.E desc[UR18][R8.64], R51 ;  /* 0x0000003308003986 */ /* 0x000fe2000c101912 */
[----:B------:R-:W5:Y:S02]  /*12a90*/  LDCU UR20, c[0x0][0x398] ;  /* 0x00007300ff1477ac */ /* 0x000f640008000800 */
[----:B------:R-:W-:Y:S01]  /*12aa0*/  IMAD.WIDE R10, R13, 0x4, R196 ;  /* 0x000000040d0a7825 */ /* 0x000fe200078e02c4 */
[C---:B------:R-:W-:Y:S01]  /*12ab0*/  ISETP.LT.AND P3, PT, R198.reuse, UR23, !P2 ;  /* 0x00000017c6007c0c */ /* 0x040fe2000d761270 */
[----:B------:R1:W-:Y:S01]  /*12ac0*/  @P0 STG.E desc[UR18][R4.64], R180 ;  /* 0x000000b404000986 */ /* 0x0003e2000c101912 */
[----:B------:R-:W-:Y:S01]  /*12ad0*/  ISETP.LT.AND P2, PT, R199, UR10, !P2 ;  /* 0x0000000ac7007c0c */ /* 0x000fe2000d741270 */
[----:B------:R-:W-:Y:S01]  /*12ae0*/  VIADD R13, R13, UR14 ;  /* 0x0000000e0d0d7c36 */ /* 0x000fe20008000000 */
[----:B------:R-:W5:Y:S01]  /*12af0*/  LDCU UR4, c[0x0][0x398] ;  /* 0x00007300ff0477ac */ /* 0x000f620008000800 */
[----:B------:R5:W-:Y:S01]  /*12b00*/  @P6 STG.E desc[UR18][R10.64], R52 ;  /* 0x000000340a006986 */ /* 0x000be2000c101912 */
[----:B----4-:R-:W-:Y:S01]  /*12b10*/  ISETP.LT.AND P6, PT, R198, UR6, !P4 ;  /* 0x00000006c6007c0c */ /* 0x010fe2000e7c1270 */
[----:B------:R-:W-:Y:S01]  /*12b20*/  VIADD R15, R13, UR14 ;  /* 0x0000000e0d0f7c36 */ /* 0x000fe20008000000 */
[----:B---3--:R-:W-:Y:S01]  /*12b30*/  ISETP.LT.AND P4, PT, R199, UR12, !P4 ;  /* 0x0000000cc7007c0c */ /* 0x008fe2000e781270 */
[C---:B--2---:R-:W-:Y:S01]  /*12b40*/  IMAD.WIDE R6, R13.reuse, 0x4, R2 ;  /* 0x000000040d067825 */ /* 0x044fe200078e0202 */
[----:B------:R-:W2:Y:S03]  /*12b50*/  LDCU UR22, c[0x0][0x398] ;  /* 0x00007300ff1677ac */ /* 0x000ea60008000800 */
[----:B-1----:R-:W-:Y:S01]  /*12b60*/  IMAD.WIDE R4, R13, 0x4, R196 ;  /* 0x000000040d047825 */ /* 0x002fe200078e02c4 */
[----:B------:R1:W-:Y:S01]  /*12b70*/  @P3 STG.E desc[UR18][R6.64], R181 ;  /* 0x000000b506003986 */ /* 0x0003e2000c101912 */
[----:B------:R-:W3:Y:S02]  /*12b80*/  LDCU UR6, c[0x0][0x398] ;  /* 0x00007300ff0677ac */ /* 0x000ee40008000800 */
[C---:B------:R-:W-:Y:S01]  /*12b90*/  IMAD.WIDE R8, R15.reuse, 0x4, R2 ;  /* 0x000000040f087825 */ /* 0x040fe200078e0202 */
[----:B------:R4:W-:Y:S01]  /*12ba0*/  @P2 STG.E desc[UR18][R4.64], R53 ;  /* 0x0000003504002986 */ /* 0x0009e2000c101912 */
[----:B------:R-:W2:Y:S02]  /*12bb0*/  LDCU UR10, c[0x0][0x398] ;  /* 0x00007300ff0a77ac */ /* 0x000ea40008000800 */
[C---:B------:R-:W-:Y:S01]  /*12bc0*/  VIADD R12, R0.reuse, 0x75 ;  /* 0x00000075000c7836 */ /* 0x040fe20000000000 */
[----:B------:R2:W-:Y:S01]  /*12bd0*/  @P6 STG.E desc[UR18][R8.64], R182 ;  /* 0x000000b608006986 */ /* 0x0005e2000c101912 */
[----:B-----5:R-:W-:Y:S01]  /*12be0*/  VIADD R10, R0, 0x76 ;  /* 0x00000076000a7836 */ /* 0x020fe20000000000 */
[----:B------:R-:W-:Y:S01]  /*12bf0*/  ISETP.LT.AND P6, PT, R198, UR8, !P1 ;  /* 0x00000008c6007c0c */ /* 0x000fe2000cfc1270 */
[----:B------:R-:W5:Y:S01]  /*12c00*/  LDCU UR12, c[0x0][0x398] ;  /* 0x00007300ff0c77ac */ /* 0x000f620008000800 */
[C---:B-1----:R-:W-:Y:S01]  /*12c10*/  IMAD.WIDE R6, R15.reuse, 0x4, R196 ;  /* 0x000000040f067825 */ /* 0x042fe200078e02c4 */
[----:B------:R-:W-:Y:S01]  /*12c20*/  ISETP.GE.AND P0, PT, R12, UR5, PT ;  /* 0x000000050c007c0c */ /* 0x000fe2000bf06270 */
[----:B------:R-:W1:Y:S01]  /*12c30*/  LDCU UR5, c[0x0][0x398] ;  /* 0x00007300ff0577ac */ /* 0x000e620008000800 */
[----:B------:R-:W-:Y:S01]  /*12c40*/  ISETP.GE.AND P3, PT, R10, UR31, PT ;  /* 0x0000001f0a007c0c */ /* 0x000fe2000bf66270 */
[----:B------:R-:W-:Y:S01]  /*12c50*/  VIADD R15, R15, UR14 ;  /* 0x0000000e0f0f7c36 */ /* 0x000fe20008000000 */
[----:B------:R-:W-:Y:S01]  /*12c60*/  IADD3 R10, PT, PT, R0, 0x77, RZ ;  /* 0x00000077000a7810 */ /* 0x000fe20007ffe0ff */
[----:B------:R1:W-:Y:S01]  /*12c70*/  @P4 STG.E desc[UR18][R6.64], R54 ;  /* 0x0000003606004986 */ /* 0x0003e2000c101912 */
[----:B------:R-:W-:Y:S01]  /*12c80*/  ISETP.LT.AND P1, PT, R199, UR16, !P1 ;  /* 0x00000010c7007c0c */ /* 0x000fe2000cf21270 */
[----:B----4-:R-:W-:Y:S01]  /*12c90*/  IMAD.WIDE R4, R15, 0x4, R2 ;  /* 0x000000040f047825 */ /* 0x010fe200078e0202 */
[----:B------:R-:W-:Y:S01]  /*12ca0*/  ISETP.LT.AND P4, PT, R198, UR4, !P5 ;  /* 0x00000004c6007c0c */ /* 0x000fe2000ef81270 */
[----:B------:R-:W4:Y:S01]  /*12cb0*/  LDCU UR8, c[0x0][0x398] ;  /* 0x00007300ff0877ac */ /* 0x000f220008000800 */
[----:B------:R-:W-:Y:S01]  /*12cc0*/  ISETP.LT.AND P5, PT, R199, UR20, !P5 ;  /* 0x00000014c7007c0c */ /* 0x000fe2000efa1270 */
[C---:B------:R-:W-:Y:S01]  /*12cd0*/  VIADD R13, R15.reuse, UR14 ;  /* 0x0000000e0f0d7c36 */ /* 0x040fe20008000000 */
[----:B------:R-:W-:Y:S01]  /*12ce0*/  ISETP.GE.AND P2, PT, R10, UR11, PT ;  /* 0x0000000b0a007c0c */ /* 0x000fe2000bf46270 */
[----:B------:R-:W-:Y:S01]  /*12cf0*/  VIADD R10, R0, 0x78 ;  /* 0x00000078000a7836 */ /* 0x000fe20000000000 */
[----:B------:R3:W-:Y:S01]  /*12d00*/  @P6 STG.E desc[UR18][R4.64], R183 ;  /* 0x000000b704006986 */ /* 0x0007e2000c101912 */
[----:B--2---:R-:W-:Y:S01]  /*12d10*/  IMAD.WIDE R8, R15, 0x4, R196 ;  /* 0x000000040f087825 */ /* 0x004fe200078e02c4 */
[----:B------:R-:W2:Y:S02]  /*12d20*/  LDCU UR11, c[0x0][0x398] ;  /* 0x00007300ff0b77ac */ /* 0x000ea40008000800 */
[----:B------:R-:W-:Y:S01]  /*12d30*/  ISETP.GE.AND P6, PT, R10, UR29, PT ;  /* 0x0000001d0a007c0c */ /* 0x000fe2000bfc6270 */
[C---:B-1----:R-:W-:Y:S01]  /*12d40*/  IMAD.WIDE R6, R13.reuse, 0x4, R2 ;  /* 0x000000040d067825 */ /* 0x042fe200078e0202 */
[----:B------:R-:W-:Y:S01]  /*12d50*/  @P1 STG.E desc[UR18][R8.64], R55 ;  /* 0x0000003708001986 */ /* 0x000fe2000c101912 */
[----:B------:R-:W1:Y:S02]  /*12d60*/  LDCU UR4, c[0x0][0x398] ;  /* 0x00007300ff0477ac */ /* 0x000e640008000800 */
[----:B------:R-:W-:Y:S01]  /*12d70*/  IMAD.WIDE R10, R13, 0x4, R196 ;  /* 0x000000040d0a7825 */ /* 0x000fe200078e02c4 */
[C---:B------:R-:W-:Y:S01]  /*12d80*/  ISETP.LT.AND P1, PT, R198.reuse, UR22, !P0 ;  /* 0x00000016c6007c0c */ /* 0x040fe2000c721270 */
[----:B------:R2:W-:Y:S01]  /*12d90*/  @P4 STG.E desc[UR18][R6.64], R184 ;  /* 0x000000b806004986 */ /* 0x0005e2000c101912 */
[----:B---3--:R-:W-:Y:S01]  /*12da0*/  ISETP.LT.AND P4, PT, R199, UR6, !P0 ;  /* 0x00000006c7007c0c */ /* 0x008fe2000c781270 */
[----:B------:R-:W-:Y:S01]  /*12db0*/  VIADD R13, R13, UR14 ;  /* 0x0000000e0d0d7c36 */ /* 0x000fe20008000000 */
[----:B------:R-:W3:Y:S01]  /*12dc0*/  LDCU UR16, c[0x0][0x398] ;  /* 0x00007300ff1077ac */ /* 0x000ee20008000800 */
[----:B------:R1:W-:Y:S01]  /*12dd0*/  @P5 STG.E desc[UR18][R10.64], R56 ;  /* 0x000000380a005986 */ /* 0x0003e2000c101912 */
[C---:B------:R-:W-:Y:S01]  /*12de0*/  ISETP.LT.AND P5, PT, R198.reuse, UR5, !P3 ;  /* 0x00000005c6007c0c */ /* 0x040fe2000dfa1270 */
[C---:B------:R-:W-:Y:S01]  /*12df0*/  VIADD R15, R13.reuse, UR14 ;  /* 0x0000000e0d0f7c36 */ /* 0x040fe20008000000 */
[----:B------:R-:W3:Y:S01]  /*12e00*/  LDCU UR20, c[0x0][0x398] ;  /* 0x00007300ff1477ac */ /* 0x000ee20008000800 */
[----:B------:R-:W-:Y:S01]  /*12e10*/  IMAD.WIDE R4, R13, 0x4, R2 ;  /* 0x000000040d047825 */ /* 0x000fe200078e0202 */
[----:B------:R-:W-:Y:S01]  /*12e20*/  ISETP.LT.AND P3, PT, R199, UR10, !P3 ;  /* 0x0000000ac7007c0c */ /* 0x000fe2000df61270 */
[----:B------:R-:W3:Y:S02]  /*12e30*/  LDCU UR5, c[0x0][0x398] ;  /* 0x00007300ff0577ac */ /* 0x000ee40008000800 */
[----:B--2---:R-:W-:Y:S01]  /*12e40*/  IMAD.WIDE R6, R13, 0x4, R196 ;  /* 0x000000040d067825 */ /* 0x004fe200078e02c4 */
[----:B------:R2:W-:Y:S01]  /*12e50*/  @P1 STG.E desc[UR18][R4.64], R185 ;  /* 0x000000b904001986 */ /* 0x0005e2000c101912 */
[----:B------:R-:W3:Y:S02]  /*12e60*/  LDCU UR6, c[0x0][0x398] ;  /* 0x00007300ff0677ac */ /* 0x000ee40008000800 */
[----:B------:R-:W-:Y:S01]  /*12e70*/  IMAD.WIDE R8, R15, 0x4, R2 ;  /* 0x000000040f087825 */ /* 0x000fe200078e0202 */
[----:B------:R3:W-:Y:S01]  /*12e80*/  @P4 STG.E desc[UR18][R6.64], R57 ;  /* 0x0000003906004986 */ /* 0x0007e2000c101912 */
[----:B-----5:R-:W-:Y:S01]  /*12e90*/  ISETP.LT.AND P4, PT, R198, UR12, !P2 ;  /* 0x0000000cc6007c0c */ /* 0x020fe2000d781270 */
[----:B------:R-:W5:Y:S01]  /*12ea0*/  LDCU UR10, c[0x0][0x398] ;  /* 0x00007300ff0a77ac */ /* 0x000f620008000800 */
[C---:B-1----:R-:W-:Y:S01]  /*12eb0*/  VIADD R10, R0.reuse, 0x7a ;  /* 0x0000007a000a7836 */ /* 0x042fe20000000000 */
[----:B------:R1:W-:Y:S01]  /*12ec0*/  @P5 STG.E desc[UR18][R8.64], R186 ;  /* 0x000000ba08005986 */ /* 0x0003e2000c101912 */
[----:B----4-:R-:W-:Y:S01]  /*12ed0*/  ISETP.LT.AND P2, PT, R199, UR8, !P2 ;  /* 0x00000008c7007c0c */ /* 0x010fe2000d741270 */
[----:B------:R-:W-:Y:S01]  /*12ee0*/  VIADD R12, R0, 0x79 ;  /* 0x00000079000c7836 */ /* 0x000fe20000000000 */
[----:B------:R-:W-:Y:S01]  /*12ef0*/  ISETP.LT.AND P5, PT, R198, UR11, !P6 ;  /* 0x0000000bc6007c0c */ /* 0x000fe2000f7a1270 */
[C---:B--2---:R-:W-:Y:S01]  /*12f00*/  IMAD.WIDE R4, R15.reuse, 0x4, R196 ;  /* 0x000000040f047825 */ /* 0x044fe200078e02c4 */
[----:B------:R-:W-:Y:S01]  /*12f10*/  ISETP.GE.AND P1, PT, R10, UR9, PT ;  /* 0x000000090a007c0c */ /* 0x000fe2000bf26270 */
[----:B------:R-:W2:Y:S02]  /*12f20*/  LDCU UR9, c[0x0][0x398] ;  /* 0x00007300ff0977ac */ /* 0x000ea40008000800 */
[----:B------:R-:W-:-:S02]  /*12f30*/  VIADD R15, R15, UR14 ;  /* 0x0000000e0f0f7c36 */ /* 0x000fc40008000000 */
[----:B------:R-:W-:Y:S01]  /*12f40*/  VIADD R10, R0, 0x7b ;  /* 0x0000007b000a7836 */ /* 0x000fe20000000000 */
[----:B------:R-:W-:Y:S01]  /*12f50*/  ISETP.GE.AND P0, PT, R12, UR27, PT ;  /* 0x0000001b0c007c0c */ /* 0x000fe2000bf06270 */
[C---:B------:R-:W-:Y:S01]  /*12f60*/  VIADD R13, R15.reuse, UR14 ;  /* 0x0000000e0f0d7c36 */ /* 0x040fe20008000000 */
[----:B------:R4:W-:Y:S01]  /*12f70*/  @P3 STG.E desc[UR18][R4.64], R58 ;  /* 0x0000003a04003986 */ /* 0x0009e2000c101912 */
[C---:B---3--:R-:W-:Y:S01]  /*12f80*/  IMAD.WIDE R6, R15.reuse, 0x4, R2 ;  /* 0x000000040f067825 */ /* 0x048fe200078e0202 */
[----:B------:R-:W-:Y:S01]  /*12f90*/  ISETP.GE.AND P3, PT, R10, UR21, PT ;  /* 0x000000150a007c0c */ /* 0x000fe2000bf66270 */
[----:B------:R-:W3:Y:S02]  /*12fa0*/  LDCU UR8, c[0x0][0x398] ;  /* 0x00007300ff0877ac */ /* 0x000ee40008000800 */
[----:B-1----:R-:W-:Y:S01]  /*12fb0*/  IMAD.WIDE R8, R15, 0x4, R196 ;  /* 0x000000040f087825 */ /* 0x002fe200078e02c4 */
[----:B------:R-:W-:Y:S01]  /*12fc0*/  ISETP.LT.AND P6, PT, R199, UR4, !P6 ;  /* 0x00000004c7007c0c */ /* 0x000fe2000f7c1270 */
[----:B------:R1:W-:Y:S01]  /*12fd0*/  @P4 STG.E desc[UR18][R6.64], R187 ;  /* 0x000000bb06004986 */ /* 0x0003e2000c101912 */
[----:B------:R-:W2:Y:S01]  /*12fe0*/  LDCU UR11, c[0x0][0x398] ;  /* 0x00007300ff0b77ac */ /* 0x000ea20008000800 */
[----:B------:R-:W-:Y:S01]  /*12ff0*/  IMAD.WIDE R10, R13, 0x4, R2 ;  /* 0x000000040d0a7825 */ /* 0x000fe200078e0202 */
[C---:B------:R-:W-:Y:S01]  /*13000*/  ISETP.LT.AND P4, PT, R198.reuse, UR16, !P0 ;  /* 0x00000010c6007c0c */ /* 0x040fe2000c781270 */
[----:B------:R1:W-:Y:S01]  /*13010*/  @P2 STG.E desc[UR18][R8.64], R59 ;  /* 0x0000003b08002986 */ /* 0x0003e2000c101912 */
[----:B------:R-:W-:Y:S01]  /*13020*/  ISETP.LT.AND P2, PT, R199, UR20, !P0 ;  /* 0x00000014c7007c0c */ /* 0x000fe2000c741270 */
[C---:B----4-:R-:W-:Y:S01]  /*13030*/  IMAD.WIDE R4, R13.reuse, 0x4, R196 ;  /* 0x000000040d047825 */ /* 0x050fe200078e02c4 */
[----:B------:R-:W4:Y:S01]  /*13040*/  LDCU UR4, c[0x0][0x398] ;  /* 0x00007300ff0477ac */ /* 0x000f220008000800 */
[----:B------:R2:W-:Y:S01]  /*13050*/  @P5 STG.E desc[UR18][R10.64], R188 ;  /* 0x000000bc0a005986 */ /* 0x0005e2000c101912 */
[----:B------:R-:W-:Y:S01]  /*13060*/  ISETP.LT.AND P5, PT, R198, UR5, !P1 ;  /* 0x00000005c6007c0c */ /* 0x000fe2000cfa1270 */
[----:B------:R-:W-:Y:S01]  /*13070*/  VIADD R13, R13, UR14 ;  /* 0x0000000e0d0d7c36 */ /* 0x000fe20008000000 */
[----:B------:R-:W3:Y:S01]  /*13080*/  LDCU UR12, c[0x0][0x398] ;  /* 0x00007300ff0c77ac */ /* 0x000ee20008000800 */
[----:B------:R-:W-:-:S02]  /*13090*/  VIADD R12, R0, 0x7c ;  /* 0x0000007c000c7836 */ /* 0x000fc40000000000 */
[C---:B------:R-:W-:Y:S01]  /*130a0*/  VIADD R15, R13.reuse, UR14 ;  /* 0x0000000e0d0f7c36 */ /* 0x040fe20008000000 */
[----:B------:R3:W-:Y:S01]  /*130b0*/  @P6 STG.E desc[UR18][R4.64], R60 ;  /* 0x0000003c04006986 */ /* 0x0007e2000c101912 */
[C---:B-1----:R-:W-:Y:S01]  /*130c0*/  IMAD.WIDE R6, R13.reuse, 0x4, R2 ;  /* 0x000000040d067825 */ /* 0x042fe200078e0202 */
[----:B------:R-:W-:Y:S01]  /*130d0*/  ISETP.GE.AND P0, PT, R12, UR25, PT ;  /* 0x000000190c007c0c */ /* 0x000fe2000bf06270 */
[----:B------:R-:W1:Y:S02]  /*130e0*/  LDCU UR5, c[0x0][0x398] ;  /* 0x00007300ff0577ac */ /* 0x000e640008000800 */
[----:B------:R-:W-:Y:S02]  /*130f0*/  VIADD R12, R0, 0x7d ;  /* 0x0000007d000c7836 */ /* 0x000fe40000000000 */
[----:B------:R-:W-:Y:S01]  /*13100*/  IMAD.WIDE R8, R13, 0x4, R196 ;  /* 0x000000040d087825 */ /* 0x000fe200078e02c4 */
[----:B------:R1:W-:Y:S01]  /*13110*/  @P4 STG.E desc[UR18][R6.64], R189 ;  /* 0x000000bd06004986 */ /* 0x0003e2000c101912 */
[----:B------:R-:W1:Y:S02]  /*13120*/  LDCU UR16, c[0x0][0x398] ;  /* 0x00007300ff1077ac */ /* 0x000e640008000800 */
[----:B--2---:R-:W-:Y:S01]  /*13130*/  IMAD.WIDE R10, R15, 0x4, R2 ;  /* 0x000000040f0a7825 */ /* 0x004fe200078e0202 */
[C---:B------:R-:W-:Y:S01]  /*13140*/  ISETP.LT.AND P1, PT, R199.reuse, UR6, !P1 ;  /* 0x00000006c7007c0c */ /* 0x040fe2000cf21270 */
[----:B------:R2:W-:Y:S01]  /*13150*/  @P2 STG.E desc[UR18][R8.64], R61 ;  /* 0x0000003d08002986 */ /* 0x0005e2000c101912 */
[----:B------:R-:W-:Y:S01]  /*13160*/  ISETP.GE.AND P6, PT, R12, UR13, PT ;  /* 0x0000000d0c007c0c */ /* 0x000fe2000bfc6270 */
[----:B------:R-:W2:Y:S01]  /*13170*/  LDCU UR13, c[0x0][0x398] ;  /* 0x00007300ff0d77ac */ /* 0x000ea20008000800 */
[----:B-----5:R-:W-:Y:S01]  /*13180*/  ISETP.LT.AND P4, PT, R198, UR10, !P3 ;  /* 0x0000000ac6007c0c */ /* 0x020fe2000df81270 */
[----:B------:R5:W-:Y:S01]  /*13190*/  @P5 STG.E desc[UR18][R10.64], R190 ;  /* 0x000000be0a005986 */ /* 0x000be2000c101912 */
[----:B---3--:R-:W-:Y:S01]  /*131a0*/  VIADD R4, R0, 0x7e ;  /* 0x0000007e00047836 */ /* 0x008fe20000000000 */
[----:B------:R-:W-:Y:S01]  /*131b0*/  ISETP.LT.AND P3, PT, R199, UR9, !P3 ;  /* 0x00000009c7007c0c */ /* 0x000fe2000df61270 */
[----:B------:R-:W3:Y:S01]  /*131c0*/  LDCU UR6, c[0x0][0x398] ;  /* 0x00007300ff0677ac */ /* 0x000ee20008000800 */
[----:B------:R-:W-:-:S02]  /*131d0*/  IADD3 R13, PT, PT, R15, UR14, RZ ;  /* 0x0000000e0f0d7c10 */ /* 0x000fc4000fffe0ff */
[----:B------:R-:W-:Y:S02]  /*131e0*/  ISETP.LT.AND P5, PT, R198, UR8, !P0 ;  /* 0x00000008c6007c0c */ /* 0x000fe4000c7a1270 */
[----:B------:R-:W-:Y:S01]  /*131f0*/  ISETP.GE.AND P2, PT, R4, UR17, PT ;  /* 0x0000001104007c0c */ /* 0x000fe2000bf46270 */
[----:B------:R-:W-:Y:S02]  /*13200*/  VIADD R17, R13, UR14 ;  /* 0x0000000e0d117c36 */ /* 0x000fe40008000000 */
[----:B------:R-:W-:-:S04]  /*13210*/  IMAD.WIDE R4, R15, 0x4, R196 ;  /* 0x000000040f047825 */ /* 0x000fc800078e02c4 */
[C---:B-1----:R-:W-:Y:S01]  /*13220*/  IMAD.WIDE R6, R13.reuse, 0x4, R2 ;  /* 0x000000040d067825 */ /* 0x042fe200078e0202 */
[----:B------:R1:W-:Y:S03]  /*13230*/  @P1 STG.E desc[UR18][R4.64], R62 ;  /* 0x0000003e04001986 */ /* 0x0003e6000c101912 */
[----:B--2---:R-:W-:Y:S01]  /*13240*/  IMAD.WIDE R8, R13, 0x4, R196 ;  /* 0x000000040d087825 */ /* 0x004fe200078e02c4 */
[----:B------:R2:W-:Y:S03]  /*13250*/  @P4 STG.E desc[UR18][R6.64], R191 ;  /* 0x000000bf06004986 */ /* 0x0005e6000c101912 */
[----:B-----5:R-:W-:Y:S01]  /*13260*/  IMAD.WIDE R10, R17, 0x4, R2 ;  /* 0x00000004110a7825 */ /* 0x020fe200078e0202 */
[----:B------:R5:W-:Y:S03]  /*13270*/  @P3 STG.E desc[UR18][R8.64], R63 ;  /* 0x0000003f08003986 */ /* 0x000be6000c101912 */
[----:B------:R-:W-:Y:S01]  /*13280*/  VIADD R0, R0, 0x7f ;  /* 0x0000007f00007836 */ /* 0x000fe20000000000 */
[----:B------:R1:W-:Y:S01]  /*13290*/  @P5 STG.E desc[UR18][R10.64], R192 ;  /* 0x000000c00a005986 */ /* 0x0003e2000c101912 */
[----:B------:R-:W-:Y:S01]  /*132a0*/  ISETP.LT.AND P0, PT, R199, UR11, !P0 ;  /* 0x0000000bc7007c0c */ /* 0x000fe2000c701270 */
[----:B------:R-:W-:Y:S01]  /*132b0*/  VIADD R13, R17, UR14 ;  /* 0x0000000e110d7c36 */ /* 0x000fe20008000000 */
[----:B----4-:R-:W-:-:S02]  /*132c0*/  ISETP.LT.AND P5, PT, R198, UR4, !P6 ;  /* 0x00000004c6007c0c */ /* 0x010fc4000f7a1270 */
[----:B------:R-:W-:Y:S02]  /*132d0*/  ISETP.GE.AND P1, PT, R0, UR7, PT ;  /* 0x0000000700007c0c */ /* 0x000fe4000bf26270 */
[----:B------:R-:W-:Y:S02]  /*132e0*/  ISETP.LT.AND P6, PT, R199, UR12, !P6 ;  /* 0x0000000cc7007c0c */ /* 0x000fe4000f7c1270 */
[C---:B------:R-:W-:Y:S01]  /*132f0*/  ISETP.LT.AND P4, PT, R198.reuse, UR5, !P2 ;  /* 0x00000005c6007c0c */ /* 0x040fe2000d781270 */
[----:B------:R-:W-:Y:S01]  /*13300*/  VIADD R15, R13, UR14 ;  /* 0x0000000e0d0f7c36 */ /* 0x000fe20008000000 */
[C---:B------:R-:W-:Y:S02]  /*13310*/  ISETP.LT.AND P2, PT, R199.reuse, UR13, !P2 ;  /* 0x0000000dc7007c0c */ /* 0x040fe4000d741270 */
[----:B------:R-:W-:Y:S02]  /*13320*/  ISETP.LT.AND P3, PT, R198, UR16, !P1 ;  /* 0x00000010c6007c0c */ /* 0x000fe4000cf61270 */
[----:B---3--:R-:W-:Y:S01]  /*13330*/  ISETP.LT.AND P1, PT, R199, UR6, !P1 ;  /* 0x00000006c7007c0c */ /* 0x008fe2000cf21270 */
[----:B-1----:R-:W-:-:S04]  /*13340*/  IMAD.WIDE R4, R17, 0x4, R196 ;  /* 0x0000000411047825 */ /* 0x002fc800078e02c4 */
[----:B------:R-:W-:Y:S02]  /*13350*/  VIADD R17, R15, UR14 ;  /* 0x0000000e0f117c36 */ /* 0x000fe40008000000 */
[C---:B--2---:R-:W-:Y:S01]  /*13360*/  IMAD.WIDE R6, R13.reuse, 0x4, R2 ;  /* 0x000000040d067825 */ /* 0x044fe200078e0202 */
[----:B------:R1:W-:Y:S03]  /*13370*/  @P0 STG.E desc[UR18][R4.64], R64 ;  /* 0x0000004004000986 */ /* 0x0003e6000c101912 */
[----:B-----5:R-:W-:Y:S01]  /*13380*/  IMAD.WIDE R8, R13, 0x4, R196 ;  /* 0x000000040d087825 */ /* 0x020fe200078e02c4 */
[----:B------:R1:W-:Y:S03]  /*13390*/  @P5 STG.E desc[UR18][R6.64], R193 ;  /* 0x000000c106005986 */ /* 0x0003e6000c101912 */
[C---:B------:R-:W-:Y:S01]  /*133a0*/  IMAD.WIDE R10, R15.reuse, 0x4, R2 ;  /* 0x000000040f0a7825 */ /* 0x040fe200078e0202 */
[----:B------:R1:W-:Y:S03]  /*133b0*/  @P6 STG.E desc[UR18][R8.64], R65 ;  /* 0x0000004108006986 */ /* 0x0003e6000c101912 */
[----:B------:R-:W-:Y:S01]  /*133c0*/  IMAD.WIDE R12, R15, 0x4, R196 ;  /* 0x000000040f0c7825 */ /* 0x000fe200078e02c4 */
[----:B------:R1:W-:Y:S03]  /*133d0*/  @P4 STG.E desc[UR18][R10.64], R194 ;  /* 0x000000c20a004986 */ /* 0x0003e6000c101912 */
[C---:B------:R-:W-:Y:S01]  /*133e0*/  IMAD.WIDE R2, R17.reuse, 0x4, R2 ;  /* 0x0000000411027825 */ /* 0x040fe200078e0202 */
[----:B------:R1:W-:Y:S03]  /*133f0*/  @P2 STG.E desc[UR18][R12.64], R66 ;  /* 0x000000420c002986 */ /* 0x0003e6000c101912 */
[----:B------:R-:W-:Y:S01]  /*13400*/  IMAD.WIDE R196, R17, 0x4, R196 ;  /* 0x0000000411c47825 */ /* 0x000fe200078e02c4 */
[----:B------:R1:W-:Y:S04]  /*13410*/  @P3 STG.E desc[UR18][R2.64], R195 ;  /* 0x000000c302003986 */ /* 0x0003e8000c101912 */
[----:B------:R1:W-:Y:S01]  /*13420*/  @P1 STG.E desc[UR18][R196.64], R67 ;  /* 0x00000043c4001986 */ /* 0x0003e2000c101912 */
[----:B------:R-:W-:Y:S06]  /*13430*/  BAR.SYNC.DEFER_BLOCKING 0x0 ;  /* 0x0000000000007b1d */ /* 0x000fec0000010000 */
[----:B------:R-:W-:Y:S05]  /*13440*/  BRA.U UP0, `(.L_x_14) ;  /* 0x0000000100a07547 */ /* 0x000fea000b800000 */
[----:B------:R-:W2:Y:S01]  /*13450*/  S2UR UR5, SR_CgaCtaId ;  /* 0x00000000000579c3 */ /* 0x000ea20000008800 */
[----:B------:R-:W-:Y:S01]  /*13460*/  NOP ;  /* 0x0000000000007918 */ /* 0x000fe20000000000 */
[----:B------:R-:W-:Y:S01]  /*13470*/  UMOV UR4, 0x50 ;  /* 0x0000005000047882 */ /* 0x000fe20000000000 */
[----:B------:R-:W-:Y:S02]  /*13480*/  IMAD.U32 R0, RZ, RZ, UR15 ;  /* 0x0000000fff007e24 */ /* 0x000fe4000f8e00ff */
[----:B-1----:R-:W-:Y:S02]  /*13490*/  IMAD.MOV.U32 R3, RZ, RZ, 0xffff ;  /* 0x0000ffffff037424 */ /* 0x002fe400078e00ff */
[----:B------:R-:W-:Y:S01]  /*134a0*/  IMAD.MOV.U32 R7, RZ, RZ, 0x1 ;  /* 0x00000001ff077424 */ /* 0x000fe200078e00ff */
[----:B------:R-:W-:-:S04]  /*134b0*/  LOP3.LUT R0, R0, 0xffff, RZ, 0xc0, !PT ;  /* 0x0000ffff00007812 */ /* 0x000fc800078ec0ff */
[----:B------:R-:W-:-:S05]  /*134c0*/  SHF.R.U32.HI R0, RZ, 0x5, R0 ;  /* 0x00000005ff007819 */ /* 0x000fca0000011600 */
[----:B------:R-:W-:Y:S01]  /*134d0*/  VIADD R2, R0, 0x10 ;  /* 0x0000001000027836 */ /* 0x000fe20000000000 */
[----:B------:R-:W-:Y:S01]  /*134e0*/  SHF.L.U32 R0, R3, R0, RZ ;  /* 0x0000000003007219 */ /* 0x000fe200000006ff */
[----:B--2---:R-:W-:-:S03]  /*134f0*/  ULEA UR6, UR5, UR4, 0x18 ;  /* 0x0000000405067291 */ /* 0x004fc6000f8ec0ff */
[----:B------:R-:W-:-:S04]  /*13500*/  SHF.L.U32 R3, R7, R2, RZ ;  /* 0x0000000207037219 */ /* 0x000fc800000006ff */
[----:B------:R-:W-:Y:S02]  /*13510*/  LOP3.LUT R0, R3, R0, RZ, 0xfc, !PT ;  /* 0x0000000003007212 */ /* 0x000fe400078efcff */
[----:B------:R-:W1:Y:S02]  /*13520*/  LDS R5, [UR6] ;  /* 0x00000006ff057984 */ /* 0x000e640008000800 */
[C---:B------:R-:W-:Y:S02]  /*13530*/  LOP3.LUT R2, R0.reuse, 0xffff, RZ, 0xc0, !PT ;  /* 0x0000ffff00027812 */ /* 0x040fe400078ec0ff */
[----:B-1----:R-:W-:-:S04]  /*13540*/  LOP3.LUT R3, R0, 0xffff, R5, 0x80, !PT ;  /* 0x0000ffff00037812 */ /* 0x002fc800078e8005 */
[----:B------:R-:W-:-:S13]  /*13550*/  ISETP.NE.AND P0, PT, R3, R2, PT ;  /* 0x000000020300720c */ /* 0x000fda0003f05270 */
[----:B------:R-:W-:Y:S05]  /*13560*/  @P0 BRA `(.L_x_15) ;  /* 0x0000000000500947 */ /* 0x000fea0003800000 */
[----:B------:R-:W-:Y:S02]  /*13570*/  SHF.R.U32.HI R5, RZ, 0x10, R5 ;  /* 0x00000010ff057819 */ /* 0x000fe40000011605 */
[----:B------:R-:W-:-:S04]  /*13580*/  SHF.R.U32.HI R2, RZ, 0x10, R0 ;  /* 0x00000010ff027819 */ /* 0x000fc80000011600 */
[----:B------:R-:W-:-:S04]  /*13590*/  LOP3.LUT R5, R5, R2, RZ, 0xc0, !PT ;  /* 0x0000000205057212 */ /* 0x000fc800078ec0ff */
[----:B------:R-:W-:-:S13]  /*135a0*/  ISETP.NE.AND P0, PT, R5, R2, PT ;  /* 0x000000020500720c */ /* 0x000fda0003f05270 */
[----:B------:R-:W-:Y:S05]  /*135b0*/  @P0 BRA `(.L_x_16) ;  /* 0x0000000000300947 */ /* 0x000fea0003800000 */
[----:B------:R-:W-:Y:S01]  /*135c0*/  R2UR UR4, R0 ;  /* 0x00000000000472ca */ /* 0x000fe200000e0000 */
[----:B------:R-:W-:Y:S01]  /*135d0*/  VOTEU.ANY UR5, UPT, PT ;  /* 0x0000000000057886 */ /* 0x000fe200038e0100 */
[----:B------:R-:W1:Y:S01]  /*135e0*/  S2R R0, SR_LANEID ;  /* 0x0000000000007919 */ /* 0x000e620000000000 */
[----:B------:R-:W-:-:S10]  /*135f0*/  UFLO.U32 UR5, UR5 ;  /* 0x00000005000572bd */ /* 0x000fd400080e0000 */
[----:B------:R-:W-:-:S06]  /*13600*/  ULOP3.LUT UR4, URZ, UR4, URZ, 0x33, !UPT ;  /* 0x00000004ff047292 */ /* 0x000fcc000f8e33ff */
[----:B------:R-:W-:-:S04]  /*13610*/  IMAD.U32 R2, RZ, RZ, UR4 ;  /* 0x00000004ff027e24 */ /* 0x000fc8000f8e00ff */
[----:B------:R-:W2:Y:S02]  /*13620*/  REDUX UR7, R2 ;  /* 0x00000000020773c4 */ /* 0x000ea40000000000 */
[----:B------:R3:W-:Y:S01]  /*13630*/  UTCATOMSWS.AND URZ, UR4 ;  /* 0x0000000400ff79e3 */ /* 0x0007e20008000000 */
[----:B-1----:R-:W-:Y:S01]  /*13640*/  ISETP.EQ.U32.AND P0, PT, R0, UR5, PT ;  /* 0x0000000500007c0c */ /* 0x002fe2000bf02070 */
[----:B--2---:R-:W-:-:S12]  /*13650*/  IMAD.U32 R0, RZ, RZ, UR7 ;  /* 0x00000007ff007e24 */ /* 0x004fd8000f8e00ff */
[----:B------:R3:W-:Y:S01]  /*13660*/  @P0 ATOMS.AND RZ, [UR6], R0 ;  /* 0x00000000ffff098c */ /* 0x0007e2000a800006 */
[----:B------:R-:W-:Y:S05]  /*13670*/  BRA `(.L_x_14) ;  /* 0x0000000000147947 */ /* 0x000fea0003800000 */
.L_x_16:
[----:B------:R-:W-:-:S07]  /*13680*/  MOV R2, 0x136a0 ;  /* 0x000136a000027802 */ /* 0x000fce0000000f00 */
[----:B------:R-:W-:Y:S05]  /*13690*/  CALL.REL.NOINC `($__internal_0_$__cuda_sm10x_tcgen05_guardrail_trap_col_being_dealloced_not_returned_by_alloc) ;  /* 0x00000000002c7944 */ /* 0x000fea0003c00000 */
[----:B------:R-:W-:Y:S05]  /*136a0*/  BRA `(.L_x_14) ;  /* 0x0000000000087947 */ /* 0x000fea0003800000 */
.L_x_15:
[----:B------:R-:W-:-:S07]  /*136b0*/  MOV R2, 0x136d0 ;  /* 0x000136d000027802 */ /* 0x000fce0000000f00 */
[----:B------:R-:W-:Y:S05]  /*136c0*/  CALL.REL.NOINC `($__internal_2_$__cuda_sm10x_tcgen05_guardrail_trap_unallocated_columns_being_dealloced) ;  /* 0x0000000000387944 */ /* 0x000fea0003c00000 */
.L_x_14:
[----:B------:R-:W-:Y:S01]  /*136d0*/  NOP ;  /* 0x0000000000007918 */ /* 0x000fe20000000000 */
[----:B---3--:R-:W-:Y:S05]  /*136e0*/  EXIT ;  /* 0x000000000000794d */ /* 0x008fea0003800000 */
.L_x_9:
[----:B------:R-:W1:Y:S02]  /*136f0*/  SYNCS.PHASECHK.TRANS64.TRYWAIT P3, [UR12], R4 ;  /* 0x00000004ff0075a7 */ /* 0x000e64000806110c */
[----:B-1----:R-:W-:Y:S05]  /*13700*/  @!P3 BRA `(.L_x_9) ;  /* 0xfffffffc00f8b947 */ /* 0x002fea000383ffff */
[----:B------:R-:W-:Y:S05]  /*13710*/  BRA `(.L_x_17) ;  /* 0xffffff7000787947 */ /* 0x000fea000383ffff */
.L_x_13:
[----:B------:R-:W5:Y:S02]  /*13720*/  SYNCS.PHASECHK.TRANS64.TRYWAIT P0, [UR12], R2 ;  /* 0x00000002ff0075a7 */ /* 0x000f64000800110c */
[----:B-----5:R-:W-:Y:S05]  /*13730*/  @!P0 BRA `(.L_x_13) ;  /* 0xfffffffc00f88947 */ /* 0x020fea000383ffff */
[----:B------:R-:W-:Y:S05]  /*13740*/  BRA `(.L_x_12) ;  /* 0xffffff98004c7947 */ /* 0x000fea000383ffff */
        .weak           $__internal_0_$__cuda_sm10x_tcgen05_guardrail_trap_col_being_dealloced_not_returned_by_alloc
        .type           $__internal_0_$__cuda_sm10x_tcgen05_guardrail_trap_col_being_dealloced_not_returned_by_alloc,@function
        .size           $__internal_0_$__cuda_sm10x_tcgen05_guardrail_trap_col_being_dealloced_not_returned_by_alloc,($__internal_1_$__cuda_sm10x_tcgen05_guardrail_trap_phase_invalid_during_alloc - $__internal_0_$__cuda_sm10x_tcgen05_guardrail_trap_col_being_dealloced_not_returned_by_alloc)
$__internal_0_$__cuda_sm10x_tcgen05_guardrail_trap_col_being_dealloced_not_returned_by_alloc:
[----:B------:R-:W-:Y:S05]  /*13750*/  BPT.TRAP 0x1 ;  /* 0x000000040000795c */ /* 0x000fea0000300000 */
[----:B------:R-:W-:-:S04]  /*13760*/  IMAD.MOV.U32 R3, RZ, RZ, 0x0 ;  /* 0x00000000ff037424 */ /* 0x000fc800078e00ff */
[----:B------:R-:W-:Y:S05]  /*13770*/  RET.REL.NODEC R2 `(matmul_kernel) ;  /* 0xfffffec802207950 */ /* 0x000fea0003c3ffff */
        .weak           $__internal_1_$__cuda_sm10x_tcgen05_guardrail_trap_phase_invalid_during_alloc
        .type           $__internal_1_$__cuda_sm10x_tcgen05_guardrail_trap_phase_invalid_during_alloc,@function
        .size           $__internal_1_$__cuda_sm10x_tcgen05_guardrail_trap_phase_invalid_during_alloc,($__internal_2_$__cuda_sm10x_tcgen05_guardrail_trap_unallocated_columns_being_dealloced - $__internal_1_$__cuda_sm10x_tcgen05_guardrail_trap_phase_invalid_during_alloc)
$__internal_1_$__cuda_sm10x_tcgen05_guardrail_trap_phase_invalid_during_alloc:
[----:B------:R-:W-:Y:S05]  /*13780*/  BPT.TRAP 0x1 ;  /* 0x000000040000795c */ /* 0x000fea0000300000 */
[----:B------:R-:W-:-:S04]  /*13790*/  IMAD.MOV.U32 R3, RZ, RZ, 0x0 ;  /* 0x00000000ff037424 */ /* 0x000fc800078e00ff */
[----:B------:R-:W-:Y:S05]  /*137a0*/  RET.REL.NODEC R2 `(matmul_kernel) ;  /* 0xfffffec802147950 */ /* 0x000fea0003c3ffff */
        .weak           $__internal_2_$__cuda_sm10x_tcgen05_guardrail_trap_unallocated_columns_being_dealloced
        .type           $__internal_2_$__cuda_sm10x_tcgen05_guardrail_trap_unallocated_columns_being_dealloced,@function
        .size           $__internal_2_$__cuda_sm10x_tcgen05_guardrail_trap_unallocated_columns_being_dealloced,(.L_x_21 - $__internal_2_$__cuda_sm10x_tcgen05_guardrail_trap_unallocated_columns_being_dealloced)
$__internal_2_$__cuda_sm10x_tcgen05_guardrail_trap_unallocated_columns_being_dealloced:
[----:B------:R-:W-:Y:S05]  /*137b0*/  BPT.TRAP 0x1 ;  /* 0x000000040000795c */ /* 0x000fea0000300000 */
[----:B------:R-:W-:-:S04]  /*137c0*/  IMAD.MOV.U32 R3, RZ, RZ, 0x0 ;  /* 0x00000000ff037424 */ /* 0x000fc800078e00ff */
[----:B------:R-:W-:Y:S05]  /*137d0*/  RET.REL.NODEC R2 `(matmul_kernel) ;  /* 0xfffffec802087950 */ /* 0x000fea0003c3ffff */
.L_x_18:
[----:B------:R-:W-:-:S00]  /*137e0*/  BRA `(.L_x_18) ;  /* 0xfffffffc00fc7947 */ /* 0x000fc0000383ffff */
[----:B------:R-:W-:-:S00]  /*137f0*/  NOP ;  /* 0x0000000000007918 */ /* 0x000fc00000000000 */
        /* <DEDUP_REMOVED lines=8> */
.L_x_21:


//--------------------- .nv.shared.matmul_kernel  --------------------------
	.section	.nv.shared.matmul_kernel,"aw",@nobits
	.sectionflags	@""
	.align	16
	.zero		1024


//--------------------- .nv.shared.reserved.0     --------------------------
	.section	.nv.shared.reserved.0,"aw",@nobits
	.align	8
	.weak		__nv_reservedSMEM_offset_0_alias
	.size		__nv_reservedSMEM_offset_0_alias, 0, 64
	.other		__nv_reservedSMEM_offset_0_alias,@"STO_CUDA_RESERVED_SHARED STV_DEFAULT"
__nv_reservedSMEM_offset_0_alias:
	.zero		0
.nv.shared.reserved.0:
	.zero		64
	.weak		__nv_reservedSMEM_allocation_phase
	.type		__nv_reservedSMEM_allocation_phase,@object
	.size		__nv_reservedSMEM_allocation_phase,(.L_0 - __nv_reservedSMEM_allocation_phase)
__nv_reservedSMEM_allocation_phase:
	.zero		1
.L_0:
	.zero		7
	.weak		__nv_reservedSMEM_devtool_atexit_pc
	.type		__nv_reservedSMEM_devtool_atexit_pc,@object
	.size		__nv_reservedSMEM_devtool_atexit_pc,(__nv_reservedSMEM_allocation_mask - __nv_reservedSMEM_devtool_atexit_pc)
__nv_reservedSMEM_devtool_atexit_pc:
	.zero		8
	.weak		__nv_reservedSMEM_allocation_mask
	.type		__nv_reservedSMEM_allocation_mask,@object
	.size		__nv_reservedSMEM_allocation_mask,(.L_2 - __nv_reservedSMEM_allocation_mask)
__nv_reservedSMEM_allocation_mask:
	.zero		4
.L_2:


//--------------------- .nv.constant0.matmul_kernel --------------------------
	.section	.nv.constant0.matmul_kernel,"a",@progbits
	.sectionflags	@""
	.align	4
.nv.constant0.matmul_kernel:
	.zero		976


//--------------------- SYMBOLS --------------------------

	.type		.nv.reservedSmem.offset0,@object
	.size		.nv.reservedSmem.offset0,0x4
	.type		.nv.reservedSmem.cap,@object
	.size		.nv.reservedSmem.cap,0x4
